	.target	sm_90a

	.elftype	@"ET_EXEC"


//--------------------- .note.nv.tkinfo           --------------------------
	.section	.note.nv.tkinfo,"",@"SHT_NOTE"
	.sectionflags	@"SHF_NOTE_NV_TKINFO"
	.tkinfo
        /*0018*/ 	.word	0x00000002
        /*0030*/ 	.string	""
        /*0030*/ 	.string	"ptxas"
        /*0030*/ 	.string	"Cuda compilation tools, release 13.0, V13.0.88"
        /*0030*/ 	.string	"Build cuda_13.0.r13.0/compiler.36424714_0"
        /*0030*/ 	.string	"-arch sm_90a -m 64 "



//--------------------- .note.nv.cuinfo           --------------------------
	.section	.note.nv.cuinfo,"",@"SHT_NOTE"
	.sectionflags	@"SHF_NOTE_NV_CUINFO"
        /*0018*/ 	.short	0x0002
        /*001a*/ 	.short	0x005a
        /*001c*/ 	.short	0x0082
	.zero		2


//--------------------- .nv.info                  --------------------------
	.section	.nv.info,"",@"SHT_CUDA_INFO"
	.align	4


	//----- nvinfo : EIATTR_REGCOUNT
	.align		4
        /*0000*/ 	.byte	0x04, 0x2f
        /*0002*/ 	.short	(.L_16 - .L_15)
	.align		4
.L_15:
        /*0004*/ 	.word	index@(_ZN7cutlass13device_kernelIN5flash22FlashAttnBwdPreprocessIN4cute5tupleIJNS3_1CILi64EEENS5_ILi256EEEEEENS_10bfloat16_tEfNS_4arch4Sm90ELb1ELb1EEEEEvNT_6ParamsE)
        /*0008*/ 	.word	0x0000007a


	//----- nvinfo : EIATTR_FRAME_SIZE
	.align		4
.L_16:
        /*000c*/ 	.byte	0x04, 0x11
        /*000e*/ 	.short	(.L_18 - .L_17)
	.align		4
.L_17:
        /*0010*/ 	.word	index@(_ZN7cutlass13device_kernelIN5flash22FlashAttnBwdPreprocessIN4cute5tupleIJNS3_1CILi64EEENS5_ILi256EEEEEENS_10bfloat16_tEfNS_4arch4Sm90ELb1ELb1EEEEEvNT_6ParamsE)
        /*0014*/ 	.word	0x00000000


	//----- nvinfo : EIATTR_REGCOUNT
	.align		4
.L_18:
        /*0018*/ 	.byte	0x04, 0x2f
        /*001a*/ 	.short	(.L_20 - .L_19)
	.align		4
.L_19:
        /*001c*/ 	.word	index@(_ZN7cutlass13device_kernelIN5flash11enable_sm90INS1_16FlashAttnBwdSm90INS1_25CollectiveMainloopBwdSm90ILi2ELi1ELi1EN4cute5tupleIJNS5_1CILi1EEES8_S8_EEENS6_IJNS7_ILi64EEENS7_ILi80EEENS7_ILi256EEEEEENS_10bfloat16_tEfNS_4arch4Sm90ELb1ELb0ELb1ELb1ELb0ELb0ELb1ELb1ELi2ELi1ELi1ELi1ELb0EEENS1_24CollectiveEpilogueBwdGQAISD_fSG_Li256ELb1ELb0EEENS1_25SingleTileBwdLPTSchedulerILb1ELi80ELb0EEEEEEEEEvNT_6ParamsE)
        /*0020*/ 	.word	0x000000a8


	//----- nvinfo : EIATTR_FRAME_SIZE
	.align		4
.L_20:
        /*0024*/ 	.byte	0x04, 0x11
        /*0026*/ 	.short	(.L_22 - .L_21)
	.align		4
.L_21:
        /*0028*/ 	.word	index@(_ZN7cutlass13device_kernelIN5flash11enable_sm90INS1_16FlashAttnBwdSm90INS1_25CollectiveMainloopBwdSm90ILi2ELi1ELi1EN4cute5tupleIJNS5_1CILi1EEES8_S8_EEENS6_IJNS7_ILi64EEENS7_ILi80EEENS7_ILi256EEEEEENS_10bfloat16_tEfNS_4arch4Sm90ELb1ELb0ELb1ELb1ELb0ELb0ELb1ELb1ELi2ELi1ELi1ELi1ELb0EEENS1_24CollectiveEpilogueBwdGQAISD_fSG_Li256ELb1ELb0EEENS1_25SingleTileBwdLPTSchedulerILb1ELi80ELb0EEEEEEEEEvNT_6ParamsE)
        /*002c*/ 	.word	0x00000018


	//----- nvinfo : EIATTR_REGCOUNT
	.align		4
.L_22:
        /*0030*/ 	.byte	0x04, 0x2f
        /*0032*/ 	.short	(.L_24 - .L_23)
	.align		4
.L_23:
        /*0034*/ 	.word	index@(_ZN7cutlass13device_kernelIN5flash32FlashAttnBwdPostprocessConvertdQIN4cute5tupleIJNS3_1CILi64EEENS5_ILi256EEEEEENS_10bfloat16_tEfNS_4arch4Sm90ELi256ENS3_8TiledMMAINS3_8MMA_AtomIJNS3_4SM904GMMA27MMA_64x64x16_F32BF16BF16_SSILNSF_5MajorE1ELSH_0ELNSF_7ScaleInE1ELSI_1EEEEEENS3_6LayoutINS4_IJNS5_ILi2EEENS5_ILi1EEESN_EEENS4_IJSN_NS5_ILi0EEESP_EEEEENS4_IJNS3_10UnderscoreESS_SS_EEEEELb1EEEEEvNT_6ParamsE)
        /*0038*/ 	.word	0x00000059


	//----- nvinfo : EIATTR_FRAME_SIZE
	.align		4
.L_24:
        /*003c*/ 	.byte	0x04, 0x11
        /*003e*/ 	.short	(.L_26 - .L_25)
	.align		4
.L_25:
        /*0040*/ 	.word	index@(_ZN7cutlass13device_kernelIN5flash32FlashAttnBwdPostprocessConvertdQIN4cute5tupleIJNS3_1CILi64EEENS5_ILi256EEEEEENS_10bfloat16_tEfNS_4arch4Sm90ELi256ENS3_8TiledMMAINS3_8MMA_AtomIJNS3_4SM904GMMA27MMA_64x64x16_F32BF16BF16_SSILNSF_5MajorE1ELSH_0ELNSF_7ScaleInE1ELSI_1EEEEEENS3_6LayoutINS4_IJNS5_ILi2EEENS5_ILi1EEESN_EEENS4_IJSN_NS5_ILi0EEESP_EEEEENS4_IJNS3_10UnderscoreESS_SS_EEEEELb1EEEEEvNT_6ParamsE)
        /*0044*/ 	.word	0x00000000


	//----- nvinfo : EIATTR_REGCOUNT
	.align		4
.L_26:
        /*0048*/ 	.byte	0x04, 0x2f
        /*004a*/ 	.short	(.L_28 - .L_27)
	.align		4
.L_27:
        /*004c*/ 	.word	index@(_ZN7cutlass13device_kernelIN5flash32FlashAttnBwdPostprocessConvertdQIN4cute5tupleIJNS3_1CILi80EEENS5_ILi256EEEEEENS_10bfloat16_tEfNS_4arch4Sm90ELi256ENS3_8TiledMMAINS3_8MMA_AtomIJNS3_4SM904GMMA27MMA_64x16x16_F32BF16BF16_SSILNSF_5MajorE1ELSH_1ELNSF_7ScaleInE1ELSI_1EEEEEENS3_6LayoutINS4_IJNS5_ILi2EEENS5_ILi1EEESN_EEENS4_IJSN_NS5_ILi0EEESP_EEEEENS4_IJNS3_10UnderscoreESS_SS_EEEEELb1EEEEEvNT_6ParamsE)
        /*0050*/ 	.word	0x0000006d


	//----- nvinfo : EIATTR_FRAME_SIZE
	.align		4
.L_28:
        /*0054*/ 	.byte	0x04, 0x11
        /*0056*/ 	.short	(.L_30 - .L_29)
	.align		4
.L_29:
        /*0058*/ 	.word	index@(_ZN7cutlass13device_kernelIN5flash32FlashAttnBwdPostprocessConvertdQIN4cute5tupleIJNS3_1CILi80EEENS5_ILi256EEEEEENS_10bfloat16_tEfNS_4arch4Sm90ELi256ENS3_8TiledMMAINS3_8MMA_AtomIJNS3_4SM904GMMA27MMA_64x16x16_F32BF16BF16_SSILNSF_5MajorE1ELSH_1ELNSF_7ScaleInE1ELSI_1EEEEEENS3_6LayoutINS4_IJNS5_ILi2EEENS5_ILi1EEESN_EEENS4_IJSN_NS5_ILi0EEESP_EEEEENS4_IJNS3_10UnderscoreESS_SS_EEEEELb1EEEEEvNT_6ParamsE)
        /*005c*/ 	.word	0x00000000


	//----- nvinfo : EIATTR_REGCOUNT
	.align		4
.L_30:
        /*0060*/ 	.byte	0x04, 0x2f
        /*0062*/ 	.short	(.L_32 - .L_31)
	.align		4
.L_31:
        /*0064*/ 	.word	index@(_ZN7cutlass13device_kernelIN5flash11enable_sm90INS1_16FlashAttnBwdSm90INS1_25CollectiveMainloopBwdSm90ILi2ELi1ELi1EN4cute5tupleIJNS5_1CILi1EEES8_S8_EEENS6_IJNS7_ILi64EEENS7_ILi80EEENS7_ILi256EEEEEENS_10bfloat16_tEfNS_4arch4Sm90ELb1ELb0ELb1ELb1ELb0ELb0ELb1ELb1ELi2ELi1ELi1ELi1ELb0EEENS1_21CollectiveEpilogueBwdISD_SE_SG_Li256ELb1ELb1ELi2EEENS1_25SingleTileBwdLPTSchedulerILb1ELi80ELb0EEEEEEEEEvNT_6ParamsE)
        /*0068*/ 	.word	0x000000a8


	//----- nvinfo : EIATTR_FRAME_SIZE
	.align		4
.L_32:
        /*006c*/ 	.byte	0x04, 0x11
        /*006e*/ 	.short	(.L_34 - .L_33)
	.align		4
.L_33:
        /*0070*/ 	.word	index@(_ZN7cutlass13device_kernelIN5flash11enable_sm90INS1_16FlashAttnBwdSm90INS1_25CollectiveMainloopBwdSm90ILi2ELi1ELi1EN4cute5tupleIJNS5_1CILi1EEES8_S8_EEENS6_IJNS7_ILi64EEENS7_ILi80EEENS7_ILi256EEEEEENS_10bfloat16_tEfNS_4arch4Sm90ELb1ELb0ELb1ELb1ELb0ELb0ELb1ELb1ELi2ELi1ELi1ELi1ELb0EEENS1_21CollectiveEpilogueBwdISD_SE_SG_Li256ELb1ELb1ELi2EEENS1_25SingleTileBwdLPTSchedulerILb1ELi80ELb0EEEEEEEEEvNT_6ParamsE)
        /*0074*/ 	.word	0x00000018


	//----- nvinfo : EIATTR_REGCOUNT
	.align		4
.L_34:
        /*0078*/ 	.byte	0x04, 0x2f
        /*007a*/ 	.short	(.L_36 - .L_35)
	.align		4
.L_35:
        /*007c*/ 	.word	index@(_ZN7cutlass13device_kernelIN5flash22FlashAttnBwdPreprocessIN4cute5tupleIJNS3_1CILi64EEENS5_ILi256EEEEEENS_10bfloat16_tEfNS_4arch4Sm90ELb1ELb0EEEEEvNT_6ParamsE)
        /*0080*/ 	.word	0x0000007c


	//----- nvinfo : EIATTR_FRAME_SIZE
	.align		4
.L_36:
        /*0084*/ 	.byte	0x04, 0x11
        /*0086*/ 	.short	(.L_38 - .L_37)
	.align		4
.L_37:
        /*0088*/ 	.word	index@(_ZN7cutlass13device_kernelIN5flash22FlashAttnBwdPreprocessIN4cute5tupleIJNS3_1CILi64EEENS5_ILi256EEEEEENS_10bfloat16_tEfNS_4arch4Sm90ELb1ELb0EEEEEvNT_6ParamsE)
        /*008c*/ 	.word	0x00000000


	//----- nvinfo : EIATTR_REGCOUNT
	.align		4
.L_38:
        /*0090*/ 	.byte	0x04, 0x2f
        /*0092*/ 	.short	(.L_40 - .L_39)
	.align		4
.L_39:
        /*0094*/ 	.word	index@(_ZN7cutlass13device_kernelIN5flash11enable_sm90INS1_16FlashAttnBwdSm90INS1_25CollectiveMainloopBwdSm90ILi2ELi1ELi1EN4cute5tupleIJNS5_1CILi1EEES8_S8_EEENS6_IJNS7_ILi64EEENS7_ILi80EEENS7_ILi256EEEEEENS_10bfloat16_tEfNS_4arch4Sm90ELb1ELb0ELb1ELb0ELb0ELb0ELb1ELb1ELi2ELi1ELi1ELi1ELb0EEENS1_24CollectiveEpilogueBwdGQAISD_fSG_Li256ELb0ELb0EEENS1_25SingleTileBwdLPTSchedulerILb0ELi80ELb0EEEEEEEEEvNT_6ParamsE)
        /*0098*/ 	.word	0x000000a8


	//----- nvinfo : EIATTR_FRAME_SIZE
	.align		4
.L_40:
        /*009c*/ 	.byte	0x04, 0x11
        /*009e*/ 	.short	(.L_42 - .L_41)
	.align		4
.L_41:
        /*00a0*/ 	.word	index@(_ZN7cutlass13device_kernelIN5flash11enable_sm90INS1_16FlashAttnBwdSm90INS1_25CollectiveMainloopBwdSm90ILi2ELi1ELi1EN4cute5tupleIJNS5_1CILi1EEES8_S8_EEENS6_IJNS7_ILi64EEENS7_ILi80EEENS7_ILi256EEEEEENS_10bfloat16_tEfNS_4arch4Sm90ELb1ELb0ELb1ELb0ELb0ELb0ELb1ELb1ELi2ELi1ELi1ELi1ELb0EEENS1_24CollectiveEpilogueBwdGQAISD_fSG_Li256ELb0ELb0EEENS1_25SingleTileBwdLPTSchedulerILb0ELi80ELb0EEEEEEEEEvNT_6ParamsE)
        /*00a4*/ 	.word	0x00000020


	//----- nvinfo : EIATTR_REGCOUNT
	.align		4
.L_42:
        /*00a8*/ 	.byte	0x04, 0x2f
        /*00aa*/ 	.short	(.L_44 - .L_43)
	.align		4
.L_43:
        /*00ac*/ 	.word	index@(_ZN7cutlass13device_kernelIN5flash11enable_sm90INS1_16FlashAttnBwdSm90INS1_25CollectiveMainloopBwdSm90ILi2ELi1ELi1EN4cute5tupleIJNS5_1CILi1EEES8_S8_EEENS6_IJNS7_ILi64EEENS7_ILi80EEENS7_ILi256EEEEEENS_10bfloat16_tEfNS_4arch4Sm90ELb1ELb0ELb1ELb0ELb0ELb0ELb1ELb1ELi2ELi1ELi1ELi1ELb0EEENS1_21CollectiveEpilogueBwdISD_SE_SG_Li256ELb0ELb1ELi2EEENS1_25SingleTileBwdLPTSchedulerILb0ELi80ELb0EEEEEEEEEvNT_6ParamsE)
        /*00b0*/ 	.word	0x000000a8


	//----- nvinfo : EIATTR_FRAME_SIZE
	.align		4
.L_44:
        /*00b4*/ 	.byte	0x04, 0x11
        /*00b6*/ 	.short	(.L_46 - .L_45)
	.align		4
.L_45:
        /*00b8*/ 	.word	index@(_ZN7cutlass13device_kernelIN5flash11enable_sm90INS1_16FlashAttnBwdSm90INS1_25CollectiveMainloopBwdSm90ILi2ELi1ELi1EN4cute5tupleIJNS5_1CILi1EEES8_S8_EEENS6_IJNS7_ILi64EEENS7_ILi80EEENS7_ILi256EEEEEENS_10bfloat16_tEfNS_4arch4Sm90ELb1ELb0ELb1ELb0ELb0ELb0ELb1ELb1ELi2ELi1ELi1ELi1ELb0EEENS1_21CollectiveEpilogueBwdISD_SE_SG_Li256ELb0ELb1ELi2EEENS1_25SingleTileBwdLPTSchedulerILb0ELi80ELb0EEEEEEEEEvNT_6ParamsE)
        /*00bc*/ 	.word	0x00000018


	//----- nvinfo : EIATTR_REGCOUNT
	.align		4
.L_46:
        /*00c0*/ 	.byte	0x04, 0x2f
        /*00c2*/ 	.short	(.L_48 - .L_47)
	.align		4
.L_47:
        /*00c4*/ 	.word	index@(_ZN7cutlass13device_kernelIN5flash11enable_sm90INS1_16FlashAttnBwdSm90INS1_25CollectiveMainloopBwdSm90ILi2ELi1ELi1EN4cute5tupleIJNS5_1CILi1EEES8_S8_EEENS6_IJNS7_ILi64EEENS7_ILi80EEENS7_ILi256EEEEEENS_10bfloat16_tEfNS_4arch4Sm90ELb0ELb1ELb1ELb1ELb0ELb0ELb1ELb1ELi2ELi1ELi1ELi1ELb0EEENS1_24CollectiveEpilogueBwdGQAISD_fSG_Li256ELb1ELb0EEENS1_19SingleTileSchedulerILb1ELb0ELb0ELi80EEEEEEEEEvNT_6ParamsE)
        /*00c8*/ 	.word	0x000000a8


	//----- nvinfo : EIATTR_FRAME_SIZE
	.align		4
.L_48:
        /*00cc*/ 	.byte	0x04, 0x11
        /*00ce*/ 	.short	(.L_50 - .L_49)
	.align		4
.L_49:
        /*00d0*/ 	.word	index@(_ZN7cutlass13device_kernelIN5flash11enable_sm90INS1_16FlashAttnBwdSm90INS1_25CollectiveMainloopBwdSm90ILi2ELi1ELi1EN4cute5tupleIJNS5_1CILi1EEES8_S8_EEENS6_IJNS7_ILi64EEENS7_ILi80EEENS7_ILi256EEEEEENS_10bfloat16_tEfNS_4arch4Sm90ELb0ELb1ELb1ELb1ELb0ELb0ELb1ELb1ELi2ELi1ELi1ELi1ELb0EEENS1_24CollectiveEpilogueBwdGQAISD_fSG_Li256ELb1ELb0EEENS1_19SingleTileSchedulerILb1ELb0ELb0ELi80EEEEEEEEEvNT_6ParamsE)
        /*00d4*/ 	.word	0x00000008


	//----- nvinfo : EIATTR_REGCOUNT
	.align		4
.L_50:
        /*00d8*/ 	.byte	0x04, 0x2f
        /*00da*/ 	.short	(.L_52 - .L_51)
	.align		4
.L_51:
        /*00dc*/ 	.word	index@(_ZN7cutlass13device_kernelIN5flash11enable_sm90INS1_16FlashAttnBwdSm90INS1_25CollectiveMainloopBwdSm90ILi2ELi1ELi1EN4cute5tupleIJNS5_1CILi1EEES8_S8_EEENS6_IJNS7_ILi64EEENS7_ILi80EEENS7_ILi256EEEEEENS_10bfloat16_tEfNS_4arch4Sm90ELb0ELb1ELb1ELb1ELb0ELb0ELb1ELb1ELi2ELi1ELi1ELi1ELb0EEENS1_21CollectiveEpilogueBwdISD_SE_SG_Li256ELb1ELb1ELi2EEENS1_19SingleTileSchedulerILb1ELb0ELb0ELi80EEEEEEEEEvNT_6ParamsE)
        /*00e0*/ 	.word	0x000000a8


	//----- nvinfo : EIATTR_FRAME_SIZE
	.align		4
.L_52:
        /*00e4*/ 	.byte	0x04, 0x11
        /*00e6*/ 	.short	(.L_54 - .L_53)
	.align		4
.L_53:
        /*00e8*/ 	.word	index@(_ZN7cutlass13device_kernelIN5flash11enable_sm90INS1_16FlashAttnBwdSm90INS1_25CollectiveMainloopBwdSm90ILi2ELi1ELi1EN4cute5tupleIJNS5_1CILi1EEES8_S8_EEENS6_IJNS7_ILi64EEENS7_ILi80EEENS7_ILi256EEEEEENS_10bfloat16_tEfNS_4arch4Sm90ELb0ELb1ELb1ELb1ELb0ELb0ELb1ELb1ELi2ELi1ELi1ELi1ELb0EEENS1_21CollectiveEpilogueBwdISD_SE_SG_Li256ELb1ELb1ELi2EEENS1_19SingleTileSchedulerILb1ELb0ELb0ELi80EEEEEEEEEvNT_6ParamsE)
        /*00ec*/ 	.word	0x00000008


	//----- nvinfo : EIATTR_REGCOUNT
	.align		4
.L_54:
        /*00f0*/ 	.byte	0x04, 0x2f
        /*00f2*/ 	.short	(.L_56 - .L_55)
	.align		4
.L_55:
        /*00f4*/ 	.word	index@(_ZN7cutlass13device_kernelIN5flash11enable_sm90INS1_16FlashAttnBwdSm90INS1_25CollectiveMainloopBwdSm90ILi2ELi1ELi1EN4cute5tupleIJNS5_1CILi1EEES8_S8_EEENS6_IJNS7_ILi64EEENS7_ILi80EEENS7_ILi256EEEEEENS_10bfloat16_tEfNS_4arch4Sm90ELb0ELb1ELb1ELb0ELb0ELb0ELb1ELb1ELi2ELi1ELi1ELi1ELb0EEENS1_24CollectiveEpilogueBwdGQAISD_fSG_Li256ELb0ELb0EEENS1_19SingleTileSchedulerILb0ELb0ELb0ELi80EEEEEEEEEvNT_6ParamsE)
        /*00f8*/ 	.word	0x000000a8


	//----- nvinfo : EIATTR_FRAME_SIZE
	.align		4
.L_56:
        /*00fc*/ 	.byte	0x04, 0x11
        /*00fe*/ 	.short	(.L_58 - .L_57)
	.align		4
.L_57:
        /*0100*/ 	.word	index@(_ZN7cutlass13device_kernelIN5flash11enable_sm90INS1_16FlashAttnBwdSm90INS1_25CollectiveMainloopBwdSm90ILi2ELi1ELi1EN4cute5tupleIJNS5_1CILi1EEES8_S8_EEENS6_IJNS7_ILi64EEENS7_ILi80EEENS7_ILi256EEEEEENS_10bfloat16_tEfNS_4arch4Sm90ELb0ELb1ELb1ELb0ELb0ELb0ELb1ELb1ELi2ELi1ELi1ELi1ELb0EEENS1_24CollectiveEpilogueBwdGQAISD_fSG_Li256ELb0ELb0EEENS1_19SingleTileSchedulerILb0ELb0ELb0ELi80EEEEEEEEEvNT_6ParamsE)
        /*0104*/ 	.word	0x00000008


	//----- nvinfo : EIATTR_REGCOUNT
	.align		4
.L_58:
        /*0108*/ 	.byte	0x04, 0x2f
        /*010a*/ 	.short	(.L_60 - .L_59)
	.align		4
.L_59:
        /*010c*/ 	.word	index@(_ZN7cutlass13device_kernelIN5flash11enable_sm90INS1_16FlashAttnBwdSm90INS1_25CollectiveMainloopBwdSm90ILi2ELi1ELi1EN4cute5tupleIJNS5_1CILi1EEES8_S8_EEENS6_IJNS7_ILi64EEENS7_ILi80EEENS7_ILi256EEEEEENS_10bfloat16_tEfNS_4arch4Sm90ELb0ELb1ELb1ELb0ELb0ELb0ELb1ELb1ELi2ELi1ELi1ELi1ELb0EEENS1_21CollectiveEpilogueBwdISD_SE_SG_Li256ELb0ELb1ELi2EEENS1_19SingleTileSchedulerILb0ELb0ELb0ELi80EEEEEEEEEvNT_6ParamsE)
        /*0110*/ 	.word	0x000000a8


	//----- nvinfo : EIATTR_FRAME_SIZE
	.align		4
.L_60:
        /*0114*/ 	.byte	0x04, 0x11
        /*0116*/ 	.short	(.L_62 - .L_61)
	.align		4
.L_61:
        /*0118*/ 	.word	index@(_ZN7cutlass13device_kernelIN5flash11enable_sm90INS1_16FlashAttnBwdSm90INS1_25CollectiveMainloopBwdSm90ILi2ELi1ELi1EN4cute5tupleIJNS5_1CILi1EEES8_S8_EEENS6_IJNS7_ILi64EEENS7_ILi80EEENS7_ILi256EEEEEENS_10bfloat16_tEfNS_4arch4Sm90ELb0ELb1ELb1ELb0ELb0ELb0ELb1ELb1ELi2ELi1ELi1ELi1ELb0EEENS1_21CollectiveEpilogueBwdISD_SE_SG_Li256ELb0ELb1ELi2EEENS1_19SingleTileSchedulerILb0ELb0ELb0ELi80EEEEEEEEEvNT_6ParamsE)
        /*011c*/ 	.word	0x00000008


	//----- nvinfo : EIATTR_REGCOUNT
	.align		4
.L_62:
        /*0120*/ 	.byte	0x04, 0x2f
        /*0122*/ 	.short	(.L_64 - .L_63)
	.align		4
.L_63:
        /*0124*/ 	.word	index@(_ZN7cutlass13device_kernelIN5flash11enable_sm90INS1_16FlashAttnBwdSm90INS1_25CollectiveMainloopBwdSm90ILi2ELi1ELi1EN4cute5tupleIJNS5_1CILi1EEES8_S8_EEENS6_IJNS7_ILi64EEENS7_ILi80EEENS7_ILi256EEEEEENS_10bfloat16_tEfNS_4arch4Sm90ELb0ELb0ELb1ELb1ELb0ELb0ELb1ELb1ELi2ELi1ELi1ELi1ELb0EEENS1_24CollectiveEpilogueBwdGQAISD_fSG_Li256ELb1ELb0EEENS1_19SingleTileSchedulerILb1ELb0ELb0ELi80EEEEEEEEEvNT_6ParamsE)
        /*0128*/ 	.word	0x000000a8


	//----- nvinfo : EIATTR_FRAME_SIZE
	.align		4
.L_64:
        /*012c*/ 	.byte	0x04, 0x11
        /*012e*/ 	.short	(.L_66 - .L_65)
	.align		4
.L_65:
        /*0130*/ 	.word	index@(_ZN7cutlass13device_kernelIN5flash11enable_sm90INS1_16FlashAttnBwdSm90INS1_25CollectiveMainloopBwdSm90ILi2ELi1ELi1EN4cute5tupleIJNS5_1CILi1EEES8_S8_EEENS6_IJNS7_ILi64EEENS7_ILi80EEENS7_ILi256EEEEEENS_10bfloat16_tEfNS_4arch4Sm90ELb0ELb0ELb1ELb1ELb0ELb0ELb1ELb1ELi2ELi1ELi1ELi1ELb0EEENS1_24CollectiveEpilogueBwdGQAISD_fSG_Li256ELb1ELb0EEENS1_19SingleTileSchedulerILb1ELb0ELb0ELi80EEEEEEEEEvNT_6ParamsE)
        /*0134*/ 	.word	0x00000008


	//----- nvinfo : EIATTR_REGCOUNT
	.align		4
.L_66:
        /*0138*/ 	.byte	0x04, 0x2f
        /*013a*/ 	.short	(.L_68 - .L_67)
	.align		4
.L_67:
        /*013c*/ 	.word	index@(_ZN7cutlass13device_kernelIN5flash11enable_sm90INS1_16FlashAttnBwdSm90INS1_25CollectiveMainloopBwdSm90ILi2ELi1ELi1EN4cute5tupleIJNS5_1CILi1EEES8_S8_EEENS6_IJNS7_ILi64EEENS7_ILi80EEENS7_ILi256EEEEEENS_10bfloat16_tEfNS_4arch4Sm90ELb0ELb0ELb1ELb1ELb0ELb0ELb1ELb1ELi2ELi1ELi1ELi1ELb0EEENS1_21CollectiveEpilogueBwdISD_SE_SG_Li256ELb1ELb1ELi2EEENS1_19SingleTileSchedulerILb1ELb0ELb0ELi80EEEEEEEEEvNT_6ParamsE)
        /*0140*/ 	.word	0x000000a8


	//----- nvinfo : EIATTR_FRAME_SIZE
	.align		4
.L_68:
        /*0144*/ 	.byte	0x04, 0x11
        /*0146*/ 	.short	(.L_70 - .L_69)
	.align		4
.L_69:
        /*0148*/ 	.word	index@(_ZN7cutlass13device_kernelIN5flash11enable_sm90INS1_16FlashAttnBwdSm90INS1_25CollectiveMainloopBwdSm90ILi2ELi1ELi1EN4cute5tupleIJNS5_1CILi1EEES8_S8_EEENS6_IJNS7_ILi64EEENS7_ILi80EEENS7_ILi256EEEEEENS_10bfloat16_tEfNS_4arch4Sm90ELb0ELb0ELb1ELb1ELb0ELb0ELb1ELb1ELi2ELi1ELi1ELi1ELb0EEENS1_21CollectiveEpilogueBwdISD_SE_SG_Li256ELb1ELb1ELi2EEENS1_19SingleTileSchedulerILb1ELb0ELb0ELi80EEEEEEEEEvNT_6ParamsE)
        /*014c*/ 	.word	0x00000008


	//----- nvinfo : EIATTR_REGCOUNT
	.align		4
.L_70:
        /*0150*/ 	.byte	0x04, 0x2f
        /*0152*/ 	.short	(.L_72 - .L_71)
	.align		4
.L_71:
        /*0154*/ 	.word	index@(_ZN7cutlass13device_kernelIN5flash11enable_sm90INS1_16FlashAttnBwdSm90INS1_25CollectiveMainloopBwdSm90ILi2ELi1ELi1EN4cute5tupleIJNS5_1CILi1EEES8_S8_EEENS6_IJNS7_ILi64EEENS7_ILi80EEENS7_ILi256EEEEEENS_10bfloat16_tEfNS_4arch4Sm90ELb0ELb0ELb1ELb0ELb0ELb0ELb1ELb1ELi2ELi1ELi1ELi1ELb0EEENS1_24CollectiveEpilogueBwdGQAISD_fSG_Li256ELb0ELb0EEENS1_19SingleTileSchedulerILb0ELb0ELb0ELi80EEEEEEEEEvNT_6ParamsE)
        /*0158*/ 	.word	0x000000a8


	//----- nvinfo : EIATTR_FRAME_SIZE
	.align		4
.L_72:
        /*015c*/ 	.byte	0x04, 0x11
        /*015e*/ 	.short	(.L_74 - .L_73)
	.align		4
.L_73:
        /*0160*/ 	.word	index@(_ZN7cutlass13device_kernelIN5flash11enable_sm90INS1_16FlashAttnBwdSm90INS1_25CollectiveMainloopBwdSm90ILi2ELi1ELi1EN4cute5tupleIJNS5_1CILi1EEES8_S8_EEENS6_IJNS7_ILi64EEENS7_ILi80EEENS7_ILi256EEEEEENS_10bfloat16_tEfNS_4arch4Sm90ELb0ELb0ELb1ELb0ELb0ELb0ELb1ELb1ELi2ELi1ELi1ELi1ELb0EEENS1_24CollectiveEpilogueBwdGQAISD_fSG_Li256ELb0ELb0EEENS1_19SingleTileSchedulerILb0ELb0ELb0ELi80EEEEEEEEEvNT_6ParamsE)
        /*0164*/ 	.word	0x00000008


	//----- nvinfo : EIATTR_REGCOUNT
	.align		4
.L_74:
        /*0168*/ 	.byte	0x04, 0x2f
        /*016a*/ 	.short	(.L_76 - .L_75)
	.align		4
.L_75:
        /*016c*/ 	.word	index@(_ZN7cutlass13device_kernelIN5flash11enable_sm90INS1_16FlashAttnBwdSm90INS1_25CollectiveMainloopBwdSm90ILi2ELi1ELi1EN4cute5tupleIJNS5_1CILi1EEES8_S8_EEENS6_IJNS7_ILi64EEENS7_ILi80EEENS7_ILi256EEEEEENS_10bfloat16_tEfNS_4arch4Sm90ELb0ELb0ELb1ELb0ELb0ELb0ELb1ELb1ELi2ELi1ELi1ELi1ELb0EEENS1_21CollectiveEpilogueBwdISD_SE_SG_Li256ELb0ELb1ELi2EEENS1_19SingleTileSchedulerILb0ELb0ELb0ELi80EEEEEEEEEvNT_6ParamsE)
        /*0170*/ 	.word	0x000000a8


	//----- nvinfo : EIATTR_FRAME_SIZE
	.align		4
.L_76:
        /*0174*/ 	.byte	0x04, 0x11
        /*0176*/ 	.short	(.L_78 - .L_77)
	.align		4
.L_77:
        /*0178*/ 	.word	index@(_ZN7cutlass13device_kernelIN5flash11enable_sm90INS1_16FlashAttnBwdSm90INS1_25CollectiveMainloopBwdSm90ILi2ELi1ELi1EN4cute5tupleIJNS5_1CILi1EEES8_S8_EEENS6_IJNS7_ILi64EEENS7_ILi80EEENS7_ILi256EEEEEENS_10bfloat16_tEfNS_4arch4Sm90ELb0ELb0ELb1ELb0ELb0ELb0ELb1ELb1ELi2ELi1ELi1ELi1ELb0EEENS1_21CollectiveEpilogueBwdISD_SE_SG_Li256ELb0ELb1ELi2EEENS1_19SingleTileSchedulerILb0ELb0ELb0ELi80EEEEEEEEEvNT_6ParamsE)
        /*017c*/ 	.word	0x00000010


	//----- nvinfo : EIATTR_MIN_STACK_SIZE
	.align		4
.L_78:
        /*0180*/ 	.byte	0x04, 0x12
        /*0182*/ 	.short	(.L_80 - .L_79)
	.align		4
.L_79:
        /*0184*/ 	.word	index@(_ZN7cutlass13device_kernelIN5flash11enable_sm90INS1_16FlashAttnBwdSm90INS1_25CollectiveMainloopBwdSm90ILi2ELi1ELi1EN4cute5tupleIJNS5_1CILi1EEES8_S8_EEENS6_IJNS7_ILi64EEENS7_ILi80EEENS7_ILi256EEEEEENS_10bfloat16_tEfNS_4arch4Sm90ELb0ELb0ELb1ELb0ELb0ELb0ELb1ELb1ELi2ELi1ELi1ELi1ELb0EEENS1_21CollectiveEpilogueBwdISD_SE_SG_Li256ELb0ELb1ELi2EEENS1_19SingleTileSchedulerILb0ELb0ELb0ELi80EEEEEEEEEvNT_6ParamsE)
        /*0188*/ 	.word	0x00000010


	//----- nvinfo : EIATTR_MIN_STACK_SIZE
	.align		4
.L_80:
        /*018c*/ 	.byte	0x04, 0x12
        /*018e*/ 	.short	(.L_82 - .L_81)
	.align		4
.L_81:
        /*0190*/ 	.word	index@(_ZN7cutlass13device_kernelIN5flash11enable_sm90INS1_16FlashAttnBwdSm90INS1_25CollectiveMainloopBwdSm90ILi2ELi1ELi1EN4cute5tupleIJNS5_1CILi1EEES8_S8_EEENS6_IJNS7_ILi64EEENS7_ILi80EEENS7_ILi256EEEEEENS_10bfloat16_tEfNS_4arch4Sm90ELb0ELb0ELb1ELb0ELb0ELb0ELb1ELb1ELi2ELi1ELi1ELi1ELb0EEENS1_24CollectiveEpilogueBwdGQAISD_fSG_Li256ELb0ELb0EEENS1_19SingleTileSchedulerILb0ELb0ELb0ELi80EEEEEEEEEvNT_6ParamsE)
        /*0194*/ 	.word	0x00000008


	//----- nvinfo : EIATTR_MIN_STACK_SIZE
	.align		4
.L_82:
        /*0198*/ 	.byte	0x04, 0x12
        /*019a*/ 	.short	(.L_84 - .L_83)
	.align		4
.L_83:
        /*019c*/ 	.word	index@(_ZN7cutlass13device_kernelIN5flash11enable_sm90INS1_16FlashAttnBwdSm90INS1_25CollectiveMainloopBwdSm90ILi2ELi1ELi1EN4cute5tupleIJNS5_1CILi1EEES8_S8_EEENS6_IJNS7_ILi64EEENS7_ILi80EEENS7_ILi256EEEEEENS_10bfloat16_tEfNS_4arch4Sm90ELb0ELb0ELb1ELb1ELb0ELb0ELb1ELb1ELi2ELi1ELi1ELi1ELb0EEENS1_21CollectiveEpilogueBwdISD_SE_SG_Li256ELb1ELb1ELi2EEENS1_19SingleTileSchedulerILb1ELb0ELb0ELi80EEEEEEEEEvNT_6ParamsE)
        /*01a0*/ 	.word	0x00000008


	//----- nvinfo : EIATTR_MIN_STACK_SIZE
	.align		4
.L_84:
        /*01a4*/ 	.byte	0x04, 0x12
        /*01a6*/ 	.short	(.L_86 - .L_85)
	.align		4
.L_85:
        /*01a8*/ 	.word	index@(_ZN7cutlass13device_kernelIN5flash11enable_sm90INS1_16FlashAttnBwdSm90INS1_25CollectiveMainloopBwdSm90ILi2ELi1ELi1EN4cute5tupleIJNS5_1CILi1EEES8_S8_EEENS6_IJNS7_ILi64EEENS7_ILi80EEENS7_ILi256EEEEEENS_10bfloat16_tEfNS_4arch4Sm90ELb0ELb0ELb1ELb1ELb0ELb0ELb1ELb1ELi2ELi1ELi1ELi1ELb0EEENS1_24CollectiveEpilogueBwdGQAISD_fSG_Li256ELb1ELb0EEENS1_19SingleTileSchedulerILb1ELb0ELb0ELi80EEEEEEEEEvNT_6ParamsE)
        /*01ac*/ 	.word	0x00000008


	//----- nvinfo : EIATTR_MIN_STACK_SIZE
	.align		4
.L_86:
        /*01b0*/ 	.byte	0x04, 0x12
        /*01b2*/ 	.short	(.L_88 - .L_87)
	.align		4
.L_87:
        /*01b4*/ 	.word	index@(_ZN7cutlass13device_kernelIN5flash11enable_sm90INS1_16FlashAttnBwdSm90INS1_25CollectiveMainloopBwdSm90ILi2ELi1ELi1EN4cute5tupleIJNS5_1CILi1EEES8_S8_EEENS6_IJNS7_ILi64EEENS7_ILi80EEENS7_ILi256EEEEEENS_10bfloat16_tEfNS_4arch4Sm90ELb0ELb1ELb1ELb0ELb0ELb0ELb1ELb1ELi2ELi1ELi1ELi1ELb0EEENS1_21CollectiveEpilogueBwdISD_SE_SG_Li256ELb0ELb1ELi2EEENS1_19SingleTileSchedulerILb0ELb0ELb0ELi80EEEEEEEEEvNT_6ParamsE)
        /*01b8*/ 	.word	0x00000008


	//----- nvinfo : EIATTR_MIN_STACK_SIZE
	.align		4
.L_88:
        /*01bc*/ 	.byte	0x04, 0x12
        /*01be*/ 	.short	(.L_90 - .L_89)
	.align		4
.L_89:
        /*01c0*/ 	.word	index@(_ZN7cutlass13device_kernelIN5flash11enable_sm90INS1_16FlashAttnBwdSm90INS1_25CollectiveMainloopBwdSm90ILi2ELi1ELi1EN4cute5tupleIJNS5_1CILi1EEES8_S8_EEENS6_IJNS7_ILi64EEENS7_ILi80EEENS7_ILi256EEEEEENS_10bfloat16_tEfNS_4arch4Sm90ELb0ELb1ELb1ELb0ELb0ELb0ELb1ELb1ELi2ELi1ELi1ELi1ELb0EEENS1_24CollectiveEpilogueBwdGQAISD_fSG_Li256ELb0ELb0EEENS1_19SingleTileSchedulerILb0ELb0ELb0ELi80EEEEEEEEEvNT_6ParamsE)
        /*01c4*/ 	.word	0x00000008


	//----- nvinfo : EIATTR_MIN_STACK_SIZE
	.align		4
.L_90:
        /*01c8*/ 	.byte	0x04, 0x12
        /*01ca*/ 	.short	(.L_92 - .L_91)
	.align		4
.L_91:
        /*01cc*/ 	.word	index@(_ZN7cutlass13device_kernelIN5flash11enable_sm90INS1_16FlashAttnBwdSm90INS1_25CollectiveMainloopBwdSm90ILi2ELi1ELi1EN4cute5tupleIJNS5_1CILi1EEES8_S8_EEENS6_IJNS7_ILi64EEENS7_ILi80EEENS7_ILi256EEEEEENS_10bfloat16_tEfNS_4arch4Sm90ELb0ELb1ELb1ELb1ELb0ELb0ELb1ELb1ELi2ELi1ELi1ELi1ELb0EEENS1_21CollectiveEpilogueBwdISD_SE_SG_Li256ELb1ELb1ELi2EEENS1_19SingleTileSchedulerILb1ELb0ELb0ELi80EEEEEEEEEvNT_6ParamsE)
        /*01d0*/ 	.word	0x00000008


	//----- nvinfo : EIATTR_MIN_STACK_SIZE
	.align		4
.L_92:
        /*01d4*/ 	.byte	0x04, 0x12
        /*01d6*/ 	.short	(.L_94 - .L_93)
	.align		4
.L_93:
        /*01d8*/ 	.word	index@(_ZN7cutlass13device_kernelIN5flash11enable_sm90INS1_16FlashAttnBwdSm90INS1_25CollectiveMainloopBwdSm90ILi2ELi1ELi1EN4cute5tupleIJNS5_1CILi1EEES8_S8_EEENS6_IJNS7_ILi64EEENS7_ILi80EEENS7_ILi256EEEEEENS_10bfloat16_tEfNS_4arch4Sm90ELb0ELb1ELb1ELb1ELb0ELb0ELb1ELb1ELi2ELi1ELi1ELi1ELb0EEENS1_24CollectiveEpilogueBwdGQAISD_fSG_Li256ELb1ELb0EEENS1_19SingleTileSchedulerILb1ELb0ELb0ELi80EEEEEEEEEvNT_6ParamsE)
        /*01dc*/ 	.word	0x00000008


	//----- nvinfo : EIATTR_MIN_STACK_SIZE
	.align		4
.L_94:
        /*01e0*/ 	.byte	0x04, 0x12
        /*01e2*/ 	.short	(.L_96 - .L_95)
	.align		4
.L_95:
        /*01e4*/ 	.word	index@(_ZN7cutlass13device_kernelIN5flash11enable_sm90INS1_16FlashAttnBwdSm90INS1_25CollectiveMainloopBwdSm90ILi2ELi1ELi1EN4cute5tupleIJNS5_1CILi1EEES8_S8_EEENS6_IJNS7_ILi64EEENS7_ILi80EEENS7_ILi256EEEEEENS_10bfloat16_tEfNS_4arch4Sm90ELb1ELb0ELb1ELb0ELb0ELb0ELb1ELb1ELi2ELi1ELi1ELi1ELb0EEENS1_21CollectiveEpilogueBwdISD_SE_SG_Li256ELb0ELb1ELi2EEENS1_25SingleTileBwdLPTSchedulerILb0ELi80ELb0EEEEEEEEEvNT_6ParamsE)
        /*01e8*/ 	.word	0x00000018


	//----- nvinfo : EIATTR_MIN_STACK_SIZE
	.align		4
.L_96:
        /*01ec*/ 	.byte	0x04, 0x12
        /*01ee*/ 	.short	(.L_98 - .L_97)
	.align		4
.L_97:
        /*01f0*/ 	.word	index@(_ZN7cutlass13device_kernelIN5flash11enable_sm90INS1_16FlashAttnBwdSm90INS1_25CollectiveMainloopBwdSm90ILi2ELi1ELi1EN4cute5tupleIJNS5_1CILi1EEES8_S8_EEENS6_IJNS7_ILi64EEENS7_ILi80EEENS7_ILi256EEEEEENS_10bfloat16_tEfNS_4arch4Sm90ELb1ELb0ELb1ELb0ELb0ELb0ELb1ELb1ELi2ELi1ELi1ELi1ELb0EEENS1_24CollectiveEpilogueBwdGQAISD_fSG_Li256ELb0ELb0EEENS1_25SingleTileBwdLPTSchedulerILb0ELi80ELb0EEEEEEEEEvNT_6ParamsE)
        /*01f4*/ 	.word	0x00000020


	//----- nvinfo : EIATTR_MIN_STACK_SIZE
	.align		4
.L_98:
        /*01f8*/ 	.byte	0x04, 0x12
        /*01fa*/ 	.short	(.L_100 - .L_99)
	.align		4
.L_99:
        /*01fc*/ 	.word	index@(_ZN7cutlass13device_kernelIN5flash22FlashAttnBwdPreprocessIN4cute5tupleIJNS3_1CILi64EEENS5_ILi256EEEEEENS_10bfloat16_tEfNS_4arch4Sm90ELb1ELb0EEEEEvNT_6ParamsE)
        /*0200*/ 	.word	0x00000000


	//----- nvinfo : EIATTR_MIN_STACK_SIZE
	.align		4
.L_100:
        /*0204*/ 	.byte	0x04, 0x12
        /*0206*/ 	.short	(.L_102 - .L_101)
	.align		4
.L_101:
        /*0208*/ 	.word	index@(_ZN7cutlass13device_kernelIN5flash11enable_sm90INS1_16FlashAttnBwdSm90INS1_25CollectiveMainloopBwdSm90ILi2ELi1ELi1EN4cute5tupleIJNS5_1CILi1EEES8_S8_EEENS6_IJNS7_ILi64EEENS7_ILi80EEENS7_ILi256EEEEEENS_10bfloat16_tEfNS_4arch4Sm90ELb1ELb0ELb1ELb1ELb0ELb0ELb1ELb1ELi2ELi1ELi1ELi1ELb0EEENS1_21CollectiveEpilogueBwdISD_SE_SG_Li256ELb1ELb1ELi2EEENS1_25SingleTileBwdLPTSchedulerILb1ELi80ELb0EEEEEEEEEvNT_6ParamsE)
        /*020c*/ 	.word	0x00000018


	//----- nvinfo : EIATTR_MIN_STACK_SIZE
	.align		4
.L_102:
        /*0210*/ 	.byte	0x04, 0x12
        /*0212*/ 	.short	(.L_104 - .L_103)
	.align		4
.L_103:
        /*0214*/ 	.word	index@(_ZN7cutlass13device_kernelIN5flash32FlashAttnBwdPostprocessConvertdQIN4cute5tupleIJNS3_1CILi80EEENS5_ILi256EEEEEENS_10bfloat16_tEfNS_4arch4Sm90ELi256ENS3_8TiledMMAINS3_8MMA_AtomIJNS3_4SM904GMMA27MMA_64x16x16_F32BF16BF16_SSILNSF_5MajorE1ELSH_1ELNSF_7ScaleInE1ELSI_1EEEEEENS3_6LayoutINS4_IJNS5_ILi2EEENS5_ILi1EEESN_EEENS4_IJSN_NS5_ILi0EEESP_EEEEENS4_IJNS3_10UnderscoreESS_SS_EEEEELb1EEEEEvNT_6ParamsE)
        /*0218*/ 	.word	0x00000000


	//----- nvinfo : EIATTR_MIN_STACK_SIZE
	.align		4
.L_104:
        /*021c*/ 	.byte	0x04, 0x12
        /*021e*/ 	.short	(.L_106 - .L_105)
	.align		4
.L_105:
        /*0220*/ 	.word	index@(_ZN7cutlass13device_kernelIN5flash32FlashAttnBwdPostprocessConvertdQIN4cute5tupleIJNS3_1CILi64EEENS5_ILi256EEEEEENS_10bfloat16_tEfNS_4arch4Sm90ELi256ENS3_8TiledMMAINS3_8MMA_AtomIJNS3_4SM904GMMA27MMA_64x64x16_F32BF16BF16_SSILNSF_5MajorE1ELSH_0ELNSF_7ScaleInE1ELSI_1EEEEEENS3_6LayoutINS4_IJNS5_ILi2EEENS5_ILi1EEESN_EEENS4_IJSN_NS5_ILi0EEESP_EEEEENS4_IJNS3_10UnderscoreESS_SS_EEEEELb1EEEEEvNT_6ParamsE)
        /*0224*/ 	.word	0x00000000


	//----- nvinfo : EIATTR_MIN_STACK_SIZE
	.align		4
.L_106:
        /*0228*/ 	.byte	0x04, 0x12
        /*022a*/ 	.short	(.L_108 - .L_107)
	.align		4
.L_107:
        /*022c*/ 	.word	index@(_ZN7cutlass13device_kernelIN5flash11enable_sm90INS1_16FlashAttnBwdSm90INS1_25CollectiveMainloopBwdSm90ILi2ELi1ELi1EN4cute5tupleIJNS5_1CILi1EEES8_S8_EEENS6_IJNS7_ILi64EEENS7_ILi80EEENS7_ILi256EEEEEENS_10bfloat16_tEfNS_4arch4Sm90ELb1ELb0ELb1ELb1ELb0ELb0ELb1ELb1ELi2ELi1ELi1ELi1ELb0EEENS1_24CollectiveEpilogueBwdGQAISD_fSG_Li256ELb1ELb0EEENS1_25SingleTileBwdLPTSchedulerILb1ELi80ELb0EEEEEEEEEvNT_6ParamsE)
        /*0230*/ 	.word	0x00000018


	//----- nvinfo : EIATTR_MIN_STACK_SIZE
	.align		4
.L_108:
        /*0234*/ 	.byte	0x04, 0x12
        /*0236*/ 	.short	(.L_110 - .L_109)
	.align		4
.L_109:
        /*0238*/ 	.word	index@(_ZN7cutlass13device_kernelIN5flash22FlashAttnBwdPreprocessIN4cute5tupleIJNS3_1CILi64EEENS5_ILi256EEEEEENS_10bfloat16_tEfNS_4arch4Sm90ELb1ELb1EEEEEvNT_6ParamsE)
        /*023c*/ 	.word	0x00000000
.L_110:


//--------------------- .nv.compat                --------------------------
	.section	.nv.compat,"",@"SHT_CUDA_COMPAT_INFO"
	.align	4
        /*0000*/ 	.byte	0x02, 0x09, 0x01, 0x00, 0x02, 0x02, 0x04, 0x00, 0x02, 0x05, 0x05, 0x00, 0x03, 0x07, 0x01, 0x01
        /*0010*/ 	.byte	0x02, 0x03, 0x01, 0x00, 0x02, 0x06, 0x01, 0x00, 0x04, 0x0b, 0x08, 0x00, 0x00, 0x00, 0x00, 0x00
        /*0020*/ 	.byte	0x00, 0x00, 0x00, 0x00


//--------------------- .nv.info._ZN7cutlass13device_kernelIN5flash11enable_sm90INS1_16FlashAttnBwdSm90INS1_25CollectiveMainloopBwdSm90ILi2ELi1ELi1EN4cute5tupleIJNS5_1CILi1EEES8_S8_EEENS6_IJNS7_ILi64EEENS7_ILi80EEENS7_ILi256EEEEEENS_10bfloat16_tEfNS_4arch4Sm90ELb0ELb0ELb1ELb0ELb0ELb0ELb1ELb1ELi2ELi1ELi1ELi1ELb0EEENS1_21CollectiveEpilogueBwdISD_SE_SG_Li256ELb0ELb1ELi2EEENS1_19SingleTileSchedulerILb0ELb0ELb0ELi80EEEEEEEEEvNT_6ParamsE --------------------------
	.section	.nv.info._ZN7cutlass13device_kernelIN5flash11enable_sm90INS1_16FlashAttnBwdSm90INS1_25CollectiveMainloopBwdSm90ILi2ELi1ELi1EN4cute5tupleIJNS5_1CILi1EEES8_S8_EEENS6_IJNS7_ILi64EEENS7_ILi80EEENS7_ILi256EEEEEENS_10bfloat16_tEfNS_4arch4Sm90ELb0ELb0ELb1ELb0ELb0ELb0ELb1ELb1ELi2ELi1ELi1ELi1ELb0EEENS1_21CollectiveEpilogueBwdISD_SE_SG_Li256ELb0ELb1ELi2EEENS1_19SingleTileSchedulerILb0ELb0ELb0ELi80EEEEEEEEEvNT_6ParamsE,"",@"SHT_CUDA_INFO"
	.sectionflags	@""
	.align	4


	//----- nvinfo : EIATTR_CUDA_API_VERSION
	.align		4
        /*0000*/ 	.byte	0x04, 0x37
        /*0002*/ 	.short	(.L_112 - .L_111)
.L_111:
        /*0004*/ 	.word	0x00000082


	//----- nvinfo : EIATTR_KPARAM_INFO
	.align		4
.L_112:
        /*0008*/ 	.byte	0x04, 0x17
        /*000a*/ 	.short	(.L_114 - .L_113)
.L_113:
        /*000c*/ 	.word	0x00000000
        /*0010*/ 	.short	0x0000
        /*0012*/ 	.short	0x0070
        /*0014*/ 	.byte	0x00, 0xf0, 0x01, 0x24


	//----- nvinfo : EIATTR_SPARSE_MMA_MASK
	.align		4
.L_114:
        /*0018*/ 	.byte	0x03, 0x50
        /*001a*/ 	.short	0x0000


	//----- nvinfo : EIATTR_MAXREG_COUNT
	.align		4
        /*001c*/ 	.byte	0x03, 0x1b
        /*001e*/ 	.short	0x00a8


	//----- nvinfo : EIATTR_NUM_BARRIERS
	.align		4
        /*0020*/ 	.byte	0x02, 0x4c
        /*0022*/ 	.byte	0x0a
	.zero		1


	//----- nvinfo : EIATTR_EXTERNS
	.align		4
        /*0024*/ 	.byte	0x04, 0x0f
        /*0026*/ 	.short	(.L_116 - .L_115)


	//   ....[0]....
	.align		4
.L_115:
        /*0028*/ 	.word	index@(__assertfail)


	//----- nvinfo : EIATTR_ANNOTATIONS
	.align		4
.L_116:
        /*002c*/ 	.byte	0x04, 0x55
        /*002e*/ 	.short	(.L_118 - .L_117)


	//   ....[0]....
.L_117:
        /*0030*/ 	.word	0x00000001
        /*0034*/ 	.byte	0x80, 0x0a, 0x00, 0x00, 0x01, 0x00, 0x00, 0x00, 0xf0, 0x0f, 0x00, 0x00, 0x01, 0x00, 0x00, 0x00
        /*0044*/ 	.byte	0xb0, 0x98, 0x00, 0x00, 0x01, 0x00, 0x00, 0x00, 0x40, 0xa3, 0x00, 0x00, 0x01, 0x00, 0x00, 0x00
        /*0054*/ 	.byte	0xa0, 0xba, 0x00, 0x00, 0x01, 0x00, 0x00, 0x00, 0x00, 0xbb, 0x00, 0x00


	//----- nvinfo : EIATTR_MERCURY_ISA_VERSION
	.align		4
.L_118:
        /*0060*/ 	.byte	0x03, 0x5f
        /*0062*/ 	.short	0x0101


	//----- nvinfo : EIATTR_INT_WARP_WIDE_INSTR_OFFSETS
	.align		4
        /*0064*/ 	.byte	0x04, 0x31
        /*0066*/ 	.short	(.L_120 - .L_119)


	//   ....[0]....
.L_119:
        /*0068*/ 	.word	0x000001e0


	//   ....[1]....
        /*006c*/ 	.word	0x00000290


	//----- nvinfo : EIATTR_COOP_GROUP_MASK_REGIDS
	.align		4
.L_120:
        /*0070*/ 	.byte	0x04, 0x29
        /*0072*/ 	.short	(.L_122 - .L_121)


	//   ....[0]....
.L_121:
        /*0074*/ 	.word	0xffffffff


	//   ....[1]....
        /*0078*/ 	.word	0xffffffff


	//   ....[2]....
        /*007c*/ 	.word	0xffffffff


	//   ....[3]....
        /*0080*/ 	.word	0xffffffff


	//   ....[4]....
        /*0084*/ 	.word	0xffffffff


	//   ....[5]....
        /*0088*/ 	.word	0xffffffff


	//   ....[6]....
        /*008c*/ 	.word	0xffffffff


	//----- nvinfo : EIATTR_COOP_GROUP_INSTR_OFFSETS
	.align		4
.L_122:
        /*0090*/ 	.byte	0x04, 0x28
        /*0092*/ 	.short	(.L_124 - .L_123)


	//   ....[0]....
.L_123:
        /*0094*/ 	.word	0x00000060


	//   ....[1]....
        /*0098*/ 	.word	0x000001f0


	//   ....[2]....
        /*009c*/ 	.word	0x000002a0


	//   ....[3]....
        /*00a0*/ 	.word	0x00000400


	//   ....[4]....
        /*00a4*/ 	.word	0x000006d0


	//   ....[5]....
        /*00a8*/ 	.word	0x0000a9c0


	//   ....[6]....
        /*00ac*/ 	.word	0x0000af30


	//----- nvinfo : EIATTR_REG_RECONFIG
	.align		4
.L_124:
        /*00b0*/ 	.byte	0x01, 0x54
	.zero		2


	//----- nvinfo : EIATTR_SYSCALL_OFFSETS
	.align		4
        /*00b4*/ 	.byte	0x04, 0x46
        /*00b6*/ 	.short	(.L_126 - .L_125)


	//   ....[0]....
.L_125:
        /*00b8*/ 	.word	0x00009fb0


	//   ....[1]....
        /*00bc*/ 	.word	0x0000a0f0


	//   ....[2]....
        /*00c0*/ 	.word	0x0000a210


	//   ....[3]....
        /*00c4*/ 	.word	0x0000a330


	//----- nvinfo : EIATTR_MBARRIER_INSTR_OFFSETS
	.align		4
.L_126:
        /*00c8*/ 	.byte	0x04, 0x39
        /*00ca*/ 	.short	(.L_128 - .L_127)


	//   ....[0]....
.L_127:
        /*00cc*/ 	.word	0x000002c0
        /*00d0*/ 	.word	0x000000ff
        /*00d4*/ 	.word	0x00031800
        /*00d8*/ 	.short	0x0100
        /*00da*/ 	.byte	0x06
	.zero		1


	//   ....[1]....
        /*00dc*/ 	.word	0x000003b0
        /*00e0*/ 	.word	0x000000ff
        /*00e4*/ 	.word	0x00031810
        /*00e8*/ 	.short	0x0100
        /*00ea*/ 	.byte	0x08
	.zero		1


	//   ....[2]....
        /*00ec*/ 	.word	0x000003c0
        /*00f0*/ 	.word	0x000000ff
        /*00f4*/ 	.word	0x00031820
        /*00f8*/ 	.short	0x0100
        /*00fa*/ 	.byte	0x08
	.zero		1


	//   ....[3]....
        /*00fc*/ 	.word	0x000003d0
        /*0100*/ 	.word	0x000000ff
        /*0104*/ 	.word	0x00031818
        /*0108*/ 	.short	0x0100
        /*010a*/ 	.byte	0x08
	.zero		1


	//   ....[4]....
        /*010c*/ 	.word	0x000003e0
        /*0110*/ 	.word	0x000000ff
        /*0114*/ 	.word	0x00031828
        /*0118*/ 	.short	0x0100
        /*011a*/ 	.byte	0x08
	.zero		1


	//   ....[5]....
        /*011c*/ 	.word	0x00000510
        /*0120*/ 	.word	0x000000ff
        /*0124*/ 	.word	0x00031830
        /*0128*/ 	.short	0x0100
        /*012a*/ 	.byte	0x08
	.zero		1


	//   ....[6]....
        /*012c*/ 	.word	0x00000520
        /*0130*/ 	.word	0x000000ff
        /*0134*/ 	.word	0x00031838
        /*0138*/ 	.short	0x0100
        /*013a*/ 	.byte	0x08
	.zero		1


	//   ....[7]....
        /*013c*/ 	.word	0x00000670
        /*0140*/ 	.word	0x000000ff
        /*0144*/ 	.word	0x00031800
        /*0148*/ 	.short	0x010a
        /*014a*/ 	.byte	0x3c
	.zero		1


	//   ....[8]....
        /*014c*/ 	.word	0x000006f0
        /*0150*/ 	.word	0x000000ff
        /*0154*/ 	.word	0x00031800
        /*0158*/ 	.short	0x010a
        /*015a*/ 	.byte	0x3c
	.zero		1


	//   ....[9]....
        /*015c*/ 	.word	0x000010a0
        /*0160*/ 	.word	0x00000011
        /*0164*/ 	.word	0x00031810
        /*0168*/ 	.short	0x010a
        /*016a*/ 	.byte	0x3f
	.zero		1


	//   ....[10]....
        /*016c*/ 	.word	0x00001180
        /*0170*/ 	.word	0x00000011
        /*0174*/ 	.word	0x00031810
        /*0178*/ 	.short	0x010a
        /*017a*/ 	.byte	0x3f
	.zero		1


	//   ....[11]....
        /*017c*/ 	.word	0x000036f0
        /*0180*/ 	.word	0x000000ff
        /*0184*/ 	.word	0x00031830
        /*0188*/ 	.short	0x010a
        /*018a*/ 	.byte	0x3c
	.zero		1


	//   ....[12]....
        /*018c*/ 	.word	0x000037b0
        /*0190*/ 	.word	0x000000ff
        /*0194*/ 	.word	0x00031830
        /*0198*/ 	.short	0x010a
        /*019a*/ 	.byte	0x3c
	.zero		1


	//   ....[13]....
        /*019c*/ 	.word	0x00008f60
        /*01a0*/ 	.word	0x000000ff
        /*01a4*/ 	.word	0x00000000
        /*01a8*/ 	.short	0x0101
        /*01aa*/ 	.byte	0x04
	.zero		1


	//   ....[14]....
        /*01ac*/ 	.word	0x00009930
        /*01b0*/ 	.word	0x00000011
        /*01b4*/ 	.word	0x00000000
        /*01b8*/ 	.short	0x0101
        /*01ba*/ 	.byte	0x3f
	.zero		1


	//   ....[15]....
        /*01bc*/ 	.word	0x0000b250
        /*01c0*/ 	.word	0x00000008
        /*01c4*/ 	.word	0x00031820
        /*01c8*/ 	.short	0x010a
        /*01ca*/ 	.byte	0x3f
	.zero		1


	//   ....[16]....
        /*01cc*/ 	.word	0x0000ba20
        /*01d0*/ 	.word	0x00000008
        /*01d4*/ 	.word	0x00031838
        /*01d8*/ 	.short	0x010a
        /*01da*/ 	.byte	0x3f
	.zero		1


	//   ....[17]....
        /*01dc*/ 	.word	0x0000bda0
        /*01e0*/ 	.word	0x00000013
        /*01e4*/ 	.word	0x00031820
        /*01e8*/ 	.short	0x010a
        /*01ea*/ 	.byte	0x3f
	.zero		1


	//   ....[18]....
        /*01ec*/ 	.word	0x0000c190
        /*01f0*/ 	.word	0x00000008
        /*01f4*/ 	.word	0x00031838
        /*01f8*/ 	.short	0x010a
        /*01fa*/ 	.byte	0x3f
	.zero		1


	//   ....[19]....
        /*01fc*/ 	.word	0x0000c640
        /*0200*/ 	.word	0x00000005
        /*0204*/ 	.word	0x00000000
        /*0208*/ 	.short	0x010a
        /*020a*/ 	.byte	0x3f
	.zero		1


	//   ....[20]....
        /*020c*/ 	.word	0x0000c6d0
        /*0210*/ 	.word	0x00000003
        /*0214*/ 	.word	0x00000000
        /*0218*/ 	.short	0x010a
        /*021a*/ 	.byte	0x3f
	.zero		1


	//   ....[21]....
        /*021c*/ 	.word	0x0000c720
        /*0220*/ 	.word	0x00000007
        /*0224*/ 	.word	0x00031838
        /*0228*/ 	.short	0x010a
        /*022a*/ 	.byte	0x3f
	.zero		1


	//   ....[22]....
        /*022c*/ 	.word	0x0000c790
        /*0230*/ 	.word	0x00000008
        /*0234*/ 	.word	0x00031800
        /*0238*/ 	.short	0x010a
        /*023a*/ 	.byte	0x3f
	.zero		1


	//   ....[23]....
        /*023c*/ 	.word	0x0000c7e0
        /*0240*/ 	.word	0x00000011
        /*0244*/ 	.word	0x00031810
        /*0248*/ 	.short	0x010a
        /*024a*/ 	.byte	0x3f
	.zero		1


	//   ....[24]....
        /*024c*/ 	.word	0x0000c830
        /*0250*/ 	.word	0x00000005
        /*0254*/ 	.word	0x00031830
        /*0258*/ 	.short	0x010a
        /*025a*/ 	.byte	0x3f
	.zero		1


	//   ....[25]....
        /*025c*/ 	.word	0x0000c880
        /*0260*/ 	.word	0x00000008
        /*0264*/ 	.word	0x00031820
        /*0268*/ 	.short	0x010a
        /*026a*/ 	.byte	0x3f
	.zero		1


	//   ....[26]....
        /*026c*/ 	.word	0x0000c8d0
        /*0270*/ 	.word	0x00000008
        /*0274*/ 	.word	0x00031838
        /*0278*/ 	.short	0x010a
        /*027a*/ 	.byte	0x3f
	.zero		1


	//   ....[27]....
        /*027c*/ 	.word	0x0000c930
        /*0280*/ 	.word	0x00000013
        /*0284*/ 	.word	0x00031820
        /*0288*/ 	.short	0x010a
        /*028a*/ 	.byte	0x3f
	.zero		1


	//   ....[28]....
        /*028c*/ 	.word	0x0000c980
        /*0290*/ 	.word	0x00000008
        /*0294*/ 	.word	0x00031838
        /*0298*/ 	.short	0x010a
        /*029a*/ 	.byte	0x3f
	.zero		1


	//   ....[29]....
        /*029c*/ 	.word	0x0000ca50
        /*02a0*/ 	.word	0x00000005
        /*02a4*/ 	.word	0x00000000
        /*02a8*/ 	.short	0x010a
        /*02aa*/ 	.byte	0x3f
	.zero		1


	//   ....[30]....
        /*02ac*/ 	.word	0x0000caa0
        /*02b0*/ 	.word	0x00000003
        /*02b4*/ 	.word	0x00000000
        /*02b8*/ 	.short	0x010a
        /*02ba*/ 	.byte	0x3f
	.zero		1


	//----- nvinfo : EIATTR_NUM_MBARRIERS
	.align		4
.L_128:
        /*02bc*/ 	.byte	0x03, 0x38
        /*02be*/ 	.short	0x0007


	//----- nvinfo : EIATTR_EXIT_INSTR_OFFSETS
	.align		4
        /*02c0*/ 	.byte	0x04, 0x1c
        /*02c2*/ 	.short	(.L_130 - .L_129)


	//   ....[0]....
.L_129:
        /*02c4*/ 	.word	0x00000610


	//   ....[1]....
        /*02c8*/ 	.word	0x0000aef0


	//   ....[2]....
        /*02cc*/ 	.word	0x0000af50


	//   ....[3]....
        /*02d0*/ 	.word	0x0000c770


	//----- nvinfo : EIATTR_MAX_THREADS
	.align		4
.L_130:
        /*02d4*/ 	.byte	0x04, 0x05
        /*02d6*/ 	.short	(.L_132 - .L_131)
.L_131:
        /*02d8*/ 	.word	0x00000180
        /*02dc*/ 	.word	0x00000001
        /*02e0*/ 	.word	0x00000001


	//----- nvinfo : EIATTR_CRS_STACK_SIZE
	.align		4
.L_132:
        /*02e4*/ 	.byte	0x04, 0x1e
        /*02e6*/ 	.short	(.L_134 - .L_133)
.L_133:
        /*02e8*/ 	.word	0x00000000


	//----- nvinfo : EIATTR_CBANK_PARAM_SIZE
	.align		4
.L_134:
        /*02ec*/ 	.byte	0x03, 0x19
        /*02ee*/ 	.short	0x0970


	//----- nvinfo : EIATTR_PARAM_CBANK
	.align		4
        /*02f0*/ 	.byte	0x04, 0x0a
        /*02f2*/ 	.short	(.L_136 - .L_135)
	.align		4
.L_135:
        /*02f4*/ 	.word	index@(.nv.constant0._ZN7cutlass13device_kernelIN5flash11enable_sm90INS1_16FlashAttnBwdSm90INS1_25CollectiveMainloopBwdSm90ILi2ELi1ELi1EN4cute5tupleIJNS5_1CILi1EEES8_S8_EEENS6_IJNS7_ILi64EEENS7_ILi80EEENS7_ILi256EEEEEENS_10bfloat16_tEfNS_4arch4Sm90ELb0ELb0ELb1ELb0ELb0ELb0ELb1ELb1ELi2ELi1ELi1ELi1ELb0EEENS1_21CollectiveEpilogueBwdISD_SE_SG_Li256ELb0ELb1ELi2EEENS1_19SingleTileSchedulerILb0ELb0ELb0ELi80EEEEEEEEEvNT_6ParamsE)
        /*02f8*/ 	.short	0x0210
        /*02fa*/ 	.short	0x0970


	//----- nvinfo : EIATTR_SW_WAR
	.align		4
.L_136:
        /*02fc*/ 	.byte	0x04, 0x36
        /*02fe*/ 	.short	(.L_138 - .L_137)
.L_137:
        /*0300*/ 	.word	0x00000008
.L_138:


//--------------------- .nv.info._ZN7cutlass13device_kernelIN5flash11enable_sm90INS1_16FlashAttnBwdSm90INS1_25CollectiveMainloopBwdSm90ILi2ELi1ELi1EN4cute5tupleIJNS5_1CILi1EEES8_S8_EEENS6_IJNS7_ILi64EEENS7_ILi80EEENS7_ILi256EEEEEENS_10bfloat16_tEfNS_4arch4Sm90ELb0ELb0ELb1ELb0ELb0ELb0ELb1ELb1ELi2ELi1ELi1ELi1ELb0EEENS1_24CollectiveEpilogueBwdGQAISD_fSG_Li256ELb0ELb0EEENS1_19SingleTileSchedulerILb0ELb0ELb0ELi80EEEEEEEEEvNT_6ParamsE --------------------------
	.section	.nv.info._ZN7cutlass13device_kernelIN5flash11enable_sm90INS1_16FlashAttnBwdSm90INS1_25CollectiveMainloopBwdSm90ILi2ELi1ELi1EN4cute5tupleIJNS5_1CILi1EEES8_S8_EEENS6_IJNS7_ILi64EEENS7_ILi80EEENS7_ILi256EEEEEENS_10bfloat16_tEfNS_4arch4Sm90ELb0ELb0ELb1ELb0ELb0ELb0ELb1ELb1ELi2ELi1ELi1ELi1ELb0EEENS1_24CollectiveEpilogueBwdGQAISD_fSG_Li256ELb0ELb0EEENS1_19SingleTileSchedulerILb0ELb0ELb0ELi80EEEEEEEEEvNT_6ParamsE,"",@"SHT_CUDA_INFO"
	.sectionflags	@""
	.align	4


	//----- nvinfo : EIATTR_CUDA_API_VERSION
	.align		4
        /*0000*/ 	.byte	0x04, 0x37
        /*0002*/ 	.short	(.L_140 - .L_139)
.L_139:
        /*0004*/ 	.word	0x00000082


	//----- nvinfo : EIATTR_KPARAM_INFO
	.align		4
.L_140:
        /*0008*/ 	.byte	0x04, 0x17
        /*000a*/ 	.short	(.L_142 - .L_141)
.L_141:
        /*000c*/ 	.word	0x00000000
        /*0010*/ 	.short	0x0000
        /*0012*/ 	.short	0x0070
        /*0014*/ 	.byte	0x00, 0xf0, 0x01, 0x1a


	//----- nvinfo : EIATTR_SPARSE_MMA_MASK
	.align		4
.L_142:
        /*0018*/ 	.byte	0x03, 0x50
        /*001a*/ 	.short	0x0000


	//----- nvinfo : EIATTR_MAXREG_COUNT
	.align		4
        /*001c*/ 	.byte	0x03, 0x1b
        /*001e*/ 	.short	0x00a8


	//----- nvinfo : EIATTR_NUM_BARRIERS
	.align		4
        /*0020*/ 	.byte	0x02, 0x4c
        /*0022*/ 	.byte	0x0a
	.zero		1


	//----- nvinfo : EIATTR_ANNOTATIONS
	.align		4
        /*0024*/ 	.byte	0x04, 0x55
        /*0026*/ 	.short	(.L_144 - .L_143)


	//   ....[0]....
.L_143:
        /*0028*/ 	.word	0x00000001
        /*002c*/ 	.byte	0xf0, 0x97, 0x00, 0x00, 0x01, 0x00, 0x00, 0x00, 0x50, 0x98, 0x00, 0x00


	//----- nvinfo : EIATTR_MERCURY_ISA_VERSION
	.align		4
.L_144:
        /*0038*/ 	.byte	0x03, 0x5f
        /*003a*/ 	.short	0x0101


	//----- nvinfo : EIATTR_INT_WARP_WIDE_INSTR_OFFSETS
	.align		4
        /*003c*/ 	.byte	0x04, 0x31
        /*003e*/ 	.short	(.L_146 - .L_145)


	//   ....[0]....
.L_145:
        /*0040*/ 	.word	0x00000180


	//   ....[1]....
        /*0044*/ 	.word	0x00000230


	//----- nvinfo : EIATTR_COOP_GROUP_MASK_REGIDS
	.align		4
.L_146:
        /*0048*/ 	.byte	0x04, 0x29
        /*004a*/ 	.short	(.L_148 - .L_147)


	//   ....[0]....
.L_147:
        /*004c*/ 	.word	0xffffffff


	//   ....[1]....
        /*0050*/ 	.word	0xffffffff


	//   ....[2]....
        /*0054*/ 	.word	0xffffffff


	//   ....[3]....
        /*0058*/ 	.word	0xffffffff


	//   ....[4]....
        /*005c*/ 	.word	0xffffffff


	//   ....[5]....
        /*0060*/ 	.word	0xffffffff


	//----- nvinfo : EIATTR_COOP_GROUP_INSTR_OFFSETS
	.align		4
.L_148:
        /*0064*/ 	.byte	0x04, 0x28
        /*0066*/ 	.short	(.L_150 - .L_149)


	//   ....[0]....
.L_149:
        /*0068*/ 	.word	0x00000060


	//   ....[1]....
        /*006c*/ 	.word	0x00000190


	//   ....[2]....
        /*0070*/ 	.word	0x00000240


	//   ....[3]....
        /*0074*/ 	.word	0x000003a0


	//   ....[4]....
        /*0078*/ 	.word	0x00000680


	//   ....[5]....
        /*007c*/ 	.word	0x00008ca0


	//----- nvinfo : EIATTR_REG_RECONFIG
	.align		4
.L_150:
        /*0080*/ 	.byte	0x01, 0x54
	.zero		2


	//----- nvinfo : EIATTR_MBARRIER_INSTR_OFFSETS
	.align		4
        /*0084*/ 	.byte	0x04, 0x39
        /*0086*/ 	.short	(.L_152 - .L_151)


	//   ....[0]....
.L_151:
        /*0088*/ 	.word	0x00000260
        /*008c*/ 	.word	0x000000ff
        /*0090*/ 	.word	0x00031800
        /*0094*/ 	.short	0x0100
        /*0096*/ 	.byte	0x06
	.zero		1


	//   ....[1]....
        /*0098*/ 	.word	0x00000350
        /*009c*/ 	.word	0x000000ff
        /*00a0*/ 	.word	0x00031810
        /*00a4*/ 	.short	0x0100
        /*00a6*/ 	.byte	0x08
	.zero		1


	//   ....[2]....
        /*00a8*/ 	.word	0x00000360
        /*00ac*/ 	.word	0x000000ff
        /*00b0*/ 	.word	0x00031820
        /*00b4*/ 	.short	0x0100
        /*00b6*/ 	.byte	0x08
	.zero		1


	//   ....[3]....
        /*00b8*/ 	.word	0x00000370
        /*00bc*/ 	.word	0x000000ff
        /*00c0*/ 	.word	0x00031818
        /*00c4*/ 	.short	0x0100
        /*00c6*/ 	.byte	0x08
	.zero		1


	//   ....[4]....
        /*00c8*/ 	.word	0x00000380
        /*00cc*/ 	.word	0x000000ff
        /*00d0*/ 	.word	0x00031828
        /*00d4*/ 	.short	0x0100
        /*00d6*/ 	.byte	0x08
	.zero		1


	//   ....[5]....
        /*00d8*/ 	.word	0x000004b0
        /*00dc*/ 	.word	0x000000ff
        /*00e0*/ 	.word	0x00031830
        /*00e4*/ 	.short	0x0100
        /*00e6*/ 	.byte	0x08
	.zero		1


	//   ....[6]....
        /*00e8*/ 	.word	0x000004c0
        /*00ec*/ 	.word	0x000000ff
        /*00f0*/ 	.word	0x00031838
        /*00f4*/ 	.short	0x0100
        /*00f6*/ 	.byte	0x08
	.zero		1


	//   ....[7]....
        /*00f8*/ 	.word	0x00000630
        /*00fc*/ 	.word	0x000000ff
        /*0100*/ 	.word	0x00031800
        /*0104*/ 	.short	0x010a
        /*0106*/ 	.byte	0x3c
	.zero		1


	//   ....[8]....
        /*0108*/ 	.word	0x00000770
        /*010c*/ 	.word	0x000000ff
        /*0110*/ 	.word	0x00031800
        /*0114*/ 	.short	0x010a
        /*0116*/ 	.byte	0x3c
	.zero		1


	//   ....[9]....
        /*0118*/ 	.word	0x00001430
        /*011c*/ 	.word	0x00000010
        /*0120*/ 	.word	0x00031810
        /*0124*/ 	.short	0x010a
        /*0126*/ 	.byte	0x3f
	.zero		1


	//   ....[10]....
        /*0128*/ 	.word	0x00001500
        /*012c*/ 	.word	0x00000010
        /*0130*/ 	.word	0x00031810
        /*0134*/ 	.short	0x010a
        /*0136*/ 	.byte	0x3f
	.zero		1


	//   ....[11]....
        /*0138*/ 	.word	0x00003090
        /*013c*/ 	.word	0x000000ff
        /*0140*/ 	.word	0x00031830
        /*0144*/ 	.short	0x010a
        /*0146*/ 	.byte	0x3c
	.zero		1


	//   ....[12]....
        /*0148*/ 	.word	0x00003150
        /*014c*/ 	.word	0x000000ff
        /*0150*/ 	.word	0x00031830
        /*0154*/ 	.short	0x010a
        /*0156*/ 	.byte	0x3c
	.zero		1


	//   ....[13]....
        /*0158*/ 	.word	0x00007840
        /*015c*/ 	.word	0x000000ff
        /*0160*/ 	.word	0x00000000
        /*0164*/ 	.short	0x0101
        /*0166*/ 	.byte	0x04
	.zero		1


	//   ....[14]....
        /*0168*/ 	.word	0x00007f30
        /*016c*/ 	.word	0x00000010
        /*0170*/ 	.word	0x00000000
        /*0174*/ 	.short	0x0101
        /*0176*/ 	.byte	0x3f
	.zero		1


	//   ....[15]....
        /*0178*/ 	.word	0x00008fb0
        /*017c*/ 	.word	0x00000007
        /*0180*/ 	.word	0x00031820
        /*0184*/ 	.short	0x010a
        /*0186*/ 	.byte	0x3f
	.zero		1


	//   ....[16]....
        /*0188*/ 	.word	0x00009770
        /*018c*/ 	.word	0x00000007
        /*0190*/ 	.word	0x00031838
        /*0194*/ 	.short	0x010a
        /*0196*/ 	.byte	0x3f
	.zero		1


	//   ....[17]....
        /*0198*/ 	.word	0x00009af0
        /*019c*/ 	.word	0x00000012
        /*01a0*/ 	.word	0x00031820
        /*01a4*/ 	.short	0x010a
        /*01a6*/ 	.byte	0x3f
	.zero		1


	//   ....[18]....
        /*01a8*/ 	.word	0x00009ee0
        /*01ac*/ 	.word	0x00000007
        /*01b0*/ 	.word	0x00031838
        /*01b4*/ 	.short	0x010a
        /*01b6*/ 	.byte	0x3f
	.zero		1


	//   ....[19]....
        /*01b8*/ 	.word	0x0000a360
        /*01bc*/ 	.word	0x00000004
        /*01c0*/ 	.word	0x00000000
        /*01c4*/ 	.short	0x010a
        /*01c6*/ 	.byte	0x3f
	.zero		1


	//   ....[20]....
        /*01c8*/ 	.word	0x0000a3f0
        /*01cc*/ 	.word	0x00000011
        /*01d0*/ 	.word	0x00000000
        /*01d4*/ 	.short	0x010a
        /*01d6*/ 	.byte	0x3f
	.zero		1


	//   ....[21]....
        /*01d8*/ 	.word	0x0000a440
        /*01dc*/ 	.word	0x00000005
        /*01e0*/ 	.word	0x00031838
        /*01e4*/ 	.short	0x010a
        /*01e6*/ 	.byte	0x3f
	.zero		1


	//   ....[22]....
        /*01e8*/ 	.word	0x0000a4b0
        /*01ec*/ 	.word	0x00000002
        /*01f0*/ 	.word	0x00031800
        /*01f4*/ 	.short	0x010a
        /*01f6*/ 	.byte	0x3f
	.zero		1


	//   ....[23]....
        /*01f8*/ 	.word	0x0000a500
        /*01fc*/ 	.word	0x00000010
        /*0200*/ 	.word	0x00031810
        /*0204*/ 	.short	0x010a
        /*0206*/ 	.byte	0x3f
	.zero		1


	//   ....[24]....
        /*0208*/ 	.word	0x0000a550
        /*020c*/ 	.word	0x00000005
        /*0210*/ 	.word	0x00031830
        /*0214*/ 	.short	0x010a
        /*0216*/ 	.byte	0x3f
	.zero		1


	//   ....[25]....
        /*0218*/ 	.word	0x0000a5a0
        /*021c*/ 	.word	0x00000007
        /*0220*/ 	.word	0x00031820
        /*0224*/ 	.short	0x010a
        /*0226*/ 	.byte	0x3f
	.zero		1


	//   ....[26]....
        /*0228*/ 	.word	0x0000a5f0
        /*022c*/ 	.word	0x00000007
        /*0230*/ 	.word	0x00031838
        /*0234*/ 	.short	0x010a
        /*0236*/ 	.byte	0x3f
	.zero		1


	//   ....[27]....
        /*0238*/ 	.word	0x0000a650
        /*023c*/ 	.word	0x00000012
        /*0240*/ 	.word	0x00031820
        /*0244*/ 	.short	0x010a
        /*0246*/ 	.byte	0x3f
	.zero		1


	//   ....[28]....
        /*0248*/ 	.word	0x0000a6a0
        /*024c*/ 	.word	0x00000007
        /*0250*/ 	.word	0x00031838
        /*0254*/ 	.short	0x010a
        /*0256*/ 	.byte	0x3f
	.zero		1


	//   ....[29]....
        /*0258*/ 	.word	0x0000a6f0
        /*025c*/ 	.word	0x00000004
        /*0260*/ 	.word	0x00000000
        /*0264*/ 	.short	0x010a
        /*0266*/ 	.byte	0x3f
	.zero		1


	//   ....[30]....
        /*0268*/ 	.word	0x0000a740
        /*026c*/ 	.word	0x00000011
        /*0270*/ 	.word	0x00000000
        /*0274*/ 	.short	0x010a
        /*0276*/ 	.byte	0x3f
	.zero		1


	//----- nvinfo : EIATTR_NUM_MBARRIERS
	.align		4
.L_152:
        /*0278*/ 	.byte	0x03, 0x38
        /*027a*/ 	.short	0x0007


	//----- nvinfo : EIATTR_EXIT_INSTR_OFFSETS
	.align		4
        /*027c*/ 	.byte	0x04, 0x1c
        /*027e*/ 	.short	(.L_154 - .L_153)


	//   ....[0]....
.L_153:
        /*0280*/ 	.word	0x0000a490


	//----- nvinfo : EIATTR_MAX_THREADS
	.align		4
.L_154:
        /*0284*/ 	.byte	0x04, 0x05
        /*0286*/ 	.short	(.L_156 - .L_155)
.L_155:
        /*0288*/ 	.word	0x00000180
        /*028c*/ 	.word	0x00000001
        /*0290*/ 	.word	0x00000001


	//----- nvinfo : EIATTR_CRS_STACK_SIZE
	.align		4
.L_156:
        /*0294*/ 	.byte	0x04, 0x1e
        /*0296*/ 	.short	(.L_158 - .L_157)
.L_157:
        /*0298*/ 	.word	0x00000000


	//----- nvinfo : EIATTR_CBANK_PARAM_SIZE
	.align		4
.L_158:
        /*029c*/ 	.byte	0x03, 0x19
        /*029e*/ 	.short	0x06f0


	//----- nvinfo : EIATTR_PARAM_CBANK
	.align		4
        /*02a0*/ 	.byte	0x04, 0x0a
        /*02a2*/ 	.short	(.L_160 - .L_159)
	.align		4
.L_159:
        /*02a4*/ 	.word	index@(.nv.constant0._ZN7cutlass13device_kernelIN5flash11enable_sm90INS1_16FlashAttnBwdSm90INS1_25CollectiveMainloopBwdSm90ILi2ELi1ELi1EN4cute5tupleIJNS5_1CILi1EEES8_S8_EEENS6_IJNS7_ILi64EEENS7_ILi80EEENS7_ILi256EEEEEENS_10bfloat16_tEfNS_4arch4Sm90ELb0ELb0ELb1ELb0ELb0ELb0ELb1ELb1ELi2ELi1ELi1ELi1ELb0EEENS1_24CollectiveEpilogueBwdGQAISD_fSG_Li256ELb0ELb0EEENS1_19SingleTileSchedulerILb0ELb0ELb0ELi80EEEEEEEEEvNT_6ParamsE)
        /*02a8*/ 	.short	0x0210
        /*02aa*/ 	.short	0x06f0


	//----- nvinfo : EIATTR_SW_WAR
	.align		4
.L_160:
        /*02ac*/ 	.byte	0x04, 0x36
        /*02ae*/ 	.short	(.L_162 - .L_161)
.L_161:
        /*02b0*/ 	.word	0x00000008
.L_162:


//--------------------- .nv.info._ZN7cutlass13device_kernelIN5flash11enable_sm90INS1_16FlashAttnBwdSm90INS1_25CollectiveMainloopBwdSm90ILi2ELi1ELi1EN4cute5tupleIJNS5_1CILi1EEES8_S8_EEENS6_IJNS7_ILi64EEENS7_ILi80EEENS7_ILi256EEEEEENS_10bfloat16_tEfNS_4arch4Sm90ELb0ELb0ELb1ELb1ELb0ELb0ELb1ELb1ELi2ELi1ELi1ELi1ELb0EEENS1_21CollectiveEpilogueBwdISD_SE_SG_Li256ELb1ELb1ELi2EEENS1_19SingleTileSchedulerILb1ELb0ELb0ELi80EEEEEEEEEvNT_6ParamsE --------------------------
	.section	.nv.info._ZN7cutlass13device_kernelIN5flash11enable_sm90INS1_16FlashAttnBwdSm90INS1_25CollectiveMainloopBwdSm90ILi2ELi1ELi1EN4cute5tupleIJNS5_1CILi1EEES8_S8_EEENS6_IJNS7_ILi64EEENS7_ILi80EEENS7_ILi256EEEEEENS_10bfloat16_tEfNS_4arch4Sm90ELb0ELb0ELb1ELb1ELb0ELb0ELb1ELb1ELi2ELi1ELi1ELi1ELb0EEENS1_21CollectiveEpilogueBwdISD_SE_SG_Li256ELb1ELb1ELi2EEENS1_19SingleTileSchedulerILb1ELb0ELb0ELi80EEEEEEEEEvNT_6ParamsE,"",@"SHT_CUDA_INFO"
	.sectionflags	@""
	.align	4


	//----- nvinfo : EIATTR_CUDA_API_VERSION
	.align		4
        /*0000*/ 	.byte	0x04, 0x37
        /*0002*/ 	.short	(.L_164 - .L_163)
.L_163:
        /*0004*/ 	.word	0x00000082


	//----- nvinfo : EIATTR_KPARAM_INFO
	.align		4
.L_164:
        /*0008*/ 	.byte	0x04, 0x17
        /*000a*/ 	.short	(.L_166 - .L_165)
.L_165:
        /*000c*/ 	.word	0x00000000
        /*0010*/ 	.short	0x0000
        /*0012*/ 	.short	0x0070
        /*0014*/ 	.byte	0x00, 0xf0, 0x01, 0x1a


	//----- nvinfo : EIATTR_SPARSE_MMA_MASK
	.align		4
.L_166:
        /*0018*/ 	.byte	0x03, 0x50
        /*001a*/ 	.short	0x0000


	//----- nvinfo : EIATTR_MAXREG_COUNT
	.align		4
        /*001c*/ 	.byte	0x03, 0x1b
        /*001e*/ 	.short	0x00a8


	//----- nvinfo : EIATTR_NUM_BARRIERS
	.align		4
        /*0020*/ 	.byte	0x02, 0x4c
        /*0022*/ 	.byte	0x0a
	.zero		1


	//----- nvinfo : EIATTR_ANNOTATIONS
	.align		4
        /*0024*/ 	.byte	0x04, 0x55
        /*0026*/ 	.short	(.L_168 - .L_167)


	//   ....[0]....
.L_167:
        /*0028*/ 	.word	0x00000001
        /*002c*/ 	.byte	0xc0, 0xde, 0x00, 0x00, 0x01, 0x00, 0x00, 0x00, 0x20, 0xdf, 0x00, 0x00


	//----- nvinfo : EIATTR_MERCURY_ISA_VERSION
	.align		4
.L_168:
        /*0038*/ 	.byte	0x03, 0x5f
        /*003a*/ 	.short	0x0101


	//----- nvinfo : EIATTR_INT_WARP_WIDE_INSTR_OFFSETS
	.align		4
        /*003c*/ 	.byte	0x04, 0x31
        /*003e*/ 	.short	(.L_170 - .L_169)


	//   ....[0]....
.L_169:
        /*0040*/ 	.word	0x00000180


	//   ....[1]....
        /*0044*/ 	.word	0x00000230


	//   ....[2]....
        /*0048*/ 	.word	0x0000d090


	//----- nvinfo : EIATTR_COOP_GROUP_MASK_REGIDS
	.align		4
.L_170:
        /*004c*/ 	.byte	0x04, 0x29
        /*004e*/ 	.short	(.L_172 - .L_171)


	//   ....[0]....
.L_171:
        /*0050*/ 	.word	0xffffffff


	//   ....[1]....
        /*0054*/ 	.word	0xffffffff


	//   ....[2]....
        /*0058*/ 	.word	0xffffffff


	//   ....[3]....
        /*005c*/ 	.word	0xffffffff


	//   ....[4]....
        /*0060*/ 	.word	0xffffffff


	//   ....[5]....
        /*0064*/ 	.word	0xffffffff


	//----- nvinfo : EIATTR_COOP_GROUP_INSTR_OFFSETS
	.align		4
.L_172:
        /*0068*/ 	.byte	0x04, 0x28
        /*006a*/ 	.short	(.L_174 - .L_173)


	//   ....[0]....
.L_173:
        /*006c*/ 	.word	0x00000060


	//   ....[1]....
        /*0070*/ 	.word	0x00000190


	//   ....[2]....
        /*0074*/ 	.word	0x00000240


	//   ....[3]....
        /*0078*/ 	.word	0x000003a0


	//   ....[4]....
        /*007c*/ 	.word	0x00001070


	//   ....[5]....
        /*0080*/ 	.word	0x0000cd00


	//----- nvinfo : EIATTR_REG_RECONFIG
	.align		4
.L_174:
        /*0084*/ 	.byte	0x01, 0x54
	.zero		2


	//----- nvinfo : EIATTR_MBARRIER_INSTR_OFFSETS
	.align		4
        /*0088*/ 	.byte	0x04, 0x39
        /*008a*/ 	.short	(.L_176 - .L_175)


	//   ....[0]....
.L_175:
        /*008c*/ 	.word	0x00000260
        /*0090*/ 	.word	0x000000ff
        /*0094*/ 	.word	0x00031600
        /*0098*/ 	.short	0x0100
        /*009a*/ 	.byte	0x06
	.zero		1


	//   ....[1]....
        /*009c*/ 	.word	0x00000350
        /*00a0*/ 	.word	0x000000ff
        /*00a4*/ 	.word	0x00031610
        /*00a8*/ 	.short	0x0100
        /*00aa*/ 	.byte	0x08
	.zero		1


	//   ....[2]....
        /*00ac*/ 	.word	0x00000360
        /*00b0*/ 	.word	0x000000ff
        /*00b4*/ 	.word	0x00031620
        /*00b8*/ 	.short	0x0100
        /*00ba*/ 	.byte	0x08
	.zero		1


	//   ....[3]....
        /*00bc*/ 	.word	0x00000370
        /*00c0*/ 	.word	0x000000ff
        /*00c4*/ 	.word	0x00031618
        /*00c8*/ 	.short	0x0100
        /*00ca*/ 	.byte	0x08
	.zero		1


	//   ....[4]....
        /*00cc*/ 	.word	0x00000380
        /*00d0*/ 	.word	0x000000ff
        /*00d4*/ 	.word	0x00031628
        /*00d8*/ 	.short	0x0100
        /*00da*/ 	.byte	0x08
	.zero		1


	//   ....[5]....
        /*00dc*/ 	.word	0x000004b0
        /*00e0*/ 	.word	0x000000ff
        /*00e4*/ 	.word	0x00031630
        /*00e8*/ 	.short	0x0100
        /*00ea*/ 	.byte	0x08
	.zero		1


	//   ....[6]....
        /*00ec*/ 	.word	0x000004c0
        /*00f0*/ 	.word	0x000000ff
        /*00f4*/ 	.word	0x00031638
        /*00f8*/ 	.short	0x0100
        /*00fa*/ 	.byte	0x08
	.zero		1


	//   ....[7]....
        /*00fc*/ 	.word	0x00001000
        /*0100*/ 	.word	0x00000012
        /*0104*/ 	.word	0x00031600
        /*0108*/ 	.short	0x010a
        /*010a*/ 	.byte	0x3f
	.zero		1


	//   ....[8]....
        /*010c*/ 	.word	0x00001090
        /*0110*/ 	.word	0x00000012
        /*0114*/ 	.word	0x00031600
        /*0118*/ 	.short	0x010a
        /*011a*/ 	.byte	0x3f
	.zero		1


	//   ....[9]....
        /*011c*/ 	.word	0x000019d0
        /*0120*/ 	.word	0x00000011
        /*0124*/ 	.word	0x00031610
        /*0128*/ 	.short	0x010a
        /*012a*/ 	.byte	0x3f
	.zero		1


	//   ....[10]....
        /*012c*/ 	.word	0x00001a90
        /*0130*/ 	.word	0x00000011
        /*0134*/ 	.word	0x00031610
        /*0138*/ 	.short	0x010a
        /*013a*/ 	.byte	0x3f
	.zero		1


	//   ....[11]....
        /*013c*/ 	.word	0x00003620
        /*0140*/ 	.word	0x00000012
        /*0144*/ 	.word	0x00031630
        /*0148*/ 	.short	0x010a
        /*014a*/ 	.byte	0x3f
	.zero		1


	//   ....[12]....
        /*014c*/ 	.word	0x000036e0
        /*0150*/ 	.word	0x00000012
        /*0154*/ 	.word	0x00031630
        /*0158*/ 	.short	0x010a
        /*015a*/ 	.byte	0x3f
	.zero		1


	//   ....[13]....
        /*015c*/ 	.word	0x00007da0
        /*0160*/ 	.word	0x00000018
        /*0164*/ 	.word	0x00000000
        /*0168*/ 	.short	0x0101
        /*016a*/ 	.byte	0x3f
	.zero		1


	//   ....[14]....
        /*016c*/ 	.word	0x00008490
        /*0170*/ 	.word	0x00000011
        /*0174*/ 	.word	0x00000000
        /*0178*/ 	.short	0x0101
        /*017a*/ 	.byte	0x3f
	.zero		1


	//   ....[15]....
        /*017c*/ 	.word	0x0000d400
        /*0180*/ 	.word	0x00000000
        /*0184*/ 	.word	0x00031620
        /*0188*/ 	.short	0x010a
        /*018a*/ 	.byte	0x3f
	.zero		1


	//   ....[16]....
        /*018c*/ 	.word	0x0000de40
        /*0190*/ 	.word	0x00000000
        /*0194*/ 	.word	0x00031638
        /*0198*/ 	.short	0x010a
        /*019a*/ 	.byte	0x3f
	.zero		1


	//   ....[17]....
        /*019c*/ 	.word	0x0000e1f0
        /*01a0*/ 	.word	0x00000013
        /*01a4*/ 	.word	0x00031620
        /*01a8*/ 	.short	0x010a
        /*01aa*/ 	.byte	0x3f
	.zero		1


	//   ....[18]....
        /*01ac*/ 	.word	0x0000e620
        /*01b0*/ 	.word	0x00000000
        /*01b4*/ 	.word	0x00031638
        /*01b8*/ 	.short	0x010a
        /*01ba*/ 	.byte	0x3f
	.zero		1


	//   ....[19]....
        /*01bc*/ 	.word	0x0000eb50
        /*01c0*/ 	.word	0x00000006
        /*01c4*/ 	.word	0x00000000
        /*01c8*/ 	.short	0x010a
        /*01ca*/ 	.byte	0x3f
	.zero		1


	//   ....[20]....
        /*01cc*/ 	.word	0x0000ebe0
        /*01d0*/ 	.word	0x00000005
        /*01d4*/ 	.word	0x00000000
        /*01d8*/ 	.short	0x010a
        /*01da*/ 	.byte	0x3f
	.zero		1


	//   ....[21]....
        /*01dc*/ 	.word	0x0000ec30
        /*01e0*/ 	.word	0x00000007
        /*01e4*/ 	.word	0x00031638
        /*01e8*/ 	.short	0x010a
        /*01ea*/ 	.byte	0x3f
	.zero		1


	//   ....[22]....
        /*01ec*/ 	.word	0x0000ec90
        /*01f0*/ 	.word	0x00000012
        /*01f4*/ 	.word	0x00031600
        /*01f8*/ 	.short	0x010a
        /*01fa*/ 	.byte	0x3f
	.zero		1


	//   ....[23]....
        /*01fc*/ 	.word	0x0000ece0
        /*0200*/ 	.word	0x00000011
        /*0204*/ 	.word	0x00031610
        /*0208*/ 	.short	0x010a
        /*020a*/ 	.byte	0x3f
	.zero		1


	//   ....[24]....
        /*020c*/ 	.word	0x0000ed30
        /*0210*/ 	.word	0x00000012
        /*0214*/ 	.word	0x00031630
        /*0218*/ 	.short	0x010a
        /*021a*/ 	.byte	0x3f
	.zero		1


	//   ....[25]....
        /*021c*/ 	.word	0x0000ed80
        /*0220*/ 	.word	0x00000000
        /*0224*/ 	.word	0x00031620
        /*0228*/ 	.short	0x010a
        /*022a*/ 	.byte	0x3f
	.zero		1


	//   ....[26]....
        /*022c*/ 	.word	0x0000edd0
        /*0230*/ 	.word	0x00000000
        /*0234*/ 	.word	0x00031638
        /*0238*/ 	.short	0x010a
        /*023a*/ 	.byte	0x3f
	.zero		1


	//   ....[27]....
        /*023c*/ 	.word	0x0000ee30
        /*0240*/ 	.word	0x00000013
        /*0244*/ 	.word	0x00031620
        /*0248*/ 	.short	0x010a
        /*024a*/ 	.byte	0x3f
	.zero		1


	//   ....[28]....
        /*024c*/ 	.word	0x0000ee80
        /*0250*/ 	.word	0x00000000
        /*0254*/ 	.word	0x00031638
        /*0258*/ 	.short	0x010a
        /*025a*/ 	.byte	0x3f
	.zero		1


	//   ....[29]....
        /*025c*/ 	.word	0x0000eed0
        /*0260*/ 	.word	0x00000006
        /*0264*/ 	.word	0x00000000
        /*0268*/ 	.short	0x010a
        /*026a*/ 	.byte	0x3f
	.zero		1


	//   ....[30]....
        /*026c*/ 	.word	0x0000ef20
        /*0270*/ 	.word	0x00000005
        /*0274*/ 	.word	0x00000000
        /*0278*/ 	.short	0x010a
        /*027a*/ 	.byte	0x3f
	.zero		1


	//----- nvinfo : EIATTR_NUM_MBARRIERS
	.align		4
.L_176:
        /*027c*/ 	.byte	0x03, 0x38
        /*027e*/ 	.short	0x0007


	//----- nvinfo : EIATTR_EXIT_INSTR_OFFSETS
	.align		4
        /*0280*/ 	.byte	0x04, 0x1c
        /*0282*/ 	.short	(.L_178 - .L_177)


	//   ....[0]....
.L_177:
        /*0284*/ 	.word	0x0000ec80


	//----- nvinfo : EIATTR_MAX_THREADS
	.align		4
.L_178:
        /*0288*/ 	.byte	0x04, 0x05
        /*028a*/ 	.short	(.L_180 - .L_179)
.L_179:
        /*028c*/ 	.word	0x00000180
        /*0290*/ 	.word	0x00000001
        /*0294*/ 	.word	0x00000001


	//----- nvinfo : EIATTR_CRS_STACK_SIZE
	.align		4
.L_180:
        /*0298*/ 	.byte	0x04, 0x1e
        /*029a*/ 	.short	(.L_182 - .L_181)
.L_181:
        /*029c*/ 	.word	0x00000000


	//----- nvinfo : EIATTR_CBANK_PARAM_SIZE
	.align		4
.L_182:
        /*02a0*/ 	.byte	0x03, 0x19
        /*02a2*/ 	.short	0x06f0


	//----- nvinfo : EIATTR_PARAM_CBANK
	.align		4
        /*02a4*/ 	.byte	0x04, 0x0a
        /*02a6*/ 	.short	(.L_184 - .L_183)
	.align		4
.L_183:
        /*02a8*/ 	.word	index@(.nv.constant0._ZN7cutlass13device_kernelIN5flash11enable_sm90INS1_16FlashAttnBwdSm90INS1_25CollectiveMainloopBwdSm90ILi2ELi1ELi1EN4cute5tupleIJNS5_1CILi1EEES8_S8_EEENS6_IJNS7_ILi64EEENS7_ILi80EEENS7_ILi256EEEEEENS_10bfloat16_tEfNS_4arch4Sm90ELb0ELb0ELb1ELb1ELb0ELb0ELb1ELb1ELi2ELi1ELi1ELi1ELb0EEENS1_21CollectiveEpilogueBwdISD_SE_SG_Li256ELb1ELb1ELi2EEENS1_19SingleTileSchedulerILb1ELb0ELb0ELi80EEEEEEEEEvNT_6ParamsE)
        /*02ac*/ 	.short	0x0210
        /*02ae*/ 	.short	0x06f0


	//----- nvinfo : EIATTR_SW_WAR
	.align		4
.L_184:
        /*02b0*/ 	.byte	0x04, 0x36
        /*02b2*/ 	.short	(.L_186 - .L_185)
.L_185:
        /*02b4*/ 	.word	0x00000008
.L_186:


//--------------------- .nv.info._ZN7cutlass13device_kernelIN5flash11enable_sm90INS1_16FlashAttnBwdSm90INS1_25CollectiveMainloopBwdSm90ILi2ELi1ELi1EN4cute5tupleIJNS5_1CILi1EEES8_S8_EEENS6_IJNS7_ILi64EEENS7_ILi80EEENS7_ILi256EEEEEENS_10bfloat16_tEfNS_4arch4Sm90ELb0ELb0ELb1ELb1ELb0ELb0ELb1ELb1ELi2ELi1ELi1ELi1ELb0EEENS1_24CollectiveEpilogueBwdGQAISD_fSG_Li256ELb1ELb0EEENS1_19SingleTileSchedulerILb1ELb0ELb0ELi80EEEEEEEEEvNT_6ParamsE --------------------------
	.section	.nv.info._ZN7cutlass13device_kernelIN5flash11enable_sm90INS1_16FlashAttnBwdSm90INS1_25CollectiveMainloopBwdSm90ILi2ELi1ELi1EN4cute5tupleIJNS5_1CILi1EEES8_S8_EEENS6_IJNS7_ILi64EEENS7_ILi80EEENS7_ILi256EEEEEENS_10bfloat16_tEfNS_4arch4Sm90ELb0ELb0ELb1ELb1ELb0ELb0ELb1ELb1ELi2ELi1ELi1ELi1ELb0EEENS1_24CollectiveEpilogueBwdGQAISD_fSG_Li256ELb1ELb0EEENS1_19SingleTileSchedulerILb1ELb0ELb0ELi80EEEEEEEEEvNT_6ParamsE,"",@"SHT_CUDA_INFO"
	.sectionflags	@""
	.align	4


	//----- nvinfo : EIATTR_CUDA_API_VERSION
	.align		4
        /*0000*/ 	.byte	0x04, 0x37
        /*0002*/ 	.short	(.L_188 - .L_187)
.L_187:
        /*0004*/ 	.word	0x00000082


	//----- nvinfo : EIATTR_KPARAM_INFO
	.align		4
.L_188:
        /*0008*/ 	.byte	0x04, 0x17
        /*000a*/ 	.short	(.L_190 - .L_189)
.L_189:
        /*000c*/ 	.word	0x00000000
        /*0010*/ 	.short	0x0000
        /*0012*/ 	.short	0x0070
        /*0014*/ 	.byte	0x00, 0xf0, 0x01, 0x1a


	//----- nvinfo : EIATTR_SPARSE_MMA_MASK
	.align		4
.L_190:
        /*0018*/ 	.byte	0x03, 0x50
        /*001a*/ 	.short	0x0000


	//----- nvinfo : EIATTR_MAXREG_COUNT
	.align		4
        /*001c*/ 	.byte	0x03, 0x1b
        /*001e*/ 	.short	0x00a8


	//----- nvinfo : EIATTR_NUM_BARRIERS
	.align		4
        /*0020*/ 	.byte	0x02, 0x4c
        /*0022*/ 	.byte	0x0a
	.zero		1


	//----- nvinfo : EIATTR_ANNOTATIONS
	.align		4
        /*0024*/ 	.byte	0x04, 0x55
        /*0026*/ 	.short	(.L_192 - .L_191)


	//   ....[0]....
.L_191:
        /*0028*/ 	.word	0x00000001
        /*002c*/ 	.byte	0x60, 0xa5, 0x00, 0x00, 0x01, 0x00, 0x00, 0x00, 0xc0, 0xa5, 0x00, 0x00


	//----- nvinfo : EIATTR_MERCURY_ISA_VERSION
	.align		4
.L_192:
        /*0038*/ 	.byte	0x03, 0x5f
        /*003a*/ 	.short	0x0101


	//----- nvinfo : EIATTR_INT_WARP_WIDE_INSTR_OFFSETS
	.align		4
        /*003c*/ 	.byte	0x04, 0x31
        /*003e*/ 	.short	(.L_194 - .L_193)


	//   ....[0]....
.L_193:
        /*0040*/ 	.word	0x00000180


	//   ....[1]....
        /*0044*/ 	.word	0x00000230


	//   ....[2]....
        /*0048*/ 	.word	0x00009730


	//----- nvinfo : EIATTR_COOP_GROUP_MASK_REGIDS
	.align		4
.L_194:
        /*004c*/ 	.byte	0x04, 0x29
        /*004e*/ 	.short	(.L_196 - .L_195)


	//   ....[0]....
.L_195:
        /*0050*/ 	.word	0xffffffff


	//   ....[1]....
        /*0054*/ 	.word	0xffffffff


	//   ....[2]....
        /*0058*/ 	.word	0xffffffff


	//   ....[3]....
        /*005c*/ 	.word	0xffffffff


	//   ....[4]....
        /*0060*/ 	.word	0xffffffff


	//   ....[5]....
        /*0064*/ 	.word	0xffffffff


	//----- nvinfo : EIATTR_COOP_GROUP_INSTR_OFFSETS
	.align		4
.L_196:
        /*0068*/ 	.byte	0x04, 0x28
        /*006a*/ 	.short	(.L_198 - .L_197)


	//   ....[0]....
.L_197:
        /*006c*/ 	.word	0x00000060


	//   ....[1]....
        /*0070*/ 	.word	0x00000190


	//   ....[2]....
        /*0074*/ 	.word	0x00000240


	//   ....[3]....
        /*0078*/ 	.word	0x000003a0


	//   ....[4]....
        /*007c*/ 	.word	0x000010a0


	//   ....[5]....
        /*0080*/ 	.word	0x000093a0


	//----- nvinfo : EIATTR_REG_RECONFIG
	.align		4
.L_198:
        /*0084*/ 	.byte	0x01, 0x54
	.zero		2


	//----- nvinfo : EIATTR_MBARRIER_INSTR_OFFSETS
	.align		4
        /*0088*/ 	.byte	0x04, 0x39
        /*008a*/ 	.short	(.L_200 - .L_199)


	//   ....[0]....
.L_199:
        /*008c*/ 	.word	0x00000260
        /*0090*/ 	.word	0x000000ff
        /*0094*/ 	.word	0x00031800
        /*0098*/ 	.short	0x0100
        /*009a*/ 	.byte	0x06
	.zero		1


	//   ....[1]....
        /*009c*/ 	.word	0x00000350
        /*00a0*/ 	.word	0x000000ff
        /*00a4*/ 	.word	0x00031810
        /*00a8*/ 	.short	0x0100
        /*00aa*/ 	.byte	0x08
	.zero		1


	//   ....[2]....
        /*00ac*/ 	.word	0x00000360
        /*00b0*/ 	.word	0x000000ff
        /*00b4*/ 	.word	0x00031820
        /*00b8*/ 	.short	0x0100
        /*00ba*/ 	.byte	0x08
	.zero		1


	//   ....[3]....
        /*00bc*/ 	.word	0x00000370
        /*00c0*/ 	.word	0x000000ff
        /*00c4*/ 	.word	0x00031818
        /*00c8*/ 	.short	0x0100
        /*00ca*/ 	.byte	0x08
	.zero		1


	//   ....[4]....
        /*00cc*/ 	.word	0x00000380
        /*00d0*/ 	.word	0x000000ff
        /*00d4*/ 	.word	0x00031828
        /*00d8*/ 	.short	0x0100
        /*00da*/ 	.byte	0x08
	.zero		1


	//   ....[5]....
        /*00dc*/ 	.word	0x000004b0
        /*00e0*/ 	.word	0x000000ff
        /*00e4*/ 	.word	0x00031830
        /*00e8*/ 	.short	0x0100
        /*00ea*/ 	.byte	0x08
	.zero		1


	//   ....[6]....
        /*00ec*/ 	.word	0x000004c0
        /*00f0*/ 	.word	0x000000ff
        /*00f4*/ 	.word	0x00031838
        /*00f8*/ 	.short	0x0100
        /*00fa*/ 	.byte	0x08
	.zero		1


	//   ....[7]....
        /*00fc*/ 	.word	0x00001030
        /*0100*/ 	.word	0x00000012
        /*0104*/ 	.word	0x00031800
        /*0108*/ 	.short	0x010a
        /*010a*/ 	.byte	0x3f
	.zero		1


	//   ....[8]....
        /*010c*/ 	.word	0x000010c0
        /*0110*/ 	.word	0x00000012
        /*0114*/ 	.word	0x00031800
        /*0118*/ 	.short	0x010a
        /*011a*/ 	.byte	0x3f
	.zero		1


	//   ....[9]....
        /*011c*/ 	.word	0x000019f0
        /*0120*/ 	.word	0x00000011
        /*0124*/ 	.word	0x00031810
        /*0128*/ 	.short	0x010a
        /*012a*/ 	.byte	0x3f
	.zero		1


	//   ....[10]....
        /*012c*/ 	.word	0x00001ab0
        /*0130*/ 	.word	0x00000011
        /*0134*/ 	.word	0x00031810
        /*0138*/ 	.short	0x010a
        /*013a*/ 	.byte	0x3f
	.zero		1


	//   ....[11]....
        /*013c*/ 	.word	0x00003640
        /*0140*/ 	.word	0x00000012
        /*0144*/ 	.word	0x00031830
        /*0148*/ 	.short	0x010a
        /*014a*/ 	.byte	0x3f
	.zero		1


	//   ....[12]....
        /*014c*/ 	.word	0x00003700
        /*0150*/ 	.word	0x00000012
        /*0154*/ 	.word	0x00031830
        /*0158*/ 	.short	0x010a
        /*015a*/ 	.byte	0x3f
	.zero		1


	//   ....[13]....
        /*015c*/ 	.word	0x00007dc0
        /*0160*/ 	.word	0x00000018
        /*0164*/ 	.word	0x00000000
        /*0168*/ 	.short	0x0101
        /*016a*/ 	.byte	0x3f
	.zero		1


	//   ....[14]....
        /*016c*/ 	.word	0x000084b0
        /*0170*/ 	.word	0x00000011
        /*0174*/ 	.word	0x00000000
        /*0178*/ 	.short	0x0101
        /*017a*/ 	.byte	0x3f
	.zero		1


	//   ....[15]....
        /*017c*/ 	.word	0x00009aa0
        /*0180*/ 	.word	0x00000000
        /*0184*/ 	.word	0x00031820
        /*0188*/ 	.short	0x010a
        /*018a*/ 	.byte	0x3f
	.zero		1


	//   ....[16]....
        /*018c*/ 	.word	0x0000a4e0
        /*0190*/ 	.word	0x00000000
        /*0194*/ 	.word	0x00031838
        /*0198*/ 	.short	0x010a
        /*019a*/ 	.byte	0x3f
	.zero		1


	//   ....[17]....
        /*019c*/ 	.word	0x0000a890
        /*01a0*/ 	.word	0x00000013
        /*01a4*/ 	.word	0x00031820
        /*01a8*/ 	.short	0x010a
        /*01aa*/ 	.byte	0x3f
	.zero		1


	//   ....[18]....
        /*01ac*/ 	.word	0x0000acc0
        /*01b0*/ 	.word	0x00000000
        /*01b4*/ 	.word	0x00031838
        /*01b8*/ 	.short	0x010a
        /*01ba*/ 	.byte	0x3f
	.zero		1


	//   ....[19]....
        /*01bc*/ 	.word	0x0000b1f0
        /*01c0*/ 	.word	0x00000006
        /*01c4*/ 	.word	0x00000000
        /*01c8*/ 	.short	0x010a
        /*01ca*/ 	.byte	0x3f
	.zero		1


	//   ....[20]....
        /*01cc*/ 	.word	0x0000b280
        /*01d0*/ 	.word	0x00000005
        /*01d4*/ 	.word	0x00000000
        /*01d8*/ 	.short	0x010a
        /*01da*/ 	.byte	0x3f
	.zero		1


	//   ....[21]....
        /*01dc*/ 	.word	0x0000b2d0
        /*01e0*/ 	.word	0x00000007
        /*01e4*/ 	.word	0x00031838
        /*01e8*/ 	.short	0x010a
        /*01ea*/ 	.byte	0x3f
	.zero		1


	//   ....[22]....
        /*01ec*/ 	.word	0x0000b330
        /*01f0*/ 	.word	0x00000012
        /*01f4*/ 	.word	0x00031800
        /*01f8*/ 	.short	0x010a
        /*01fa*/ 	.byte	0x3f
	.zero		1


	//   ....[23]....
        /*01fc*/ 	.word	0x0000b380
        /*0200*/ 	.word	0x00000011
        /*0204*/ 	.word	0x00031810
        /*0208*/ 	.short	0x010a
        /*020a*/ 	.byte	0x3f
	.zero		1


	//   ....[24]....
        /*020c*/ 	.word	0x0000b3d0
        /*0210*/ 	.word	0x00000012
        /*0214*/ 	.word	0x00031830
        /*0218*/ 	.short	0x010a
        /*021a*/ 	.byte	0x3f
	.zero		1


	//   ....[25]....
        /*021c*/ 	.word	0x0000b420
        /*0220*/ 	.word	0x00000000
        /*0224*/ 	.word	0x00031820
        /*0228*/ 	.short	0x010a
        /*022a*/ 	.byte	0x3f
	.zero		1


	//   ....[26]....
        /*022c*/ 	.word	0x0000b470
        /*0230*/ 	.word	0x00000000
        /*0234*/ 	.word	0x00031838
        /*0238*/ 	.short	0x010a
        /*023a*/ 	.byte	0x3f
	.zero		1


	//   ....[27]....
        /*023c*/ 	.word	0x0000b4d0
        /*0240*/ 	.word	0x00000013
        /*0244*/ 	.word	0x00031820
        /*0248*/ 	.short	0x010a
        /*024a*/ 	.byte	0x3f
	.zero		1


	//   ....[28]....
        /*024c*/ 	.word	0x0000b520
        /*0250*/ 	.word	0x00000000
        /*0254*/ 	.word	0x00031838
        /*0258*/ 	.short	0x010a
        /*025a*/ 	.byte	0x3f
	.zero		1


	//   ....[29]....
        /*025c*/ 	.word	0x0000b570
        /*0260*/ 	.word	0x00000006
        /*0264*/ 	.word	0x00000000
        /*0268*/ 	.short	0x010a
        /*026a*/ 	.byte	0x3f
	.zero		1


	//   ....[30]....
        /*026c*/ 	.word	0x0000b5c0
        /*0270*/ 	.word	0x00000005
        /*0274*/ 	.word	0x00000000
        /*0278*/ 	.short	0x010a
        /*027a*/ 	.byte	0x3f
	.zero		1


	//----- nvinfo : EIATTR_NUM_MBARRIERS
	.align		4
.L_200:
        /*027c*/ 	.byte	0x03, 0x38
        /*027e*/ 	.short	0x0007


	//----- nvinfo : EIATTR_EXIT_INSTR_OFFSETS
	.align		4
        /*0280*/ 	.byte	0x04, 0x1c
        /*0282*/ 	.short	(.L_202 - .L_201)


	//   ....[0]....
.L_201:
        /*0284*/ 	.word	0x0000b320


	//----- nvinfo : EIATTR_MAX_THREADS
	.align		4
.L_202:
        /*0288*/ 	.byte	0x04, 0x05
        /*028a*/ 	.short	(.L_204 - .L_203)
.L_203:
        /*028c*/ 	.word	0x00000180
        /*0290*/ 	.word	0x00000001
        /*0294*/ 	.word	0x00000001


	//----- nvinfo : EIATTR_CRS_STACK_SIZE
	.align		4
.L_204:
        /*0298*/ 	.byte	0x04, 0x1e
        /*029a*/ 	.short	(.L_206 - .L_205)
.L_205:
        /*029c*/ 	.word	0x00000000


	//----- nvinfo : EIATTR_CBANK_PARAM_SIZE
	.align		4
.L_206:
        /*02a0*/ 	.byte	0x03, 0x19
        /*02a2*/ 	.short	0x06f0


	//----- nvinfo : EIATTR_PARAM_CBANK
	.align		4
        /*02a4*/ 	.byte	0x04, 0x0a
        /*02a6*/ 	.short	(.L_208 - .L_207)
	.align		4
.L_207:
        /*02a8*/ 	.word	index@(.nv.constant0._ZN7cutlass13device_kernelIN5flash11enable_sm90INS1_16FlashAttnBwdSm90INS1_25CollectiveMainloopBwdSm90ILi2ELi1ELi1EN4cute5tupleIJNS5_1CILi1EEES8_S8_EEENS6_IJNS7_ILi64EEENS7_ILi80EEENS7_ILi256EEEEEENS_10bfloat16_tEfNS_4arch4Sm90ELb0ELb0ELb1ELb1ELb0ELb0ELb1ELb1ELi2ELi1ELi1ELi1ELb0EEENS1_24CollectiveEpilogueBwdGQAISD_fSG_Li256ELb1ELb0EEENS1_19SingleTileSchedulerILb1ELb0ELb0ELi80EEEEEEEEEvNT_6ParamsE)
        /*02ac*/ 	.short	0x0210
        /*02ae*/ 	.short	0x06f0


	//----- nvinfo : EIATTR_SW_WAR
	.align		4
.L_208:
        /*02b0*/ 	.byte	0x04, 0x36
        /*02b2*/ 	.short	(.L_210 - .L_209)
.L_209:
        /*02b4*/ 	.word	0x00000008
.L_210:


//--------------------- .nv.info._ZN7cutlass13device_kernelIN5flash11enable_sm90INS1_16FlashAttnBwdSm90INS1_25CollectiveMainloopBwdSm90ILi2ELi1ELi1EN4cute5tupleIJNS5_1CILi1EEES8_S8_EEENS6_IJNS7_ILi64EEENS7_ILi80EEENS7_ILi256EEEEEENS_10bfloat16_tEfNS_4arch4Sm90ELb0ELb1ELb1ELb0ELb0ELb0ELb1ELb1ELi2ELi1ELi1ELi1ELb0EEENS1_21CollectiveEpilogueBwdISD_SE_SG_Li256ELb0ELb1ELi2EEENS1_19SingleTileSchedulerILb0ELb0ELb0ELi80EEEEEEEEEvNT_6ParamsE --------------------------
	.section	.nv.info._ZN7cutlass13device_kernelIN5flash11enable_sm90INS1_16FlashAttnBwdSm90INS1_25CollectiveMainloopBwdSm90ILi2ELi1ELi1EN4cute5tupleIJNS5_1CILi1EEES8_S8_EEENS6_IJNS7_ILi64EEENS7_ILi80EEENS7_ILi256EEEEEENS_10bfloat16_tEfNS_4arch4Sm90ELb0ELb1ELb1ELb0ELb0ELb0ELb1ELb1ELi2ELi1ELi1ELi1ELb0EEENS1_21CollectiveEpilogueBwdISD_SE_SG_Li256ELb0ELb1ELi2EEENS1_19SingleTileSchedulerILb0ELb0ELb0ELi80EEEEEEEEEvNT_6ParamsE,"",@"SHT_CUDA_INFO"
	.sectionflags	@""
	.align	4


	//----- nvinfo : EIATTR_CUDA_API_VERSION
	.align		4
        /*0000*/ 	.byte	0x04, 0x37
        /*0002*/ 	.short	(.L_212 - .L_211)
.L_211:
        /*0004*/ 	.word	0x00000082


	//----- nvinfo : EIATTR_KPARAM_INFO
	.align		4
.L_212:
        /*0008*/ 	.byte	0x04, 0x17
        /*000a*/ 	.short	(.L_214 - .L_213)
.L_213:
        /*000c*/ 	.word	0x00000000
        /*0010*/ 	.short	0x0000
        /*0012*/ 	.short	0x0070
        /*0014*/ 	.byte	0x00, 0xf0, 0x01, 0x24


	//----- nvinfo : EIATTR_SPARSE_MMA_MASK
	.align		4
.L_214:
        /*0018*/ 	.byte	0x03, 0x50
        /*001a*/ 	.short	0x0000


	//----- nvinfo : EIATTR_MAXREG_COUNT
	.align		4
        /*001c*/ 	.byte	0x03, 0x1b
        /*001e*/ 	.short	0x00a8


	//----- nvinfo : EIATTR_NUM_BARRIERS
	.align		4
        /*0020*/ 	.byte	0x02, 0x4c
        /*0022*/ 	.byte	0x0a
	.zero		1


	//----- nvinfo : EIATTR_EXTERNS
	.align		4
        /*0024*/ 	.byte	0x04, 0x0f
        /*0026*/ 	.short	(.L_216 - .L_215)


	//   ....[0]....
	.align		4
.L_215:
        /*0028*/ 	.word	index@(__assertfail)


	//----- nvinfo : EIATTR_ANNOTATIONS
	.align		4
.L_216:
        /*002c*/ 	.byte	0x04, 0x55
        /*002e*/ 	.short	(.L_218 - .L_217)


	//   ....[0]....
.L_217:
        /*0030*/ 	.word	0x00000001
        /*0034*/ 	.byte	0x20, 0x03, 0x00, 0x00, 0x01, 0x00, 0x00, 0x00, 0x40, 0x0e, 0x00, 0x00, 0x01, 0x00, 0x00, 0x00
        /*0044*/ 	.byte	0x50, 0xf4, 0x00, 0x00


	//----- nvinfo : EIATTR_MERCURY_ISA_VERSION
	.align		4
.L_218:
        /*0048*/ 	.byte	0x03, 0x5f
        /*004a*/ 	.short	0x0101


	//----- nvinfo : EIATTR_INT_WARP_WIDE_INSTR_OFFSETS
	.align		4
        /*004c*/ 	.byte	0x04, 0x31
        /*004e*/ 	.short	(.L_220 - .L_219)


	//   ....[0]....
.L_219:
        /*0050*/ 	.word	0x000001f0


	//   ....[1]....
        /*0054*/ 	.word	0x00000220


	//----- nvinfo : EIATTR_COOP_GROUP_MASK_REGIDS
	.align		4
.L_220:
        /*0058*/ 	.byte	0x04, 0x29
        /*005a*/ 	.short	(.L_222 - .L_221)


	//   ....[0]....
.L_221:
        /*005c*/ 	.word	0xffffffff


	//   ....[1]....
        /*0060*/ 	.word	0xffffffff


	//   ....[2]....
        /*0064*/ 	.word	0xffffffff


	//   ....[3]....
        /*0068*/ 	.word	0xffffffff


	//   ....[4]....
        /*006c*/ 	.word	0xffffffff


	//   ....[5]....
        /*0070*/ 	.word	0xffffffff


	//   ....[6]....
        /*0074*/ 	.word	0xffffffff


	//----- nvinfo : EIATTR_COOP_GROUP_INSTR_OFFSETS
	.align		4
.L_222:
        /*0078*/ 	.byte	0x04, 0x28
        /*007a*/ 	.short	(.L_224 - .L_223)


	//   ....[0]....
.L_223:
        /*007c*/ 	.word	0x00000060


	//   ....[1]....
        /*0080*/ 	.word	0x00000200


	//   ....[2]....
        /*0084*/ 	.word	0x00000280


	//   ....[3]....
        /*0088*/ 	.word	0x00000460


	//   ....[4]....
        /*008c*/ 	.word	0x00000e00


	//   ....[5]....
        /*0090*/ 	.word	0x0000b8b0


	//   ....[6]....
        /*0094*/ 	.word	0x0000db60


	//----- nvinfo : EIATTR_REG_RECONFIG
	.align		4
.L_224:
        /*0098*/ 	.byte	0x01, 0x54
	.zero		2


	//----- nvinfo : EIATTR_SYSCALL_OFFSETS
	.align		4
        /*009c*/ 	.byte	0x04, 0x46
        /*009e*/ 	.short	(.L_226 - .L_225)


	//   ....[0]....
.L_225:
        /*00a0*/ 	.word	0x0000b2d0


	//   ....[1]....
        /*00a4*/ 	.word	0x0000b410


	//   ....[2]....
        /*00a8*/ 	.word	0x0000b530


	//   ....[3]....
        /*00ac*/ 	.word	0x0000b650


	//----- nvinfo : EIATTR_MBARRIER_INSTR_OFFSETS
	.align		4
.L_226:
        /*00b0*/ 	.byte	0x04, 0x39
        /*00b2*/ 	.short	(.L_228 - .L_227)


	//   ....[0]....
.L_227:
        /*00b4*/ 	.word	0x000002f0
        /*00b8*/ 	.word	0x000000ff
        /*00bc*/ 	.word	0x00031800
        /*00c0*/ 	.short	0x0100
        /*00c2*/ 	.byte	0x06
	.zero		1


	//   ....[1]....
        /*00c4*/ 	.word	0x00000410
        /*00c8*/ 	.word	0x000000ff
        /*00cc*/ 	.word	0x00031810
        /*00d0*/ 	.short	0x0100
        /*00d2*/ 	.byte	0x08
	.zero		1


	//   ....[2]....
        /*00d4*/ 	.word	0x00000420
        /*00d8*/ 	.word	0x000000ff
        /*00dc*/ 	.word	0x00031820
        /*00e0*/ 	.short	0x0100
        /*00e2*/ 	.byte	0x08
	.zero		1


	//   ....[3]....
        /*00e4*/ 	.word	0x00000430
        /*00e8*/ 	.word	0x000000ff
        /*00ec*/ 	.word	0x00031818
        /*00f0*/ 	.short	0x0100
        /*00f2*/ 	.byte	0x08
	.zero		1


	//   ....[4]....
        /*00f4*/ 	.word	0x00000440
        /*00f8*/ 	.word	0x000000ff
        /*00fc*/ 	.word	0x00031828
        /*0100*/ 	.short	0x0100
        /*0102*/ 	.byte	0x08
	.zero		1


	//   ....[5]....
        /*0104*/ 	.word	0x00000570
        /*0108*/ 	.word	0x000000ff
        /*010c*/ 	.word	0x00031830
        /*0110*/ 	.short	0x0100
        /*0112*/ 	.byte	0x08
	.zero		1


	//   ....[6]....
        /*0114*/ 	.word	0x00000580
        /*0118*/ 	.word	0x000000ff
        /*011c*/ 	.word	0x00031838
        /*0120*/ 	.short	0x0100
        /*0122*/ 	.byte	0x08
	.zero		1


	//   ....[7]....
        /*0124*/ 	.word	0x00000d90
        /*0128*/ 	.word	0x00000011
        /*012c*/ 	.word	0x00031800
        /*0130*/ 	.short	0x010a
        /*0132*/ 	.byte	0x3f
	.zero		1


	//   ....[8]....
        /*0134*/ 	.word	0x00000e20
        /*0138*/ 	.word	0x00000011
        /*013c*/ 	.word	0x00031800
        /*0140*/ 	.short	0x010a
        /*0142*/ 	.byte	0x3f
	.zero		1


	//   ....[9]....
        /*0144*/ 	.word	0x00001790
        /*0148*/ 	.word	0x00000010
        /*014c*/ 	.word	0x00031810
        /*0150*/ 	.short	0x010a
        /*0152*/ 	.byte	0x3f
	.zero		1


	//   ....[10]....
        /*0154*/ 	.word	0x00001860
        /*0158*/ 	.word	0x00000010
        /*015c*/ 	.word	0x00031810
        /*0160*/ 	.short	0x010a
        /*0162*/ 	.byte	0x3f
	.zero		1


	//   ....[11]....
        /*0164*/ 	.word	0x00003e10
        /*0168*/ 	.word	0x00000011
        /*016c*/ 	.word	0x00031830
        /*0170*/ 	.short	0x010a
        /*0172*/ 	.byte	0x3f
	.zero		1


	//   ....[12]....
        /*0174*/ 	.word	0x00003ed0
        /*0178*/ 	.word	0x00000011
        /*017c*/ 	.word	0x00031830
        /*0180*/ 	.short	0x010a
        /*0182*/ 	.byte	0x3f
	.zero		1


	//   ....[13]....
        /*0184*/ 	.word	0x0000a210
        /*0188*/ 	.word	0x00000018
        /*018c*/ 	.word	0x00000000
        /*0190*/ 	.short	0x0101
        /*0192*/ 	.byte	0x3f
	.zero		1


	//   ....[14]....
        /*0194*/ 	.word	0x0000ac00
        /*0198*/ 	.word	0x00000010
        /*019c*/ 	.word	0x00000000
        /*01a0*/ 	.short	0x0101
        /*01a2*/ 	.byte	0x3f
	.zero		1


	//   ....[15]....
        /*01a4*/ 	.word	0x0000e050
        /*01a8*/ 	.word	0x00000005
        /*01ac*/ 	.word	0x00031820
        /*01b0*/ 	.short	0x010a
        /*01b2*/ 	.byte	0x3f
	.zero		1


	//   ....[16]....
        /*01b4*/ 	.word	0x0000e920
        /*01b8*/ 	.word	0x00000005
        /*01bc*/ 	.word	0x00031838
        /*01c0*/ 	.short	0x010a
        /*01c2*/ 	.byte	0x3f
	.zero		1


	//   ....[17]....
        /*01c4*/ 	.word	0x0000ec80
        /*01c8*/ 	.word	0x00000013
        /*01cc*/ 	.word	0x00031820
        /*01d0*/ 	.short	0x010a
        /*01d2*/ 	.byte	0x3f
	.zero		1


	//   ....[18]....
        /*01d4*/ 	.word	0x0000f060
        /*01d8*/ 	.word	0x00000005
        /*01dc*/ 	.word	0x00031838
        /*01e0*/ 	.short	0x010a
        /*01e2*/ 	.byte	0x3f
	.zero		1


	//   ....[19]....
        /*01e4*/ 	.word	0x0000f520
        /*01e8*/ 	.word	0x00000005
        /*01ec*/ 	.word	0x00000000
        /*01f0*/ 	.short	0x010a
        /*01f2*/ 	.byte	0x3f
	.zero		1


	//   ....[20]....
        /*01f4*/ 	.word	0x0000f5b0
        /*01f8*/ 	.word	0x00000003
        /*01fc*/ 	.word	0x00000000
        /*0200*/ 	.short	0x010a
        /*0202*/ 	.byte	0x3f
	.zero		1


	//   ....[21]....
        /*0204*/ 	.word	0x0000f600
        /*0208*/ 	.word	0x00000004
        /*020c*/ 	.word	0x00031838
        /*0210*/ 	.short	0x010a
        /*0212*/ 	.byte	0x3f
	.zero		1


	//   ....[22]....
        /*0214*/ 	.word	0x0000f660
        /*0218*/ 	.word	0x00000011
        /*021c*/ 	.word	0x00031800
        /*0220*/ 	.short	0x010a
        /*0222*/ 	.byte	0x3f
	.zero		1


	//   ....[23]....
        /*0224*/ 	.word	0x0000f6b0
        /*0228*/ 	.word	0x00000010
        /*022c*/ 	.word	0x00031810
        /*0230*/ 	.short	0x010a
        /*0232*/ 	.byte	0x3f
	.zero		1


	//   ....[24]....
        /*0234*/ 	.word	0x0000f700
        /*0238*/ 	.word	0x00000011
        /*023c*/ 	.word	0x00031830
        /*0240*/ 	.short	0x010a
        /*0242*/ 	.byte	0x3f
	.zero		1


	//   ....[25]....
        /*0244*/ 	.word	0x0000f750
        /*0248*/ 	.word	0x00000005
        /*024c*/ 	.word	0x00031820
        /*0250*/ 	.short	0x010a
        /*0252*/ 	.byte	0x3f
	.zero		1


	//   ....[26]....
        /*0254*/ 	.word	0x0000f7a0
        /*0258*/ 	.word	0x00000005
        /*025c*/ 	.word	0x00031838
        /*0260*/ 	.short	0x010a
        /*0262*/ 	.byte	0x3f
	.zero		1


	//   ....[27]....
        /*0264*/ 	.word	0x0000f800
        /*0268*/ 	.word	0x00000013
        /*026c*/ 	.word	0x00031820
        /*0270*/ 	.short	0x010a
        /*0272*/ 	.byte	0x3f
	.zero		1


	//   ....[28]....
        /*0274*/ 	.word	0x0000f850
        /*0278*/ 	.word	0x00000005
        /*027c*/ 	.word	0x00031838
        /*0280*/ 	.short	0x010a
        /*0282*/ 	.byte	0x3f
	.zero		1


	//   ....[29]....
        /*0284*/ 	.word	0x0000f920
        /*0288*/ 	.word	0x00000005
        /*028c*/ 	.word	0x00000000
        /*0290*/ 	.short	0x010a
        /*0292*/ 	.byte	0x3f
	.zero		1


	//   ....[30]....
        /*0294*/ 	.word	0x0000f970
        /*0298*/ 	.word	0x00000003
        /*029c*/ 	.word	0x00000000
        /*02a0*/ 	.short	0x010a
        /*02a2*/ 	.byte	0x3f
	.zero		1


	//----- nvinfo : EIATTR_NUM_MBARRIERS
	.align		4
.L_228:
        /*02a4*/ 	.byte	0x03, 0x38
        /*02a6*/ 	.short	0x0007


	//----- nvinfo : EIATTR_EXIT_INSTR_OFFSETS
	.align		4
        /*02a8*/ 	.byte	0x04, 0x1c
        /*02aa*/ 	.short	(.L_230 - .L_229)


	//   ....[0]....
.L_229:
        /*02ac*/ 	.word	0x00000650


	//   ....[1]....
        /*02b0*/ 	.word	0x0000c1f0


	//   ....[2]....
        /*02b4*/ 	.word	0x0000db10


	//   ....[3]....
        /*02b8*/ 	.word	0x0000f650


	//----- nvinfo : EIATTR_MAX_THREADS
	.align		4
.L_230:
        /*02bc*/ 	.byte	0x04, 0x05
        /*02be*/ 	.short	(.L_232 - .L_231)
.L_231:
        /*02c0*/ 	.word	0x00000180
        /*02c4*/ 	.word	0x00000001
        /*02c8*/ 	.word	0x00000001


	//----- nvinfo : EIATTR_CRS_STACK_SIZE
	.align		4
.L_232:
        /*02cc*/ 	.byte	0x04, 0x1e
        /*02ce*/ 	.short	(.L_234 - .L_233)
.L_233:
        /*02d0*/ 	.word	0x00000000


	//----- nvinfo : EIATTR_CBANK_PARAM_SIZE
	.align		4
.L_234:
        /*02d4*/ 	.byte	0x03, 0x19
        /*02d6*/ 	.short	0x0970


	//----- nvinfo : EIATTR_PARAM_CBANK
	.align		4
        /*02d8*/ 	.byte	0x04, 0x0a
        /*02da*/ 	.short	(.L_236 - .L_235)
	.align		4
.L_235:
        /*02dc*/ 	.word	index@(.nv.constant0._ZN7cutlass13device_kernelIN5flash11enable_sm90INS1_16FlashAttnBwdSm90INS1_25CollectiveMainloopBwdSm90ILi2ELi1ELi1EN4cute5tupleIJNS5_1CILi1EEES8_S8_EEENS6_IJNS7_ILi64EEENS7_ILi80EEENS7_ILi256EEEEEENS_10bfloat16_tEfNS_4arch4Sm90ELb0ELb1ELb1ELb0ELb0ELb0ELb1ELb1ELi2ELi1ELi1ELi1ELb0EEENS1_21CollectiveEpilogueBwdISD_SE_SG_Li256ELb0ELb1ELi2EEENS1_19SingleTileSchedulerILb0ELb0ELb0ELi80EEEEEEEEEvNT_6ParamsE)
        /*02e0*/ 	.short	0x0210
        /*02e2*/ 	.short	0x0970


	//----- nvinfo : EIATTR_SW_WAR
	.align		4
.L_236:
        /*02e4*/ 	.byte	0x04, 0x36
        /*02e6*/ 	.short	(.L_238 - .L_237)
.L_237:
        /*02e8*/ 	.word	0x00000008
.L_238:


//--------------------- .nv.info._ZN7cutlass13device_kernelIN5flash11enable_sm90INS1_16FlashAttnBwdSm90INS1_25CollectiveMainloopBwdSm90ILi2ELi1ELi1EN4cute5tupleIJNS5_1CILi1EEES8_S8_EEENS6_IJNS7_ILi64EEENS7_ILi80EEENS7_ILi256EEEEEENS_10bfloat16_tEfNS_4arch4Sm90ELb0ELb1ELb1ELb0ELb0ELb0ELb1ELb1ELi2ELi1ELi1ELi1ELb0EEENS1_24CollectiveEpilogueBwdGQAISD_fSG_Li256ELb0ELb0EEENS1_19SingleTileSchedulerILb0ELb0ELb0ELi80EEEEEEEEEvNT_6ParamsE --------------------------
	.section	.nv.info._ZN7cutlass13device_kernelIN5flash11enable_sm90INS1_16FlashAttnBwdSm90INS1_25CollectiveMainloopBwdSm90ILi2ELi1ELi1EN4cute5tupleIJNS5_1CILi1EEES8_S8_EEENS6_IJNS7_ILi64EEENS7_ILi80EEENS7_ILi256EEEEEENS_10bfloat16_tEfNS_4arch4Sm90ELb0ELb1ELb1ELb0ELb0ELb0ELb1ELb1ELi2ELi1ELi1ELi1ELb0EEENS1_24CollectiveEpilogueBwdGQAISD_fSG_Li256ELb0ELb0EEENS1_19SingleTileSchedulerILb0ELb0ELb0ELi80EEEEEEEEEvNT_6ParamsE,"",@"SHT_CUDA_INFO"
	.sectionflags	@""
	.align	4


	//----- nvinfo : EIATTR_CUDA_API_VERSION
	.align		4
        /*0000*/ 	.byte	0x04, 0x37
        /*0002*/ 	.short	(.L_240 - .L_239)
.L_239:
        /*0004*/ 	.word	0x00000082


	//----- nvinfo : EIATTR_KPARAM_INFO
	.align		4
.L_240:
        /*0008*/ 	.byte	0x04, 0x17
        /*000a*/ 	.short	(.L_242 - .L_241)
.L_241:
        /*000c*/ 	.word	0x00000000
        /*0010*/ 	.short	0x0000
        /*0012*/ 	.short	0x0070
        /*0014*/ 	.byte	0x00, 0xf0, 0x01, 0x1a


	//----- nvinfo : EIATTR_SPARSE_MMA_MASK
	.align		4
.L_242:
        /*0018*/ 	.byte	0x03, 0x50
        /*001a*/ 	.short	0x0000


	//----- nvinfo : EIATTR_MAXREG_COUNT
	.align		4
        /*001c*/ 	.byte	0x03, 0x1b
        /*001e*/ 	.short	0x00a8


	//----- nvinfo : EIATTR_NUM_BARRIERS
	.align		4
        /*0020*/ 	.byte	0x02, 0x4c
        /*0022*/ 	.byte	0x0a
	.zero		1


	//----- nvinfo : EIATTR_ANNOTATIONS
	.align		4
        /*0024*/ 	.byte	0x04, 0x55
        /*0026*/ 	.short	(.L_244 - .L_243)


	//   ....[0]....
.L_243:
        /*0028*/ 	.word	0x00000001
        /*002c*/ 	.byte	0xc0, 0x02, 0x00, 0x00, 0x01, 0x00, 0x00, 0x00, 0xe0, 0x0d, 0x00, 0x00, 0x01, 0x00, 0x00, 0x00
        /*003c*/ 	.byte	0xb0, 0xb1, 0x00, 0x00


	//----- nvinfo : EIATTR_MERCURY_ISA_VERSION
	.align		4
.L_244:
        /*0040*/ 	.byte	0x03, 0x5f
        /*0042*/ 	.short	0x0101


	//----- nvinfo : EIATTR_INT_WARP_WIDE_INSTR_OFFSETS
	.align		4
        /*0044*/ 	.byte	0x04, 0x31
        /*0046*/ 	.short	(.L_246 - .L_245)


	//   ....[0]....
.L_245:
        /*0048*/ 	.word	0x00000190


	//   ....[1]....
        /*004c*/ 	.word	0x000001c0


	//----- nvinfo : EIATTR_COOP_GROUP_MASK_REGIDS
	.align		4
.L_246:
        /*0050*/ 	.byte	0x04, 0x29
        /*0052*/ 	.short	(.L_248 - .L_247)


	//   ....[0]....
.L_247:
        /*0054*/ 	.word	0xffffffff


	//   ....[1]....
        /*0058*/ 	.word	0xffffffff


	//   ....[2]....
        /*005c*/ 	.word	0xffffffff


	//   ....[3]....
        /*0060*/ 	.word	0xffffffff


	//   ....[4]....
        /*0064*/ 	.word	0xffffffff


	//   ....[5]....
        /*0068*/ 	.word	0xffffffff


	//----- nvinfo : EIATTR_COOP_GROUP_INSTR_OFFSETS
	.align		4
.L_248:
        /*006c*/ 	.byte	0x04, 0x28
        /*006e*/ 	.short	(.L_250 - .L_249)


	//   ....[0]....
.L_249:
        /*0070*/ 	.word	0x00000060


	//   ....[1]....
        /*0074*/ 	.word	0x000001a0


	//   ....[2]....
        /*0078*/ 	.word	0x00000220


	//   ....[3]....
        /*007c*/ 	.word	0x00000400


	//   ....[4]....
        /*0080*/ 	.word	0x00000da0


	//   ....[5]....
        /*0084*/ 	.word	0x000098f0


	//----- nvinfo : EIATTR_REG_RECONFIG
	.align		4
.L_250:
        /*0088*/ 	.byte	0x01, 0x54
	.zero		2


	//----- nvinfo : EIATTR_MBARRIER_INSTR_OFFSETS
	.align		4
        /*008c*/ 	.byte	0x04, 0x39
        /*008e*/ 	.short	(.L_252 - .L_251)


	//   ....[0]....
.L_251:
        /*0090*/ 	.word	0x00000290
        /*0094*/ 	.word	0x000000ff
        /*0098*/ 	.word	0x00031800
        /*009c*/ 	.short	0x0100
        /*009e*/ 	.byte	0x06
	.zero		1


	//   ....[1]....
        /*00a0*/ 	.word	0x000003b0
        /*00a4*/ 	.word	0x000000ff
        /*00a8*/ 	.word	0x00031810
        /*00ac*/ 	.short	0x0100
        /*00ae*/ 	.byte	0x08
	.zero		1


	//   ....[2]....
        /*00b0*/ 	.word	0x000003c0
        /*00b4*/ 	.word	0x000000ff
        /*00b8*/ 	.word	0x00031820
        /*00bc*/ 	.short	0x0100
        /*00be*/ 	.byte	0x08
	.zero		1


	//   ....[3]....
        /*00c0*/ 	.word	0x000003d0
        /*00c4*/ 	.word	0x000000ff
        /*00c8*/ 	.word	0x00031818
        /*00cc*/ 	.short	0x0100
        /*00ce*/ 	.byte	0x08
	.zero		1


	//   ....[4]....
        /*00d0*/ 	.word	0x000003e0
        /*00d4*/ 	.word	0x000000ff
        /*00d8*/ 	.word	0x00031828
        /*00dc*/ 	.short	0x0100
        /*00de*/ 	.byte	0x08
	.zero		1


	//   ....[5]....
        /*00e0*/ 	.word	0x00000510
        /*00e4*/ 	.word	0x000000ff
        /*00e8*/ 	.word	0x00031830
        /*00ec*/ 	.short	0x0100
        /*00ee*/ 	.byte	0x08
	.zero		1


	//   ....[6]....
        /*00f0*/ 	.word	0x00000520
        /*00f4*/ 	.word	0x000000ff
        /*00f8*/ 	.word	0x00031838
        /*00fc*/ 	.short	0x0100
        /*00fe*/ 	.byte	0x08
	.zero		1


	//   ....[7]....
        /*0100*/ 	.word	0x00000d30
        /*0104*/ 	.word	0x00000011
        /*0108*/ 	.word	0x00031800
        /*010c*/ 	.short	0x010a
        /*010e*/ 	.byte	0x3f
	.zero		1


	//   ....[8]....
        /*0110*/ 	.word	0x00000dc0
        /*0114*/ 	.word	0x00000011
        /*0118*/ 	.word	0x00031800
        /*011c*/ 	.short	0x010a
        /*011e*/ 	.byte	0x3f
	.zero		1


	//   ....[9]....
        /*0120*/ 	.word	0x00001740
        /*0124*/ 	.word	0x00000010
        /*0128*/ 	.word	0x00031810
        /*012c*/ 	.short	0x010a
        /*012e*/ 	.byte	0x3f
	.zero		1


	//   ....[10]....
        /*0130*/ 	.word	0x00001800
        /*0134*/ 	.word	0x00000010
        /*0138*/ 	.word	0x00031810
        /*013c*/ 	.short	0x010a
        /*013e*/ 	.byte	0x3f
	.zero		1


	//   ....[11]....
        /*0140*/ 	.word	0x000033d0
        /*0144*/ 	.word	0x00000011
        /*0148*/ 	.word	0x00031830
        /*014c*/ 	.short	0x010a
        /*014e*/ 	.byte	0x3f
	.zero		1


	//   ....[12]....
        /*0150*/ 	.word	0x00003490
        /*0154*/ 	.word	0x00000011
        /*0158*/ 	.word	0x00031830
        /*015c*/ 	.short	0x010a
        /*015e*/ 	.byte	0x3f
	.zero		1


	//   ....[13]....
        /*0160*/ 	.word	0x000083f0
        /*0164*/ 	.word	0x00000018
        /*0168*/ 	.word	0x00000000
        /*016c*/ 	.short	0x0101
        /*016e*/ 	.byte	0x3f
	.zero		1


	//   ....[14]....
        /*0170*/ 	.word	0x00008b00
        /*0174*/ 	.word	0x00000010
        /*0178*/ 	.word	0x00000000
        /*017c*/ 	.short	0x0101
        /*017e*/ 	.byte	0x3f
	.zero		1


	//   ....[15]....
        /*0180*/ 	.word	0x00009dd0
        /*0184*/ 	.word	0x00000006
        /*0188*/ 	.word	0x00031820
        /*018c*/ 	.short	0x010a
        /*018e*/ 	.byte	0x3f
	.zero		1


	//   ....[16]....
        /*0190*/ 	.word	0x0000a6a0
        /*0194*/ 	.word	0x00000006
        /*0198*/ 	.word	0x00031838
        /*019c*/ 	.short	0x010a
        /*019e*/ 	.byte	0x3f
	.zero		1


	//   ....[17]....
        /*01a0*/ 	.word	0x0000aa00
        /*01a4*/ 	.word	0x00000014
        /*01a8*/ 	.word	0x00031820
        /*01ac*/ 	.short	0x010a
        /*01ae*/ 	.byte	0x3f
	.zero		1


	//   ....[18]....
        /*01b0*/ 	.word	0x0000ade0
        /*01b4*/ 	.word	0x00000006
        /*01b8*/ 	.word	0x00031838
        /*01bc*/ 	.short	0x010a
        /*01be*/ 	.byte	0x3f
	.zero		1


	//   ....[19]....
        /*01c0*/ 	.word	0x0000b280
        /*01c4*/ 	.word	0x00000005
        /*01c8*/ 	.word	0x00000000
        /*01cc*/ 	.short	0x010a
        /*01ce*/ 	.byte	0x3f
	.zero		1


	//   ....[20]....
        /*01d0*/ 	.word	0x0000b310
        /*01d4*/ 	.word	0x00000003
        /*01d8*/ 	.word	0x00000000
        /*01dc*/ 	.short	0x010a
        /*01de*/ 	.byte	0x3f
	.zero		1


	//   ....[21]....
        /*01e0*/ 	.word	0x0000b360
        /*01e4*/ 	.word	0x00000007
        /*01e8*/ 	.word	0x00031838
        /*01ec*/ 	.short	0x010a
        /*01ee*/ 	.byte	0x3f
	.zero		1


	//   ....[22]....
        /*01f0*/ 	.word	0x0000b3c0
        /*01f4*/ 	.word	0x00000011
        /*01f8*/ 	.word	0x00031800
        /*01fc*/ 	.short	0x010a
        /*01fe*/ 	.byte	0x3f
	.zero		1


	//   ....[23]....
        /*0200*/ 	.word	0x0000b410
        /*0204*/ 	.word	0x00000010
        /*0208*/ 	.word	0x00031810
        /*020c*/ 	.short	0x010a
        /*020e*/ 	.byte	0x3f
	.zero		1


	//   ....[24]....
        /*0210*/ 	.word	0x0000b460
        /*0214*/ 	.word	0x00000011
        /*0218*/ 	.word	0x00031830
        /*021c*/ 	.short	0x010a
        /*021e*/ 	.byte	0x3f
	.zero		1


	//   ....[25]....
        /*0220*/ 	.word	0x0000b4b0
        /*0224*/ 	.word	0x00000006
        /*0228*/ 	.word	0x00031820
        /*022c*/ 	.short	0x010a
        /*022e*/ 	.byte	0x3f
	.zero		1


	//   ....[26]....
        /*0230*/ 	.word	0x0000b500
        /*0234*/ 	.word	0x00000006
        /*0238*/ 	.word	0x00031838
        /*023c*/ 	.short	0x010a
        /*023e*/ 	.byte	0x3f
	.zero		1


	//   ....[27]....
        /*0240*/ 	.word	0x0000b560
        /*0244*/ 	.word	0x00000014
        /*0248*/ 	.word	0x00031820
        /*024c*/ 	.short	0x010a
        /*024e*/ 	.byte	0x3f
	.zero		1


	//   ....[28]....
        /*0250*/ 	.word	0x0000b5b0
        /*0254*/ 	.word	0x00000006
        /*0258*/ 	.word	0x00031838
        /*025c*/ 	.short	0x010a
        /*025e*/ 	.byte	0x3f
	.zero		1


	//   ....[29]....
        /*0260*/ 	.word	0x0000b600
        /*0264*/ 	.word	0x00000005
        /*0268*/ 	.word	0x00000000
        /*026c*/ 	.short	0x010a
        /*026e*/ 	.byte	0x3f
	.zero		1


	//   ....[30]....
        /*0270*/ 	.word	0x0000b650
        /*0274*/ 	.word	0x00000003
        /*0278*/ 	.word	0x00000000
        /*027c*/ 	.short	0x010a
        /*027e*/ 	.byte	0x3f
	.zero		1


	//----- nvinfo : EIATTR_NUM_MBARRIERS
	.align		4
.L_252:
        /*0280*/ 	.byte	0x03, 0x38
        /*0282*/ 	.short	0x0007


	//----- nvinfo : EIATTR_EXIT_INSTR_OFFSETS
	.align		4
        /*0284*/ 	.byte	0x04, 0x1c
        /*0286*/ 	.short	(.L_254 - .L_253)


	//   ....[0]....
.L_253:
        /*0288*/ 	.word	0x0000b3b0


	//----- nvinfo : EIATTR_MAX_THREADS
	.align		4
.L_254:
        /*028c*/ 	.byte	0x04, 0x05
        /*028e*/ 	.short	(.L_256 - .L_255)
.L_255:
        /*0290*/ 	.word	0x00000180
        /*0294*/ 	.word	0x00000001
        /*0298*/ 	.word	0x00000001


	//----- nvinfo : EIATTR_CRS_STACK_SIZE
	.align		4
.L_256:
        /*029c*/ 	.byte	0x04, 0x1e
        /*029e*/ 	.short	(.L_258 - .L_257)
.L_257:
        /*02a0*/ 	.word	0x00000000


	//----- nvinfo : EIATTR_CBANK_PARAM_SIZE
	.align		4
.L_258:
        /*02a4*/ 	.byte	0x03, 0x19
        /*02a6*/ 	.short	0x06f0


	//----- nvinfo : EIATTR_PARAM_CBANK
	.align		4
        /*02a8*/ 	.byte	0x04, 0x0a
        /*02aa*/ 	.short	(.L_260 - .L_259)
	.align		4
.L_259:
        /*02ac*/ 	.word	index@(.nv.constant0._ZN7cutlass13device_kernelIN5flash11enable_sm90INS1_16FlashAttnBwdSm90INS1_25CollectiveMainloopBwdSm90ILi2ELi1ELi1EN4cute5tupleIJNS5_1CILi1EEES8_S8_EEENS6_IJNS7_ILi64EEENS7_ILi80EEENS7_ILi256EEEEEENS_10bfloat16_tEfNS_4arch4Sm90ELb0ELb1ELb1ELb0ELb0ELb0ELb1ELb1ELi2ELi1ELi1ELi1ELb0EEENS1_24CollectiveEpilogueBwdGQAISD_fSG_Li256ELb0ELb0EEENS1_19SingleTileSchedulerILb0ELb0ELb0ELi80EEEEEEEEEvNT_6ParamsE)
        /*02b0*/ 	.short	0x0210
        /*02b2*/ 	.short	0x06f0


	//----- nvinfo : EIATTR_SW_WAR
	.align		4
.L_260:
        /*02b4*/ 	.byte	0x04, 0x36
        /*02b6*/ 	.short	(.L_262 - .L_261)
.L_261:
        /*02b8*/ 	.word	0x00000008
.L_262:


//--------------------- .nv.info._ZN7cutlass13device_kernelIN5flash11enable_sm90INS1_16FlashAttnBwdSm90INS1_25CollectiveMainloopBwdSm90ILi2ELi1ELi1EN4cute5tupleIJNS5_1CILi1EEES8_S8_EEENS6_IJNS7_ILi64EEENS7_ILi80EEENS7_ILi256EEEEEENS_10bfloat16_tEfNS_4arch4Sm90ELb0ELb1ELb1ELb1ELb0ELb0ELb1ELb1ELi2ELi1ELi1ELi1ELb0EEENS1_21CollectiveEpilogueBwdISD_SE_SG_Li256ELb1ELb1ELi2EEENS1_19SingleTileSchedulerILb1ELb0ELb0ELi80EEEEEEEEEvNT_6ParamsE --------------------------
	.section	.nv.info._ZN7cutlass13device_kernelIN5flash11enable_sm90INS1_16FlashAttnBwdSm90INS1_25CollectiveMainloopBwdSm90ILi2ELi1ELi1EN4cute5tupleIJNS5_1CILi1EEES8_S8_EEENS6_IJNS7_ILi64EEENS7_ILi80EEENS7_ILi256EEEEEENS_10bfloat16_tEfNS_4arch4Sm90ELb0ELb1ELb1ELb1ELb0ELb0ELb1ELb1ELi2ELi1ELi1ELi1ELb0EEENS1_21CollectiveEpilogueBwdISD_SE_SG_Li256ELb1ELb1ELi2EEENS1_19SingleTileSchedulerILb1ELb0ELb0ELi80EEEEEEEEEvNT_6ParamsE,"",@"SHT_CUDA_INFO"
	.sectionflags	@""
	.align	4


	//----- nvinfo : EIATTR_CUDA_API_VERSION
	.align		4
        /*0000*/ 	.byte	0x04, 0x37
        /*0002*/ 	.short	(.L_264 - .L_263)
.L_263:
        /*0004*/ 	.word	0x00000082


	//----- nvinfo : EIATTR_KPARAM_INFO
	.align		4
.L_264:
        /*0008*/ 	.byte	0x04, 0x17
        /*000a*/ 	.short	(.L_266 - .L_265)
.L_265:
        /*000c*/ 	.word	0x00000000
        /*0010*/ 	.short	0x0000
        /*0012*/ 	.short	0x0070
        /*0014*/ 	.byte	0x00, 0xf0, 0x01, 0x1a


	//----- nvinfo : EIATTR_SPARSE_MMA_MASK
	.align		4
.L_266:
        /*0018*/ 	.byte	0x03, 0x50
        /*001a*/ 	.short	0x0000


	//----- nvinfo : EIATTR_MAXREG_COUNT
	.align		4
        /*001c*/ 	.byte	0x03, 0x1b
        /*001e*/ 	.short	0x00a8


	//----- nvinfo : EIATTR_NUM_BARRIERS
	.align		4
        /*0020*/ 	.byte	0x02, 0x4c
        /*0022*/ 	.byte	0x0a
	.zero		1


	//----- nvinfo : EIATTR_ANNOTATIONS
	.align		4
        /*0024*/ 	.byte	0x04, 0x55
        /*0026*/ 	.short	(.L_268 - .L_267)


	//   ....[0]....
.L_267:
        /*0028*/ 	.word	0x00000001
        /*002c*/ 	.byte	0xc0, 0x02, 0x00, 0x00, 0x01, 0x00, 0x00, 0x00, 0x20, 0x12, 0x00, 0x00, 0x01, 0x00, 0x00, 0x00
        /*003c*/ 	.byte	0x00, 0xf9, 0x00, 0x00


	//----- nvinfo : EIATTR_MERCURY_ISA_VERSION
	.align		4
.L_268:
        /*0040*/ 	.byte	0x03, 0x5f
        /*0042*/ 	.short	0x0101


	//----- nvinfo : EIATTR_INT_WARP_WIDE_INSTR_OFFSETS
	.align		4
        /*0044*/ 	.byte	0x04, 0x31
        /*0046*/ 	.short	(.L_270 - .L_269)


	//   ....[0]....
.L_269:
        /*0048*/ 	.word	0x00000190


	//   ....[1]....
        /*004c*/ 	.word	0x000001c0


	//----- nvinfo : EIATTR_COOP_GROUP_MASK_REGIDS
	.align		4
.L_270:
        /*0050*/ 	.byte	0x04, 0x29
        /*0052*/ 	.short	(.L_272 - .L_271)


	//   ....[0]....
.L_271:
        /*0054*/ 	.word	0xffffffff


	//   ....[1]....
        /*0058*/ 	.word	0xffffffff


	//   ....[2]....
        /*005c*/ 	.word	0xffffffff


	//   ....[3]....
        /*0060*/ 	.word	0xffffffff


	//   ....[4]....
        /*0064*/ 	.word	0xffffffff


	//   ....[5]....
        /*0068*/ 	.word	0xffffffff


	//----- nvinfo : EIATTR_COOP_GROUP_INSTR_OFFSETS
	.align		4
.L_272:
        /*006c*/ 	.byte	0x04, 0x28
        /*006e*/ 	.short	(.L_274 - .L_273)


	//   ....[0]....
.L_273:
        /*0070*/ 	.word	0x00000060


	//   ....[1]....
        /*0074*/ 	.word	0x000001a0


	//   ....[2]....
        /*0078*/ 	.word	0x00000220


	//   ....[3]....
        /*007c*/ 	.word	0x00000400


	//   ....[4]....
        /*0080*/ 	.word	0x000011e0


	//   ....[5]....
        /*0084*/ 	.word	0x0000d7e0


	//----- nvinfo : EIATTR_REG_RECONFIG
	.align		4
.L_274:
        /*0088*/ 	.byte	0x01, 0x54
	.zero		2


	//----- nvinfo : EIATTR_MBARRIER_INSTR_OFFSETS
	.align		4
        /*008c*/ 	.byte	0x04, 0x39
        /*008e*/ 	.short	(.L_276 - .L_275)


	//   ....[0]....
.L_275:
        /*0090*/ 	.word	0x00000290
        /*0094*/ 	.word	0x000000ff
        /*0098*/ 	.word	0x00031600
        /*009c*/ 	.short	0x0100
        /*009e*/ 	.byte	0x06
	.zero		1


	//   ....[1]....
        /*00a0*/ 	.word	0x000003b0
        /*00a4*/ 	.word	0x000000ff
        /*00a8*/ 	.word	0x00031610
        /*00ac*/ 	.short	0x0100
        /*00ae*/ 	.byte	0x08
	.zero		1


	//   ....[2]....
        /*00b0*/ 	.word	0x000003c0
        /*00b4*/ 	.word	0x000000ff
        /*00b8*/ 	.word	0x00031620
        /*00bc*/ 	.short	0x0100
        /*00be*/ 	.byte	0x08
	.zero		1


	//   ....[3]....
        /*00c0*/ 	.word	0x000003d0
        /*00c4*/ 	.word	0x000000ff
        /*00c8*/ 	.word	0x00031618
        /*00cc*/ 	.short	0x0100
        /*00ce*/ 	.byte	0x08
	.zero		1


	//   ....[4]....
        /*00d0*/ 	.word	0x000003e0
        /*00d4*/ 	.word	0x000000ff
        /*00d8*/ 	.word	0x00031628
        /*00dc*/ 	.short	0x0100
        /*00de*/ 	.byte	0x08
	.zero		1


	//   ....[5]....
        /*00e0*/ 	.word	0x00000510
        /*00e4*/ 	.word	0x000000ff
        /*00e8*/ 	.word	0x00031630
        /*00ec*/ 	.short	0x0100
        /*00ee*/ 	.byte	0x08
	.zero		1


	//   ....[6]....
        /*00f0*/ 	.word	0x00000520
        /*00f4*/ 	.word	0x000000ff
        /*00f8*/ 	.word	0x00031638
        /*00fc*/ 	.short	0x0100
        /*00fe*/ 	.byte	0x08
	.zero		1


	//   ....[7]....
        /*0100*/ 	.word	0x00001190
        /*0104*/ 	.word	0x00000011
        /*0108*/ 	.word	0x00031600
        /*010c*/ 	.short	0x010a
        /*010e*/ 	.byte	0x3f
	.zero		1


	//   ....[8]....
        /*0110*/ 	.word	0x00001200
        /*0114*/ 	.word	0x00000011
        /*0118*/ 	.word	0x00031600
        /*011c*/ 	.short	0x010a
        /*011e*/ 	.byte	0x3f
	.zero		1


	//   ....[9]....
        /*0120*/ 	.word	0x00001be0
        /*0124*/ 	.word	0x00000010
        /*0128*/ 	.word	0x00031610
        /*012c*/ 	.short	0x010a
        /*012e*/ 	.byte	0x3f
	.zero		1


	//   ....[10]....
        /*0130*/ 	.word	0x00001ca0
        /*0134*/ 	.word	0x00000010
        /*0138*/ 	.word	0x00031610
        /*013c*/ 	.short	0x010a
        /*013e*/ 	.byte	0x3f
	.zero		1


	//   ....[11]....
        /*0140*/ 	.word	0x00003860
        /*0144*/ 	.word	0x00000011
        /*0148*/ 	.word	0x00031630
        /*014c*/ 	.short	0x010a
        /*014e*/ 	.byte	0x3f
	.zero		1


	//   ....[12]....
        /*0150*/ 	.word	0x00003920
        /*0154*/ 	.word	0x00000011
        /*0158*/ 	.word	0x00031630
        /*015c*/ 	.short	0x010a
        /*015e*/ 	.byte	0x3f
	.zero		1


	//   ....[13]....
        /*0160*/ 	.word	0x00008870
        /*0164*/ 	.word	0x00000018
        /*0168*/ 	.word	0x00000000
        /*016c*/ 	.short	0x0101
        /*016e*/ 	.byte	0x3f
	.zero		1


	//   ....[14]....
        /*0170*/ 	.word	0x00008f70
        /*0174*/ 	.word	0x00000010
        /*0178*/ 	.word	0x00000000
        /*017c*/ 	.short	0x0101
        /*017e*/ 	.byte	0x3f
	.zero		1


	//   ....[15]....
        /*0180*/ 	.word	0x0000e290
        /*0184*/ 	.word	0x00000006
        /*0188*/ 	.word	0x00031620
        /*018c*/ 	.short	0x010a
        /*018e*/ 	.byte	0x3f
	.zero		1


	//   ....[16]....
        /*0190*/ 	.word	0x0000ecd0
        /*0194*/ 	.word	0x00000006
        /*0198*/ 	.word	0x00031638
        /*019c*/ 	.short	0x010a
        /*019e*/ 	.byte	0x3f
	.zero		1


	//   ....[17]....
        /*01a0*/ 	.word	0x0000f020
        /*01a4*/ 	.word	0x00000014
        /*01a8*/ 	.word	0x00031620
        /*01ac*/ 	.short	0x010a
        /*01ae*/ 	.byte	0x3f
	.zero		1


	//   ....[18]....
        /*01b0*/ 	.word	0x0000f460
        /*01b4*/ 	.word	0x00000006
        /*01b8*/ 	.word	0x00031638
        /*01bc*/ 	.short	0x010a
        /*01be*/ 	.byte	0x3f
	.zero		1


	//   ....[19]....
        /*01c0*/ 	.word	0x0000f9d0
        /*01c4*/ 	.word	0x00000005
        /*01c8*/ 	.word	0x00000000
        /*01cc*/ 	.short	0x010a
        /*01ce*/ 	.byte	0x3f
	.zero		1


	//   ....[20]....
        /*01d0*/ 	.word	0x0000fa60
        /*01d4*/ 	.word	0x00000003
        /*01d8*/ 	.word	0x00000000
        /*01dc*/ 	.short	0x010a
        /*01de*/ 	.byte	0x3f
	.zero		1


	//   ....[21]....
        /*01e0*/ 	.word	0x0000fab0
        /*01e4*/ 	.word	0x00000002
        /*01e8*/ 	.word	0x00031638
        /*01ec*/ 	.short	0x010a
        /*01ee*/ 	.byte	0x3f
	.zero		1


	//   ....[22]....
        /*01f0*/ 	.word	0x0000fb10
        /*01f4*/ 	.word	0x00000011
        /*01f8*/ 	.word	0x00031600
        /*01fc*/ 	.short	0x010a
        /*01fe*/ 	.byte	0x3f
	.zero		1


	//   ....[23]....
        /*0200*/ 	.word	0x0000fb60
        /*0204*/ 	.word	0x00000010
        /*0208*/ 	.word	0x00031610
        /*020c*/ 	.short	0x010a
        /*020e*/ 	.byte	0x3f
	.zero		1


	//   ....[24]....
        /*0210*/ 	.word	0x0000fbb0
        /*0214*/ 	.word	0x00000011
        /*0218*/ 	.word	0x00031630
        /*021c*/ 	.short	0x010a
        /*021e*/ 	.byte	0x3f
	.zero		1


	//   ....[25]....
        /*0220*/ 	.word	0x0000fc00
        /*0224*/ 	.word	0x00000006
        /*0228*/ 	.word	0x00031620
        /*022c*/ 	.short	0x010a
        /*022e*/ 	.byte	0x3f
	.zero		1


	//   ....[26]....
        /*0230*/ 	.word	0x0000fc50
        /*0234*/ 	.word	0x00000006
        /*0238*/ 	.word	0x00031638
        /*023c*/ 	.short	0x010a
        /*023e*/ 	.byte	0x3f
	.zero		1


	//   ....[27]....
        /*0240*/ 	.word	0x0000fcb0
        /*0244*/ 	.word	0x00000014
        /*0248*/ 	.word	0x00031620
        /*024c*/ 	.short	0x010a
        /*024e*/ 	.byte	0x3f
	.zero		1


	//   ....[28]....
        /*0250*/ 	.word	0x0000fd00
        /*0254*/ 	.word	0x00000006
        /*0258*/ 	.word	0x00031638
        /*025c*/ 	.short	0x010a
        /*025e*/ 	.byte	0x3f
	.zero		1


	//   ....[29]....
        /*0260*/ 	.word	0x0000fd50
        /*0264*/ 	.word	0x00000005
        /*0268*/ 	.word	0x00000000
        /*026c*/ 	.short	0x010a
        /*026e*/ 	.byte	0x3f
	.zero		1


	//   ....[30]....
        /*0270*/ 	.word	0x0000fda0
        /*0274*/ 	.word	0x00000003
        /*0278*/ 	.word	0x00000000
        /*027c*/ 	.short	0x010a
        /*027e*/ 	.byte	0x3f
	.zero		1


	//----- nvinfo : EIATTR_NUM_MBARRIERS
	.align		4
.L_276:
        /*0280*/ 	.byte	0x03, 0x38
        /*0282*/ 	.short	0x0007


	//----- nvinfo : EIATTR_EXIT_INSTR_OFFSETS
	.align		4
        /*0284*/ 	.byte	0x04, 0x1c
        /*0286*/ 	.short	(.L_278 - .L_277)


	//   ....[0]....
.L_277:
        /*0288*/ 	.word	0x0000fb00


	//----- nvinfo : EIATTR_MAX_THREADS
	.align		4
.L_278:
        /*028c*/ 	.byte	0x04, 0x05
        /*028e*/ 	.short	(.L_280 - .L_279)
.L_279:
        /*0290*/ 	.word	0x00000180
        /*0294*/ 	.word	0x00000001
        /*0298*/ 	.word	0x00000001


	//----- nvinfo : EIATTR_CRS_STACK_SIZE
	.align		4
.L_280:
        /*029c*/ 	.byte	0x04, 0x1e
        /*029e*/ 	.short	(.L_282 - .L_281)
.L_281:
        /*02a0*/ 	.word	0x00000000


	//----- nvinfo : EIATTR_CBANK_PARAM_SIZE
	.align		4
.L_282:
        /*02a4*/ 	.byte	0x03, 0x19
        /*02a6*/ 	.short	0x06f0


	//----- nvinfo : EIATTR_PARAM_CBANK
	.align		4
        /*02a8*/ 	.byte	0x04, 0x0a
        /*02aa*/ 	.short	(.L_284 - .L_283)
	.align		4
.L_283:
        /*02ac*/ 	.word	index@(.nv.constant0._ZN7cutlass13device_kernelIN5flash11enable_sm90INS1_16FlashAttnBwdSm90INS1_25CollectiveMainloopBwdSm90ILi2ELi1ELi1EN4cute5tupleIJNS5_1CILi1EEES8_S8_EEENS6_IJNS7_ILi64EEENS7_ILi80EEENS7_ILi256EEEEEENS_10bfloat16_tEfNS_4arch4Sm90ELb0ELb1ELb1ELb1ELb0ELb0ELb1ELb1ELi2ELi1ELi1ELi1ELb0EEENS1_21CollectiveEpilogueBwdISD_SE_SG_Li256ELb1ELb1ELi2EEENS1_19SingleTileSchedulerILb1ELb0ELb0ELi80EEEEEEEEEvNT_6ParamsE)
        /*02b0*/ 	.short	0x0210
        /*02b2*/ 	.short	0x06f0


	//----- nvinfo : EIATTR_SW_WAR
	.align		4
.L_284:
        /*02b4*/ 	.byte	0x04, 0x36
        /*02b6*/ 	.short	(.L_286 - .L_285)
.L_285:
        /*02b8*/ 	.word	0x00000008
.L_286:


//--------------------- .nv.info._ZN7cutlass13device_kernelIN5flash11enable_sm90INS1_16FlashAttnBwdSm90INS1_25CollectiveMainloopBwdSm90ILi2ELi1ELi1EN4cute5tupleIJNS5_1CILi1EEES8_S8_EEENS6_IJNS7_ILi64EEENS7_ILi80EEENS7_ILi256EEEEEENS_10bfloat16_tEfNS_4arch4Sm90ELb0ELb1ELb1ELb1ELb0ELb0ELb1ELb1ELi2ELi1ELi1ELi1ELb0EEENS1_24CollectiveEpilogueBwdGQAISD_fSG_Li256ELb1ELb0EEENS1_19SingleTileSchedulerILb1ELb0ELb0ELi80EEEEEEEEEvNT_6ParamsE --------------------------
	.section	.nv.info._ZN7cutlass13device_kernelIN5flash11enable_sm90INS1_16FlashAttnBwdSm90INS1_25CollectiveMainloopBwdSm90ILi2ELi1ELi1EN4cute5tupleIJNS5_1CILi1EEES8_S8_EEENS6_IJNS7_ILi64EEENS7_ILi80EEENS7_ILi256EEEEEENS_10bfloat16_tEfNS_4arch4Sm90ELb0ELb1ELb1ELb1ELb0ELb0ELb1ELb1ELi2ELi1ELi1ELi1ELb0EEENS1_24CollectiveEpilogueBwdGQAISD_fSG_Li256ELb1ELb0EEENS1_19SingleTileSchedulerILb1ELb0ELb0ELi80EEEEEEEEEvNT_6ParamsE,"",@"SHT_CUDA_INFO"
	.sectionflags	@""
	.align	4


	//----- nvinfo : EIATTR_CUDA_API_VERSION
	.align		4
        /*0000*/ 	.byte	0x04, 0x37
        /*0002*/ 	.short	(.L_288 - .L_287)
.L_287:
        /*0004*/ 	.word	0x00000082


	//----- nvinfo : EIATTR_KPARAM_INFO
	.align		4
.L_288:
        /*0008*/ 	.byte	0x04, 0x17
        /*000a*/ 	.short	(.L_290 - .L_289)
.L_289:
        /*000c*/ 	.word	0x00000000
        /*0010*/ 	.short	0x0000
        /*0012*/ 	.short	0x0070
        /*0014*/ 	.byte	0x00, 0xf0, 0x01, 0x1a


	//----- nvinfo : EIATTR_SPARSE_MMA_MASK
	.align		4
.L_290:
        /*0018*/ 	.byte	0x03, 0x50
        /*001a*/ 	.short	0x0000


	//----- nvinfo : EIATTR_MAXREG_COUNT
	.align		4
        /*001c*/ 	.byte	0x03, 0x1b
        /*001e*/ 	.short	0x00a8


	//----- nvinfo : EIATTR_NUM_BARRIERS
	.align		4
        /*0020*/ 	.byte	0x02, 0x4c
        /*0022*/ 	.byte	0x0a
	.zero		1


	//----- nvinfo : EIATTR_ANNOTATIONS
	.align		4
        /*0024*/ 	.byte	0x04, 0x55
        /*0026*/ 	.short	(.L_292 - .L_291)


	//   ....[0]....
.L_291:
        /*0028*/ 	.word	0x00000001
        /*002c*/ 	.byte	0xc0, 0x02, 0x00, 0x00, 0x01, 0x00, 0x00, 0x00, 0x50, 0x12, 0x00, 0x00, 0x01, 0x00, 0x00, 0x00
        /*003c*/ 	.byte	0x90, 0xbf, 0x00, 0x00


	//----- nvinfo : EIATTR_MERCURY_ISA_VERSION
	.align		4
.L_292:
        /*0040*/ 	.byte	0x03, 0x5f
        /*0042*/ 	.short	0x0101


	//----- nvinfo : EIATTR_INT_WARP_WIDE_INSTR_OFFSETS
	.align		4
        /*0044*/ 	.byte	0x04, 0x31
        /*0046*/ 	.short	(.L_294 - .L_293)


	//   ....[0]....
.L_293:
        /*0048*/ 	.word	0x00000190


	//   ....[1]....
        /*004c*/ 	.word	0x000001c0


	//----- nvinfo : EIATTR_COOP_GROUP_MASK_REGIDS
	.align		4
.L_294:
        /*0050*/ 	.byte	0x04, 0x29
        /*0052*/ 	.short	(.L_296 - .L_295)


	//   ....[0]....
.L_295:
        /*0054*/ 	.word	0xffffffff


	//   ....[1]....
        /*0058*/ 	.word	0xffffffff


	//   ....[2]....
        /*005c*/ 	.word	0xffffffff


	//   ....[3]....
        /*0060*/ 	.word	0xffffffff


	//   ....[4]....
        /*0064*/ 	.word	0xffffffff


	//   ....[5]....
        /*0068*/ 	.word	0xffffffff


	//----- nvinfo : EIATTR_COOP_GROUP_INSTR_OFFSETS
	.align		4
.L_296:
        /*006c*/ 	.byte	0x04, 0x28
        /*006e*/ 	.short	(.L_298 - .L_297)


	//   ....[0]....
.L_297:
        /*0070*/ 	.word	0x00000060


	//   ....[1]....
        /*0074*/ 	.word	0x000001a0


	//   ....[2]....
        /*0078*/ 	.word	0x00000220


	//   ....[3]....
        /*007c*/ 	.word	0x00000400


	//   ....[4]....
        /*0080*/ 	.word	0x00001210


	//   ....[5]....
        /*0084*/ 	.word	0x00009e70


	//----- nvinfo : EIATTR_REG_RECONFIG
	.align		4
.L_298:
        /*0088*/ 	.byte	0x01, 0x54
	.zero		2


	//----- nvinfo : EIATTR_MBARRIER_INSTR_OFFSETS
	.align		4
        /*008c*/ 	.byte	0x04, 0x39
        /*008e*/ 	.short	(.L_300 - .L_299)


	//   ....[0]....
.L_299:
        /*0090*/ 	.word	0x00000290
        /*0094*/ 	.word	0x000000ff
        /*0098*/ 	.word	0x00031800
        /*009c*/ 	.short	0x0100
        /*009e*/ 	.byte	0x06
	.zero		1


	//   ....[1]....
        /*00a0*/ 	.word	0x000003b0
        /*00a4*/ 	.word	0x000000ff
        /*00a8*/ 	.word	0x00031810
        /*00ac*/ 	.short	0x0100
        /*00ae*/ 	.byte	0x08
	.zero		1


	//   ....[2]....
        /*00b0*/ 	.word	0x000003c0
        /*00b4*/ 	.word	0x000000ff
        /*00b8*/ 	.word	0x00031820
        /*00bc*/ 	.short	0x0100
        /*00be*/ 	.byte	0x08
	.zero		1


	//   ....[3]....
        /*00c0*/ 	.word	0x000003d0
        /*00c4*/ 	.word	0x000000ff
        /*00c8*/ 	.word	0x00031818
        /*00cc*/ 	.short	0x0100
        /*00ce*/ 	.byte	0x08
	.zero		1


	//   ....[4]....
        /*00d0*/ 	.word	0x000003e0
        /*00d4*/ 	.word	0x000000ff
        /*00d8*/ 	.word	0x00031828
        /*00dc*/ 	.short	0x0100
        /*00de*/ 	.byte	0x08
	.zero		1


	//   ....[5]....
        /*00e0*/ 	.word	0x00000510
        /*00e4*/ 	.word	0x000000ff
        /*00e8*/ 	.word	0x00031830
        /*00ec*/ 	.short	0x0100
        /*00ee*/ 	.byte	0x08
	.zero		1


	//   ....[6]....
        /*00f0*/ 	.word	0x00000520
        /*00f4*/ 	.word	0x000000ff
        /*00f8*/ 	.word	0x00031838
        /*00fc*/ 	.short	0x0100
        /*00fe*/ 	.byte	0x08
	.zero		1


	//   ....[7]....
        /*0100*/ 	.word	0x000011f0
        /*0104*/ 	.word	0x00000011
        /*0108*/ 	.word	0x00031800
        /*010c*/ 	.short	0x010a
        /*010e*/ 	.byte	0x3f
	.zero		1


	//   ....[8]....
        /*0110*/ 	.word	0x00001230
        /*0114*/ 	.word	0x00000011
        /*0118*/ 	.word	0x00031800
        /*011c*/ 	.short	0x010a
        /*011e*/ 	.byte	0x3f
	.zero		1


	//   ....[9]....
        /*0120*/ 	.word	0x00001c00
        /*0124*/ 	.word	0x00000010
        /*0128*/ 	.word	0x00031810
        /*012c*/ 	.short	0x010a
        /*012e*/ 	.byte	0x3f
	.zero		1


	//   ....[10]....
        /*0130*/ 	.word	0x00001cc0
        /*0134*/ 	.word	0x00000010
        /*0138*/ 	.word	0x00031810
        /*013c*/ 	.short	0x010a
        /*013e*/ 	.byte	0x3f
	.zero		1


	//   ....[11]....
        /*0140*/ 	.word	0x00003880
        /*0144*/ 	.word	0x00000011
        /*0148*/ 	.word	0x00031830
        /*014c*/ 	.short	0x010a
        /*014e*/ 	.byte	0x3f
	.zero		1


	//   ....[12]....
        /*0150*/ 	.word	0x00003940
        /*0154*/ 	.word	0x00000011
        /*0158*/ 	.word	0x00031830
        /*015c*/ 	.short	0x010a
        /*015e*/ 	.byte	0x3f
	.zero		1


	//   ....[13]....
        /*0160*/ 	.word	0x00008880
        /*0164*/ 	.word	0x00000018
        /*0168*/ 	.word	0x00000000
        /*016c*/ 	.short	0x0101
        /*016e*/ 	.byte	0x3f
	.zero		1


	//   ....[14]....
        /*0170*/ 	.word	0x00008f80
        /*0174*/ 	.word	0x00000010
        /*0178*/ 	.word	0x00000000
        /*017c*/ 	.short	0x0101
        /*017e*/ 	.byte	0x3f
	.zero		1


	//   ....[15]....
        /*0180*/ 	.word	0x0000a920
        /*0184*/ 	.word	0x00000006
        /*0188*/ 	.word	0x00031820
        /*018c*/ 	.short	0x010a
        /*018e*/ 	.byte	0x3f
	.zero		1


	//   ....[16]....
        /*0190*/ 	.word	0x0000b360
        /*0194*/ 	.word	0x00000006
        /*0198*/ 	.word	0x00031838
        /*019c*/ 	.short	0x010a
        /*019e*/ 	.byte	0x3f
	.zero		1


	//   ....[17]....
        /*01a0*/ 	.word	0x0000b6b0
        /*01a4*/ 	.word	0x00000014
        /*01a8*/ 	.word	0x00031820
        /*01ac*/ 	.short	0x010a
        /*01ae*/ 	.byte	0x3f
	.zero		1


	//   ....[18]....
        /*01b0*/ 	.word	0x0000baf0
        /*01b4*/ 	.word	0x00000006
        /*01b8*/ 	.word	0x00031838
        /*01bc*/ 	.short	0x010a
        /*01be*/ 	.byte	0x3f
	.zero		1


	//   ....[19]....
        /*01c0*/ 	.word	0x0000c060
        /*01c4*/ 	.word	0x00000005
        /*01c8*/ 	.word	0x00000000
        /*01cc*/ 	.short	0x010a
        /*01ce*/ 	.byte	0x3f
	.zero		1


	//   ....[20]....
        /*01d0*/ 	.word	0x0000c0f0
        /*01d4*/ 	.word	0x00000003
        /*01d8*/ 	.word	0x00000000
        /*01dc*/ 	.short	0x010a
        /*01de*/ 	.byte	0x3f
	.zero		1


	//   ....[21]....
        /*01e0*/ 	.word	0x0000c140
        /*01e4*/ 	.word	0x00000002
        /*01e8*/ 	.word	0x00031838
        /*01ec*/ 	.short	0x010a
        /*01ee*/ 	.byte	0x3f
	.zero		1


	//   ....[22]....
        /*01f0*/ 	.word	0x0000c1a0
        /*01f4*/ 	.word	0x00000011
        /*01f8*/ 	.word	0x00031800
        /*01fc*/ 	.short	0x010a
        /*01fe*/ 	.byte	0x3f
	.zero		1


	//   ....[23]....
        /*0200*/ 	.word	0x0000c1f0
        /*0204*/ 	.word	0x00000010
        /*0208*/ 	.word	0x00031810
        /*020c*/ 	.short	0x010a
        /*020e*/ 	.byte	0x3f
	.zero		1


	//   ....[24]....
        /*0210*/ 	.word	0x0000c240
        /*0214*/ 	.word	0x00000011
        /*0218*/ 	.word	0x00031830
        /*021c*/ 	.short	0x010a
        /*021e*/ 	.byte	0x3f
	.zero		1


	//   ....[25]....
        /*0220*/ 	.word	0x0000c290
        /*0224*/ 	.word	0x00000006
        /*0228*/ 	.word	0x00031820
        /*022c*/ 	.short	0x010a
        /*022e*/ 	.byte	0x3f
	.zero		1


	//   ....[26]....
        /*0230*/ 	.word	0x0000c2e0
        /*0234*/ 	.word	0x00000006
        /*0238*/ 	.word	0x00031838
        /*023c*/ 	.short	0x010a
        /*023e*/ 	.byte	0x3f
	.zero		1


	//   ....[27]....
        /*0240*/ 	.word	0x0000c340
        /*0244*/ 	.word	0x00000014
        /*0248*/ 	.word	0x00031820
        /*024c*/ 	.short	0x010a
        /*024e*/ 	.byte	0x3f
	.zero		1


	//   ....[28]....
        /*0250*/ 	.word	0x0000c390
        /*0254*/ 	.word	0x00000006
        /*0258*/ 	.word	0x00031838
        /*025c*/ 	.short	0x010a
        /*025e*/ 	.byte	0x3f
	.zero		1


	//   ....[29]....
        /*0260*/ 	.word	0x0000c3e0
        /*0264*/ 	.word	0x00000005
        /*0268*/ 	.word	0x00000000
        /*026c*/ 	.short	0x010a
        /*026e*/ 	.byte	0x3f
	.zero		1


	//   ....[30]....
        /*0270*/ 	.word	0x0000c430
        /*0274*/ 	.word	0x00000003
        /*0278*/ 	.word	0x00000000
        /*027c*/ 	.short	0x010a
        /*027e*/ 	.byte	0x3f
	.zero		1


	//----- nvinfo : EIATTR_NUM_MBARRIERS
	.align		4
.L_300:
        /*0280*/ 	.byte	0x03, 0x38
        /*0282*/ 	.short	0x0007


	//----- nvinfo : EIATTR_EXIT_INSTR_OFFSETS
	.align		4
        /*0284*/ 	.byte	0x04, 0x1c
        /*0286*/ 	.short	(.L_302 - .L_301)


	//   ....[0]....
.L_301:
        /*0288*/ 	.word	0x0000c190


	//----- nvinfo : EIATTR_MAX_THREADS
	.align		4
.L_302:
        /*028c*/ 	.byte	0x04, 0x05
        /*028e*/ 	.short	(.L_304 - .L_303)
.L_303:
        /*0290*/ 	.word	0x00000180
        /*0294*/ 	.word	0x00000001
        /*0298*/ 	.word	0x00000001


	//----- nvinfo : EIATTR_CRS_STACK_SIZE
	.align		4
.L_304:
        /*029c*/ 	.byte	0x04, 0x1e
        /*029e*/ 	.short	(.L_306 - .L_305)
.L_305:
        /*02a0*/ 	.word	0x00000000


	//----- nvinfo : EIATTR_CBANK_PARAM_SIZE
	.align		4
.L_306:
        /*02a4*/ 	.byte	0x03, 0x19
        /*02a6*/ 	.short	0x06f0


	//----- nvinfo : EIATTR_PARAM_CBANK
	.align		4
        /*02a8*/ 	.byte	0x04, 0x0a
        /*02aa*/ 	.short	(.L_308 - .L_307)
	.align		4
.L_307:
        /*02ac*/ 	.word	index@(.nv.constant0._ZN7cutlass13device_kernelIN5flash11enable_sm90INS1_16FlashAttnBwdSm90INS1_25CollectiveMainloopBwdSm90ILi2ELi1ELi1EN4cute5tupleIJNS5_1CILi1EEES8_S8_EEENS6_IJNS7_ILi64EEENS7_ILi80EEENS7_ILi256EEEEEENS_10bfloat16_tEfNS_4arch4Sm90ELb0ELb1ELb1ELb1ELb0ELb0ELb1ELb1ELi2ELi1ELi1ELi1ELb0EEENS1_24CollectiveEpilogueBwdGQAISD_fSG_Li256ELb1ELb0EEENS1_19SingleTileSchedulerILb1ELb0ELb0ELi80EEEEEEEEEvNT_6ParamsE)
        /*02b0*/ 	.short	0x0210
        /*02b2*/ 	.short	0x06f0


	//----- nvinfo : EIATTR_SW_WAR
	.align		4
.L_308:
        /*02b4*/ 	.byte	0x04, 0x36
        /*02b6*/ 	.short	(.L_310 - .L_309)
.L_309:
        /*02b8*/ 	.word	0x00000008
.L_310:


//--------------------- .nv.info._ZN7cutlass13device_kernelIN5flash11enable_sm90INS1_16FlashAttnBwdSm90INS1_25CollectiveMainloopBwdSm90ILi2ELi1ELi1EN4cute5tupleIJNS5_1CILi1EEES8_S8_EEENS6_IJNS7_ILi64EEENS7_ILi80EEENS7_ILi256EEEEEENS_10bfloat16_tEfNS_4arch4Sm90ELb1ELb0ELb1ELb0ELb0ELb0ELb1ELb1ELi2ELi1ELi1ELi1ELb0EEENS1_21CollectiveEpilogueBwdISD_SE_SG_Li256ELb0ELb1ELi2EEENS1_25SingleTileBwdLPTSchedulerILb0ELi80ELb0EEEEEEEEEvNT_6ParamsE --------------------------
	.section	.nv.info._ZN7cutlass13device_kernelIN5flash11enable_sm90INS1_16FlashAttnBwdSm90INS1_25CollectiveMainloopBwdSm90ILi2ELi1ELi1EN4cute5tupleIJNS5_1CILi1EEES8_S8_EEENS6_IJNS7_ILi64EEENS7_ILi80EEENS7_ILi256EEEEEENS_10bfloat16_tEfNS_4arch4Sm90ELb1ELb0ELb1ELb0ELb0ELb0ELb1ELb1ELi2ELi1ELi1ELi1ELb0EEENS1_21CollectiveEpilogueBwdISD_SE_SG_Li256ELb0ELb1ELi2EEENS1_25SingleTileBwdLPTSchedulerILb0ELi80ELb0EEEEEEEEEvNT_6ParamsE,"",@"SHT_CUDA_INFO"
	.sectionflags	@""
	.align	4


	//----- nvinfo : EIATTR_CUDA_API_VERSION
	.align		4
        /*0000*/ 	.byte	0x04, 0x37
        /*0002*/ 	.short	(.L_312 - .L_311)
.L_311:
        /*0004*/ 	.word	0x00000082


	//----- nvinfo : EIATTR_KPARAM_INFO
	.align		4
.L_312:
        /*0008*/ 	.byte	0x04, 0x17
        /*000a*/ 	.short	(.L_314 - .L_313)
.L_313:
        /*000c*/ 	.word	0x00000000
        /*0010*/ 	.short	0x0000
        /*0012*/ 	.short	0x0070
        /*0014*/ 	.byte	0x00, 0xf0, 0x01, 0x24


	//----- nvinfo : EIATTR_SPARSE_MMA_MASK
	.align		4
.L_314:
        /*0018*/ 	.byte	0x03, 0x50
        /*001a*/ 	.short	0x0000


	//----- nvinfo : EIATTR_MAXREG_COUNT
	.align		4
        /*001c*/ 	.byte	0x03, 0x1b
        /*001e*/ 	.short	0x00a8


	//----- nvinfo : EIATTR_NUM_BARRIERS
	.align		4
        /*0020*/ 	.byte	0x02, 0x4c
        /*0022*/ 	.byte	0x0a
	.zero		1


	//----- nvinfo : EIATTR_EXTERNS
	.align		4
        /*0024*/ 	.byte	0x04, 0x0f
        /*0026*/ 	.short	(.L_316 - .L_315)


	//   ....[0]....
	.align		4
.L_315:
        /*0028*/ 	.word	index@(__assertfail)


	//----- nvinfo : EIATTR_ANNOTATIONS
	.align		4
.L_316:
        /*002c*/ 	.byte	0x04, 0x55
        /*002e*/ 	.short	(.L_318 - .L_317)


	//   ....[0]....
.L_317:
        /*0030*/ 	.word	0x00000001
        /*0034*/ 	.byte	0xa0, 0x12, 0x00, 0x00, 0x01, 0x00, 0x00, 0x00, 0x20, 0x13, 0x00, 0x00, 0x01, 0x00, 0x00, 0x00
        /*0044*/ 	.byte	0xb0, 0x41, 0x00, 0x00, 0x01, 0x00, 0x00, 0x00, 0xf0, 0x41, 0x00, 0x00, 0x01, 0x00, 0x00, 0x00
        /*0054*/ 	.byte	0x30, 0x42, 0x00, 0x00, 0x01, 0x00, 0x00, 0x00, 0x30, 0x71, 0x00, 0x00, 0x01, 0x00, 0x00, 0x00
        /*0064*/ 	.byte	0x40, 0x72, 0x00, 0x00, 0x01, 0x00, 0x00, 0x00, 0xa0, 0x74, 0x00, 0x00, 0x01, 0x00, 0x00, 0x00
        /*0074*/ 	.byte	0x70, 0x79, 0x00, 0x00, 0x01, 0x00, 0x00, 0x00, 0xa0, 0x79, 0x00, 0x00, 0x01, 0x00, 0x00, 0x00
        /*0084*/ 	.byte	0xb0, 0xe6, 0x00, 0x00, 0x01, 0x00, 0x00, 0x00, 0x30, 0xe7, 0x00, 0x00


	//----- nvinfo : EIATTR_MERCURY_ISA_VERSION
	.align		4
.L_318:
        /*0090*/ 	.byte	0x03, 0x5f
        /*0092*/ 	.short	0x0101


	//----- nvinfo : EIATTR_INT_WARP_WIDE_INSTR_OFFSETS
	.align		4
        /*0094*/ 	.byte	0x04, 0x31
        /*0096*/ 	.short	(.L_320 - .L_319)


	//   ....[0]....
.L_319:
        /*0098*/ 	.word	0x000001e0


	//   ....[1]....
        /*009c*/ 	.word	0x00000290


	//----- nvinfo : EIATTR_COOP_GROUP_MASK_REGIDS
	.align		4
.L_320:
        /*00a0*/ 	.byte	0x04, 0x29
        /*00a2*/ 	.short	(.L_322 - .L_321)


	//   ....[0]....
.L_321:
        /*00a4*/ 	.word	0xffffffff


	//   ....[1]....
        /*00a8*/ 	.word	0xffffffff


	//   ....[2]....
        /*00ac*/ 	.word	0xffffffff


	//   ....[3]....
        /*00b0*/ 	.word	0xffffffff


	//   ....[4]....
        /*00b4*/ 	.word	0xffffffff


	//   ....[5]....
        /*00b8*/ 	.word	0xffffffff


	//   ....[6]....
        /*00bc*/ 	.word	0xffffffff


	//----- nvinfo : EIATTR_COOP_GROUP_INSTR_OFFSETS
	.align		4
.L_322:
        /*00c0*/ 	.byte	0x04, 0x28
        /*00c2*/ 	.short	(.L_324 - .L_323)


	//   ....[0]....
.L_323:
        /*00c4*/ 	.word	0x00000060


	//   ....[1]....
        /*00c8*/ 	.word	0x000001f0


	//   ....[2]....
        /*00cc*/ 	.word	0x000002a0


	//   ....[3]....
        /*00d0*/ 	.word	0x00000400


	//   ....[4]....
        /*00d4*/ 	.word	0x00000f80


	//   ....[5]....
        /*00d8*/ 	.word	0x0000b4d0


	//   ....[6]....
        /*00dc*/ 	.word	0x0000d710


	//----- nvinfo : EIATTR_REG_RECONFIG
	.align		4
.L_324:
        /*00e0*/ 	.byte	0x01, 0x54
	.zero		2


	//----- nvinfo : EIATTR_SYSCALL_OFFSETS
	.align		4
        /*00e4*/ 	.byte	0x04, 0x46
        /*00e6*/ 	.short	(.L_326 - .L_325)


	//   ....[0]....
.L_325:
        /*00e8*/ 	.word	0x0000aef0


	//   ....[1]....
        /*00ec*/ 	.word	0x0000b030


	//   ....[2]....
        /*00f0*/ 	.word	0x0000b150


	//   ....[3]....
        /*00f4*/ 	.word	0x0000b270


	//----- nvinfo : EIATTR_MBARRIER_INSTR_OFFSETS
	.align		4
.L_326:
        /*00f8*/ 	.byte	0x04, 0x39
        /*00fa*/ 	.short	(.L_328 - .L_327)


	//   ....[0]....
.L_327:
        /*00fc*/ 	.word	0x000002c0
        /*0100*/ 	.word	0x000000ff
        /*0104*/ 	.word	0x00031800
        /*0108*/ 	.short	0x0100
        /*010a*/ 	.byte	0x06
	.zero		1


	//   ....[1]....
        /*010c*/ 	.word	0x000003b0
        /*0110*/ 	.word	0x000000ff
        /*0114*/ 	.word	0x00031810
        /*0118*/ 	.short	0x0100
        /*011a*/ 	.byte	0x08
	.zero		1


	//   ....[2]....
        /*011c*/ 	.word	0x000003c0
        /*0120*/ 	.word	0x000000ff
        /*0124*/ 	.word	0x00031820
        /*0128*/ 	.short	0x0100
        /*012a*/ 	.byte	0x08
	.zero		1


	//   ....[3]....
        /*012c*/ 	.word	0x000003d0
        /*0130*/ 	.word	0x000000ff
        /*0134*/ 	.word	0x00031818
        /*0138*/ 	.short	0x0100
        /*013a*/ 	.byte	0x08
	.zero		1


	//   ....[4]....
        /*013c*/ 	.word	0x000003e0
        /*0140*/ 	.word	0x000000ff
        /*0144*/ 	.word	0x00031828
        /*0148*/ 	.short	0x0100
        /*014a*/ 	.byte	0x08
	.zero		1


	//   ....[5]....
        /*014c*/ 	.word	0x00000510
        /*0150*/ 	.word	0x000000ff
        /*0154*/ 	.word	0x00031830
        /*0158*/ 	.short	0x0100
        /*015a*/ 	.byte	0x08
	.zero		1


	//   ....[6]....
        /*015c*/ 	.word	0x00000520
        /*0160*/ 	.word	0x000000ff
        /*0164*/ 	.word	0x00031838
        /*0168*/ 	.short	0x0100
        /*016a*/ 	.byte	0x08
	.zero		1


	//   ....[7]....
        /*016c*/ 	.word	0x00000f00
        /*0170*/ 	.word	0x00000011
        /*0174*/ 	.word	0x00031800
        /*0178*/ 	.short	0x010a
        /*017a*/ 	.byte	0x3f
	.zero		1


	//   ....[8]....
        /*017c*/ 	.word	0x00001000
        /*0180*/ 	.word	0x00000011
        /*0184*/ 	.word	0x00031800
        /*0188*/ 	.short	0x010a
        /*018a*/ 	.byte	0x3f
	.zero		1


	//   ....[9]....
        /*018c*/ 	.word	0x000018a0
        /*0190*/ 	.word	0x00000010
        /*0194*/ 	.word	0x00031810
        /*0198*/ 	.short	0x010a
        /*019a*/ 	.byte	0x3f
	.zero		1


	//   ....[10]....
        /*019c*/ 	.word	0x00001970
        /*01a0*/ 	.word	0x00000010
        /*01a4*/ 	.word	0x00031810
        /*01a8*/ 	.short	0x010a
        /*01aa*/ 	.byte	0x3f
	.zero		1


	//   ....[11]....
        /*01ac*/ 	.word	0x00003ee0
        /*01b0*/ 	.word	0x00000011
        /*01b4*/ 	.word	0x00031830
        /*01b8*/ 	.short	0x010a
        /*01ba*/ 	.byte	0x3f
	.zero		1


	//   ....[12]....
        /*01bc*/ 	.word	0x00003f20
        /*01c0*/ 	.word	0x00000011
        /*01c4*/ 	.word	0x00031830
        /*01c8*/ 	.short	0x010a
        /*01ca*/ 	.byte	0x3f
	.zero		1


	//   ....[13]....
        /*01cc*/ 	.word	0x00009e60
        /*01d0*/ 	.word	0x00000018
        /*01d4*/ 	.word	0x00000000
        /*01d8*/ 	.short	0x0101
        /*01da*/ 	.byte	0x3f
	.zero		1


	//   ....[14]....
        /*01dc*/ 	.word	0x0000a830
        /*01e0*/ 	.word	0x00000010
        /*01e4*/ 	.word	0x00000000
        /*01e8*/ 	.short	0x0101
        /*01ea*/ 	.byte	0x3f
	.zero		1


	//   ....[15]....
        /*01ec*/ 	.word	0x0000dd90
        /*01f0*/ 	.word	0x00000007
        /*01f4*/ 	.word	0x00031820
        /*01f8*/ 	.short	0x010a
        /*01fa*/ 	.byte	0x3f
	.zero		1


	//   ....[16]....
        /*01fc*/ 	.word	0x0000e630
        /*0200*/ 	.word	0x00000007
        /*0204*/ 	.word	0x00031838
        /*0208*/ 	.short	0x010a
        /*020a*/ 	.byte	0x3f
	.zero		1


	//   ....[17]....
        /*020c*/ 	.word	0x0000e9c0
        /*0210*/ 	.word	0x00000013
        /*0214*/ 	.word	0x00031820
        /*0218*/ 	.short	0x010a
        /*021a*/ 	.byte	0x3f
	.zero		1


	//   ....[18]....
        /*021c*/ 	.word	0x0000eda0
        /*0220*/ 	.word	0x00000007
        /*0224*/ 	.word	0x00031838
        /*0228*/ 	.short	0x010a
        /*022a*/ 	.byte	0x3f
	.zero		1


	//   ....[19]....
        /*022c*/ 	.word	0x0000f260
        /*0230*/ 	.word	0x00000003
        /*0234*/ 	.word	0x00000000
        /*0238*/ 	.short	0x010a
        /*023a*/ 	.byte	0x3f
	.zero		1


	//   ....[20]....
        /*023c*/ 	.word	0x0000f2f0
        /*0240*/ 	.word	0x00000011
        /*0244*/ 	.word	0x00000000
        /*0248*/ 	.short	0x010a
        /*024a*/ 	.byte	0x3f
	.zero		1


	//   ....[21]....
        /*024c*/ 	.word	0x0000f340
        /*0250*/ 	.word	0x00000005
        /*0254*/ 	.word	0x00031838
        /*0258*/ 	.short	0x010a
        /*025a*/ 	.byte	0x3f
	.zero		1


	//   ....[22]....
        /*025c*/ 	.word	0x0000f3a0
        /*0260*/ 	.word	0x00000011
        /*0264*/ 	.word	0x00031800
        /*0268*/ 	.short	0x010a
        /*026a*/ 	.byte	0x3f
	.zero		1


	//   ....[23]....
        /*026c*/ 	.word	0x0000f3f0
        /*0270*/ 	.word	0x00000010
        /*0274*/ 	.word	0x00031810
        /*0278*/ 	.short	0x010a
        /*027a*/ 	.byte	0x3f
	.zero		1


	//   ....[24]....
        /*027c*/ 	.word	0x0000f440
        /*0280*/ 	.word	0x00000011
        /*0284*/ 	.word	0x00031830
        /*0288*/ 	.short	0x010a
        /*028a*/ 	.byte	0x3f
	.zero		1


	//   ....[25]....
        /*028c*/ 	.word	0x0000f490
        /*0290*/ 	.word	0x00000007
        /*0294*/ 	.word	0x00031820
        /*0298*/ 	.short	0x010a
        /*029a*/ 	.byte	0x3f
	.zero		1


	//   ....[26]....
        /*029c*/ 	.word	0x0000f4e0
        /*02a0*/ 	.word	0x00000007
        /*02a4*/ 	.word	0x00031838
        /*02a8*/ 	.short	0x010a
        /*02aa*/ 	.byte	0x3f
	.zero		1


	//   ....[27]....
        /*02ac*/ 	.word	0x0000f540
        /*02b0*/ 	.word	0x00000013
        /*02b4*/ 	.word	0x00031820
        /*02b8*/ 	.short	0x010a
        /*02ba*/ 	.byte	0x3f
	.zero		1


	//   ....[28]....
        /*02bc*/ 	.word	0x0000f590
        /*02c0*/ 	.word	0x00000007
        /*02c4*/ 	.word	0x00031838
        /*02c8*/ 	.short	0x010a
        /*02ca*/ 	.byte	0x3f
	.zero		1


	//   ....[29]....
        /*02cc*/ 	.word	0x0000f660
        /*02d0*/ 	.word	0x00000003
        /*02d4*/ 	.word	0x00000000
        /*02d8*/ 	.short	0x010a
        /*02da*/ 	.byte	0x3f
	.zero		1


	//   ....[30]....
        /*02dc*/ 	.word	0x0000f6b0
        /*02e0*/ 	.word	0x00000011
        /*02e4*/ 	.word	0x00000000
        /*02e8*/ 	.short	0x010a
        /*02ea*/ 	.byte	0x3f
	.zero		1


	//----- nvinfo : EIATTR_NUM_MBARRIERS
	.align		4
.L_328:
        /*02ec*/ 	.byte	0x03, 0x38
        /*02ee*/ 	.short	0x0007


	//----- nvinfo : EIATTR_EXIT_INSTR_OFFSETS
	.align		4
        /*02f0*/ 	.byte	0x04, 0x1c
        /*02f2*/ 	.short	(.L_330 - .L_329)


	//   ....[0]....
.L_329:
        /*02f4*/ 	.word	0x00000880


	//   ....[1]....
        /*02f8*/ 	.word	0x0000bdc0


	//   ....[2]....
        /*02fc*/ 	.word	0x0000d6c0


	//   ....[3]....
        /*0300*/ 	.word	0x0000f390


	//----- nvinfo : EIATTR_MAX_THREADS
	.align		4
.L_330:
        /*0304*/ 	.byte	0x04, 0x05
        /*0306*/ 	.short	(.L_332 - .L_331)
.L_331:
        /*0308*/ 	.word	0x00000180
        /*030c*/ 	.word	0x00000001
        /*0310*/ 	.word	0x00000001


	//----- nvinfo : EIATTR_CRS_STACK_SIZE
	.align		4
.L_332:
        /*0314*/ 	.byte	0x04, 0x1e
        /*0316*/ 	.short	(.L_334 - .L_333)
.L_333:
        /*0318*/ 	.word	0x00000000


	//----- nvinfo : EIATTR_CBANK_PARAM_SIZE
	.align		4
.L_334:
        /*031c*/ 	.byte	0x03, 0x19
        /*031e*/ 	.short	0x0970


	//----- nvinfo : EIATTR_PARAM_CBANK
	.align		4
        /*0320*/ 	.byte	0x04, 0x0a
        /*0322*/ 	.short	(.L_336 - .L_335)
	.align		4
.L_335:
        /*0324*/ 	.word	index@(.nv.constant0._ZN7cutlass13device_kernelIN5flash11enable_sm90INS1_16FlashAttnBwdSm90INS1_25CollectiveMainloopBwdSm90ILi2ELi1ELi1EN4cute5tupleIJNS5_1CILi1EEES8_S8_EEENS6_IJNS7_ILi64EEENS7_ILi80EEENS7_ILi256EEEEEENS_10bfloat16_tEfNS_4arch4Sm90ELb1ELb0ELb1ELb0ELb0ELb0ELb1ELb1ELi2ELi1ELi1ELi1ELb0EEENS1_21CollectiveEpilogueBwdISD_SE_SG_Li256ELb0ELb1ELi2EEENS1_25SingleTileBwdLPTSchedulerILb0ELi80ELb0EEEEEEEEEvNT_6ParamsE)
        /*0328*/ 	.short	0x0210
        /*032a*/ 	.short	0x0970


	//----- nvinfo : EIATTR_SW_WAR
	.align		4
.L_336:
        /*032c*/ 	.byte	0x04, 0x36
        /*032e*/ 	.short	(.L_338 - .L_337)
.L_337:
        /*0330*/ 	.word	0x00000008
.L_338:


//--------------------- .nv.info._ZN7cutlass13device_kernelIN5flash11enable_sm90INS1_16FlashAttnBwdSm90INS1_25CollectiveMainloopBwdSm90ILi2ELi1ELi1EN4cute5tupleIJNS5_1CILi1EEES8_S8_EEENS6_IJNS7_ILi64EEENS7_ILi80EEENS7_ILi256EEEEEENS_10bfloat16_tEfNS_4arch4Sm90ELb1ELb0ELb1ELb0ELb0ELb0ELb1ELb1ELi2ELi1ELi1ELi1ELb0EEENS1_24CollectiveEpilogueBwdGQAISD_fSG_Li256ELb0ELb0EEENS1_25SingleTileBwdLPTSchedulerILb0ELi80ELb0EEEEEEEEEvNT_6ParamsE --------------------------
	.section	.nv.info._ZN7cutlass13device_kernelIN5flash11enable_sm90INS1_16FlashAttnBwdSm90INS1_25CollectiveMainloopBwdSm90ILi2ELi1ELi1EN4cute5tupleIJNS5_1CILi1EEES8_S8_EEENS6_IJNS7_ILi64EEENS7_ILi80EEENS7_ILi256EEEEEENS_10bfloat16_tEfNS_4arch4Sm90ELb1ELb0ELb1ELb0ELb0ELb0ELb1ELb1ELi2ELi1ELi1ELi1ELb0EEENS1_24CollectiveEpilogueBwdGQAISD_fSG_Li256ELb0ELb0EEENS1_25SingleTileBwdLPTSchedulerILb0ELi80ELb0EEEEEEEEEvNT_6ParamsE,"",@"SHT_CUDA_INFO"
	.sectionflags	@""
	.align	4


	//----- nvinfo : EIATTR_CUDA_API_VERSION
	.align		4
        /*0000*/ 	.byte	0x04, 0x37
        /*0002*/ 	.short	(.L_340 - .L_339)
.L_339:
        /*0004*/ 	.word	0x00000082


	//----- nvinfo : EIATTR_KPARAM_INFO
	.align		4
.L_340:
        /*0008*/ 	.byte	0x04, 0x17
        /*000a*/ 	.short	(.L_342 - .L_341)
.L_341:
        /*000c*/ 	.word	0x00000000
        /*0010*/ 	.short	0x0000
        /*0012*/ 	.short	0x0070
        /*0014*/ 	.byte	0x00, 0xf0, 0x01, 0x1c


	//----- nvinfo : EIATTR_SPARSE_MMA_MASK
	.align		4
.L_342:
        /*0018*/ 	.byte	0x03, 0x50
        /*001a*/ 	.short	0x0000


	//----- nvinfo : EIATTR_MAXREG_COUNT
	.align		4
        /*001c*/ 	.byte	0x03, 0x1b
        /*001e*/ 	.short	0x00a8


	//----- nvinfo : EIATTR_NUM_BARRIERS
	.align		4
        /*0020*/ 	.byte	0x02, 0x4c
        /*0022*/ 	.byte	0x0a
	.zero		1


	//----- nvinfo : EIATTR_ANNOTATIONS
	.align		4
        /*0024*/ 	.byte	0x04, 0x55
        /*0026*/ 	.short	(.L_344 - .L_343)


	//   ....[0]....
.L_343:
        /*0028*/ 	.word	0x00000001
        /*002c*/ 	.byte	0xf0, 0x06, 0x00, 0x00, 0x01, 0x00, 0x00, 0x00, 0x90, 0x07, 0x00, 0x00, 0x01, 0x00, 0x00, 0x00
        /* <DEDUP_REMOVED lines=8> */
        /*00bc*/ 	.byte	0xb0, 0xa4, 0x00, 0x00, 0x01, 0x00, 0x00, 0x00, 0x30, 0xa5, 0x00, 0x00


	//----- nvinfo : EIATTR_MERCURY_ISA_VERSION
	.align		4
.L_344:
        /*00c8*/ 	.byte	0x03, 0x5f
        /*00ca*/ 	.short	0x0101


	//----- nvinfo : EIATTR_INT_WARP_WIDE_INSTR_OFFSETS
	.align		4
        /*00cc*/ 	.byte	0x04, 0x31
        /*00ce*/ 	.short	(.L_346 - .L_345)


	//   ....[0]....
.L_345:
        /*00d0*/ 	.word	0x00000180


	//   ....[1]....
        /*00d4*/ 	.word	0x00000230


	//----- nvinfo : EIATTR_COOP_GROUP_MASK_REGIDS
	.align		4
.L_346:
        /*00d8*/ 	.byte	0x04, 0x29
        /*00da*/ 	.short	(.L_348 - .L_347)


	//   ....[0]....
.L_347:
        /*00dc*/ 	.word	0xffffffff


	//   ....[1]....
        /*00e0*/ 	.word	0xffffffff


	//   ....[2]....
        /*00e4*/ 	.word	0xffffffff


	//   ....[3]....
        /*00e8*/ 	.word	0xffffffff


	//   ....[4]....
        /*00ec*/ 	.word	0xffffffff


	//   ....[5]....
        /*00f0*/ 	.word	0xffffffff


	//----- nvinfo : EIATTR_COOP_GROUP_INSTR_OFFSETS
	.align		4
.L_348:
        /*00f4*/ 	.byte	0x04, 0x28
        /*00f6*/ 	.short	(.L_350 - .L_349)


	//   ....[0]....
.L_349:
        /*00f8*/ 	.word	0x00000060


	//   ....[1]....
        /*00fc*/ 	.word	0x00000190


	//   ....[2]....
        /*0100*/ 	.word	0x00000240


	//   ....[3]....
        /*0104*/ 	.word	0x000003a0


	//   ....[4]....
        /*0108*/ 	.word	0x00000fe0


	//   ....[5]....
        /*010c*/ 	.word	0x00009520


	//----- nvinfo : EIATTR_REG_RECONFIG
	.align		4
.L_350:
        /*0110*/ 	.byte	0x01, 0x54
	.zero		2


	//----- nvinfo : EIATTR_MBARRIER_INSTR_OFFSETS
	.align		4
        /*0114*/ 	.byte	0x04, 0x39
        /*0116*/ 	.short	(.L_352 - .L_351)


	//   ....[0]....
.L_351:
        /*0118*/ 	.word	0x00000260
        /*011c*/ 	.word	0x000000ff
        /*0120*/ 	.word	0x00031800
        /*0124*/ 	.short	0x0100
        /*0126*/ 	.byte	0x06
	.zero		1


	//   ....[1]....
        /*0128*/ 	.word	0x00000350
        /*012c*/ 	.word	0x000000ff
        /*0130*/ 	.word	0x00031810
        /*0134*/ 	.short	0x0100
        /*0136*/ 	.byte	0x08
	.zero		1


	//   ....[2]....
        /*0138*/ 	.word	0x00000360
        /*013c*/ 	.word	0x000000ff
        /*0140*/ 	.word	0x00031820
        /*0144*/ 	.short	0x0100
        /*0146*/ 	.byte	0x08
	.zero		1


	//   ....[3]....
        /*0148*/ 	.word	0x00000370
        /*014c*/ 	.word	0x000000ff
        /*0150*/ 	.word	0x00031818
        /*0154*/ 	.short	0x0100
        /*0156*/ 	.byte	0x08
	.zero		1


	//   ....[4]....
        /*0158*/ 	.word	0x00000380
        /*015c*/ 	.word	0x000000ff
        /*0160*/ 	.word	0x00031828
        /*0164*/ 	.short	0x0100
        /*0166*/ 	.byte	0x08
	.zero		1


	//   ....[5]....
        /*0168*/ 	.word	0x000004b0
        /*016c*/ 	.word	0x000000ff
        /*0170*/ 	.word	0x00031830
        /*0174*/ 	.short	0x0100
        /*0176*/ 	.byte	0x08
	.zero		1


	//   ....[6]....
        /*0178*/ 	.word	0x000004c0
        /*017c*/ 	.word	0x000000ff
        /*0180*/ 	.word	0x00031838
        /*0184*/ 	.short	0x0100
        /*0186*/ 	.byte	0x08
	.zero		1


	//   ....[7]....
        /*0188*/ 	.word	0x00000f60
        /*018c*/ 	.word	0x00000011
        /*0190*/ 	.word	0x00031800
        /*0194*/ 	.short	0x010a
        /*0196*/ 	.byte	0x3f
	.zero		1


	//   ....[8]....
        /*0198*/ 	.word	0x00001060
        /*019c*/ 	.word	0x00000011
        /*01a0*/ 	.word	0x00031800
        /*01a4*/ 	.short	0x010a
        /*01a6*/ 	.byte	0x3f
	.zero		1


	//   ....[9]....
        /*01a8*/ 	.word	0x00001960
        /*01ac*/ 	.word	0x00000010
        /*01b0*/ 	.word	0x00031810
        /*01b4*/ 	.short	0x010a
        /*01b6*/ 	.byte	0x3f
	.zero		1


	//   ....[10]....
        /*01b8*/ 	.word	0x00001a20
        /*01bc*/ 	.word	0x00000010
        /*01c0*/ 	.word	0x00031810
        /*01c4*/ 	.short	0x010a
        /*01c6*/ 	.byte	0x3f
	.zero		1


	//   ....[11]....
        /*01c8*/ 	.word	0x000035b0
        /*01cc*/ 	.word	0x00000011
        /*01d0*/ 	.word	0x00031830
        /*01d4*/ 	.short	0x010a
        /*01d6*/ 	.byte	0x3f
	.zero		1


	//   ....[12]....
        /*01d8*/ 	.word	0x00003670
        /*01dc*/ 	.word	0x00000011
        /*01e0*/ 	.word	0x00031830
        /*01e4*/ 	.short	0x010a
        /*01e6*/ 	.byte	0x3f
	.zero		1


	//   ....[13]....
        /*01e8*/ 	.word	0x00007fe0
        /*01ec*/ 	.word	0x00000018
        /*01f0*/ 	.word	0x00000000
        /*01f4*/ 	.short	0x0101
        /*01f6*/ 	.byte	0x3f
	.zero		1


	//   ....[14]....
        /*01f8*/ 	.word	0x000086d0
        /*01fc*/ 	.word	0x00000010
        /*0200*/ 	.word	0x00000000
        /*0204*/ 	.short	0x0101
        /*0206*/ 	.byte	0x3f
	.zero		1


	//   ....[15]....
        /*0208*/ 	.word	0x00009b90
        /*020c*/ 	.word	0x00000007
        /*0210*/ 	.word	0x00031820
        /*0214*/ 	.short	0x010a
        /*0216*/ 	.byte	0x3f
	.zero		1


	//   ....[16]....
        /*0218*/ 	.word	0x0000a430
        /*021c*/ 	.word	0x00000007
        /*0220*/ 	.word	0x00031838
        /*0224*/ 	.short	0x010a
        /*0226*/ 	.byte	0x3f
	.zero		1


	//   ....[17]....
        /*0228*/ 	.word	0x0000a7c0
        /*022c*/ 	.word	0x00000013
        /*0230*/ 	.word	0x00031820
        /*0234*/ 	.short	0x010a
        /*0236*/ 	.byte	0x3f
	.zero		1


	//   ....[18]....
        /*0238*/ 	.word	0x0000aba0
        /*023c*/ 	.word	0x00000007
        /*0240*/ 	.word	0x00031838
        /*0244*/ 	.short	0x010a
        /*0246*/ 	.byte	0x3f
	.zero		1


	//   ....[19]....
        /*0248*/ 	.word	0x0000b040
        /*024c*/ 	.word	0x00000003
        /*0250*/ 	.word	0x00000000
        /*0254*/ 	.short	0x010a
        /*0256*/ 	.byte	0x3f
	.zero		1


	//   ....[20]....
        /*0258*/ 	.word	0x0000b0d0
        /*025c*/ 	.word	0x00000011
        /*0260*/ 	.word	0x00000000
        /*0264*/ 	.short	0x010a
        /*0266*/ 	.byte	0x3f
	.zero		1


	//   ....[21]....
        /*0268*/ 	.word	0x0000b120
        /*026c*/ 	.word	0x00000004
        /*0270*/ 	.word	0x00031838
        /*0274*/ 	.short	0x010a
        /*0276*/ 	.byte	0x3f
	.zero		1


	//   ....[22]....
        /*0278*/ 	.word	0x0000b180
        /*027c*/ 	.word	0x00000011
        /*0280*/ 	.word	0x00031800
        /*0284*/ 	.short	0x010a
        /*0286*/ 	.byte	0x3f
	.zero		1


	//   ....[23]....
        /*0288*/ 	.word	0x0000b1d0
        /*028c*/ 	.word	0x00000010
        /*0290*/ 	.word	0x00031810
        /*0294*/ 	.short	0x010a
        /*0296*/ 	.byte	0x3f
	.zero		1


	//   ....[24]....
        /*0298*/ 	.word	0x0000b220
        /*029c*/ 	.word	0x00000011
        /*02a0*/ 	.word	0x00031830
        /*02a4*/ 	.short	0x010a
        /*02a6*/ 	.byte	0x3f
	.zero		1


	//   ....[25]....
        /*02a8*/ 	.word	0x0000b270
        /*02ac*/ 	.word	0x00000007
        /*02b0*/ 	.word	0x00031820
        /*02b4*/ 	.short	0x010a
        /*02b6*/ 	.byte	0x3f
	.zero		1


	//   ....[26]....
        /*02b8*/ 	.word	0x0000b2c0
        /*02bc*/ 	.word	0x00000007
        /*02c0*/ 	.word	0x00031838
        /*02c4*/ 	.short	0x010a
        /*02c6*/ 	.byte	0x3f
	.zero		1


	//   ....[27]....
        /*02c8*/ 	.word	0x0000b320
        /*02cc*/ 	.word	0x00000013
        /*02d0*/ 	.word	0x00031820
        /*02d4*/ 	.short	0x010a
        /*02d6*/ 	.byte	0x3f
	.zero		1


	//   ....[28]....
        /*02d8*/ 	.word	0x0000b370
        /*02dc*/ 	.word	0x00000007
        /*02e0*/ 	.word	0x00031838
        /*02e4*/ 	.short	0x010a
        /*02e6*/ 	.byte	0x3f
	.zero		1


	//   ....[29]....
        /*02e8*/ 	.word	0x0000b3c0
        /*02ec*/ 	.word	0x00000003
        /*02f0*/ 	.word	0x00000000
        /*02f4*/ 	.short	0x010a
        /*02f6*/ 	.byte	0x3f
	.zero		1


	//   ....[30]....
        /*02f8*/ 	.word	0x0000b410
        /*02fc*/ 	.word	0x00000011
        /*0300*/ 	.word	0x00000000
        /*0304*/ 	.short	0x010a
        /*0306*/ 	.byte	0x3f
	.zero		1


	//----- nvinfo : EIATTR_NUM_MBARRIERS
	.align		4
.L_352:
        /*0308*/ 	.byte	0x03, 0x38
        /*030a*/ 	.short	0x0007


	//----- nvinfo : EIATTR_EXIT_INSTR_OFFSETS
	.align		4
        /*030c*/ 	.byte	0x04, 0x1c
        /*030e*/ 	.short	(.L_354 - .L_353)


	//   ....[0]....
.L_353:
        /*0310*/ 	.word	0x0000b170


	//----- nvinfo : EIATTR_MAX_THREADS
	.align		4
.L_354:
        /*0314*/ 	.byte	0x04, 0x05
        /*0316*/ 	.short	(.L_356 - .L_355)
.L_355:
        /*0318*/ 	.word	0x00000180
        /*031c*/ 	.word	0x00000001
        /*0320*/ 	.word	0x00000001


	//----- nvinfo : EIATTR_CRS_STACK_SIZE
	.align		4
.L_356:
        /*0324*/ 	.byte	0x04, 0x1e
        /*0326*/ 	.short	(.L_358 - .L_357)
.L_357:
        /*0328*/ 	.word	0x00000000


	//----- nvinfo : EIATTR_CBANK_PARAM_SIZE
	.align		4
.L_358:
        /*032c*/ 	.byte	0x03, 0x19
        /*032e*/ 	.short	0x0770


	//----- nvinfo : EIATTR_PARAM_CBANK
	.align		4
        /*0330*/ 	.byte	0x04, 0x0a
        /*0332*/ 	.short	(.L_360 - .L_359)
	.align		4
.L_359:
        /*0334*/ 	.word	index@(.nv.constant0._ZN7cutlass13device_kernelIN5flash11enable_sm90INS1_16FlashAttnBwdSm90INS1_25CollectiveMainloopBwdSm90ILi2ELi1ELi1EN4cute5tupleIJNS5_1CILi1EEES8_S8_EEENS6_IJNS7_ILi64EEENS7_ILi80EEENS7_ILi256EEEEEENS_10bfloat16_tEfNS_4arch4Sm90ELb1ELb0ELb1ELb0ELb0ELb0ELb1ELb1ELi2ELi1ELi1ELi1ELb0EEENS1_24CollectiveEpilogueBwdGQAISD_fSG_Li256ELb0ELb0EEENS1_25SingleTileBwdLPTSchedulerILb0ELi80ELb0EEEEEEEEEvNT_6ParamsE)
        /*0338*/ 	.short	0x0210
        /*033a*/ 	.short	0x0770


	//----- nvinfo : EIATTR_SW_WAR
	.align		4
.L_360:
        /*033c*/ 	.byte	0x04, 0x36
        /*033e*/ 	.short	(.L_362 - .L_361)
.L_361:
        /*0340*/ 	.word	0x00000008
.L_362:


//--------------------- .nv.info._ZN7cutlass13device_kernelIN5flash22FlashAttnBwdPreprocessIN4cute5tupleIJNS3_1CILi64EEENS5_ILi256EEEEEENS_10bfloat16_tEfNS_4arch4Sm90ELb1ELb0EEEEEvNT_6ParamsE --------------------------
	.section	.nv.info._ZN7cutlass13device_kernelIN5flash22FlashAttnBwdPreprocessIN4cute5tupleIJNS3_1CILi64EEENS5_ILi256EEEEEENS_10bfloat16_tEfNS_4arch4Sm90ELb1ELb0EEEEEvNT_6ParamsE,"",@"SHT_CUDA_INFO"
	.sectionflags	@""
	.align	4


	//----- nvinfo : EIATTR_CUDA_API_VERSION
	.align		4
        /*0000*/ 	.byte	0x04, 0x37
        /*0002*/ 	.short	(.L_364 - .L_363)
.L_363:
        /*0004*/ 	.word	0x00000082


	//----- nvinfo : EIATTR_KPARAM_INFO
	.align		4
.L_364:
        /*0008*/ 	.byte	0x04, 0x17
        /*000a*/ 	.short	(.L_366 - .L_365)
.L_365:
        /*000c*/ 	.word	0x00000000
        /*0010*/ 	.short	0x0000
        /*0012*/ 	.short	0x0000
        /*0014*/ 	.byte	0x00, 0xf0, 0xc1, 0x03


	//----- nvinfo : EIATTR_SPARSE_MMA_MASK
	.align		4
.L_366:
        /*0018*/ 	.byte	0x03, 0x50
        /*001a*/ 	.short	0x0000


	//----- nvinfo : EIATTR_MAXREG_COUNT
	.align		4
        /*001c*/ 	.byte	0x03, 0x1b
        /*001e*/ 	.short	0x0080


	//----- nvinfo : EIATTR_MERCURY_ISA_VERSION
	.align		4
        /*0020*/ 	.byte	0x03, 0x5f
        /*0022*/ 	.short	0x0101


	//----- nvinfo : EIATTR_COOP_GROUP_MASK_REGIDS
	.align		4
        /*0024*/ 	.byte	0x04, 0x29
        /*0026*/ 	.short	(.L_368 - .L_367)


	//   ....[0]....
.L_367:
        /*0028*/ 	.word	0xffffffff


	//   ....[1]....
        /*002c*/ 	.word	0xffffffff


	//   ....[2]....
        /*0030*/ 	.word	0xffffffff


	//   ....[3]....
        /*0034*/ 	.word	0xffffffff


	//   ....[4]....
        /*0038*/ 	.word	0xffffffff


	//   ....[5]....
        /*003c*/ 	.word	0xffffffff


	//   ....[6]....
        /*0040*/ 	.word	0xffffffff


	//   ....[7]....
        /*0044*/ 	.word	0xffffffff


	//   ....[8]....
        /*0048*/ 	.word	0xffffffff


	//   ....[9]....
        /*004c*/ 	.word	0xffffffff


	//   ....[10]....
        /*0050*/ 	.word	0xffffffff


	//   ....[11]....
        /*0054*/ 	.word	0xffffffff


	//   ....[12]....
        /*0058*/ 	.word	0xffffffff


	//   ....[13]....
        /*005c*/ 	.word	0xffffffff


	//   ....[14]....
        /*0060*/ 	.word	0xffffffff


	//   ....[15]....
        /*0064*/ 	.word	0xffffffff


	//----- nvinfo : EIATTR_COOP_GROUP_INSTR_OFFSETS
	.align		4
.L_368:
        /*0068*/ 	.byte	0x04, 0x28
        /*006a*/ 	.short	(.L_370 - .L_369)


	//   ....[0]....
.L_369:
        /*006c*/ 	.word	0x00001e70


	//   ....[1]....
        /*0070*/ 	.word	0x00001ea0


	//   ....[2]....
        /*0074*/ 	.word	0x00001ec0


	//   ....[3]....
        /*0078*/ 	.word	0x00001ed0


	//   ....[4]....
        /*007c*/ 	.word	0x00001f00


	//   ....[5]....
        /*0080*/ 	.word	0x00001f20


	//   ....[6]....
        /*0084*/ 	.word	0x00001f40


	//   ....[7]....
        /*0088*/ 	.word	0x00001f50


	//   ....[8]....
        /*008c*/ 	.word	0x00001f80


	//   ....[9]....
        /*0090*/ 	.word	0x00001fc0


	//   ....[10]....
        /*0094*/ 	.word	0x00001fe0


	//   ....[11]....
        /*0098*/ 	.word	0x00002010


	//   ....[12]....
        /*009c*/ 	.word	0x00002090


	//   ....[13]....
        /*00a0*/ 	.word	0x000020f0


	//   ....[14]....
        /*00a4*/ 	.word	0x00002120


	//   ....[15]....
        /*00a8*/ 	.word	0x00002160


	//----- nvinfo : EIATTR_EXIT_INSTR_OFFSETS
	.align		4
.L_370:
        /*00ac*/ 	.byte	0x04, 0x1c
        /*00ae*/ 	.short	(.L_372 - .L_371)


	//   ....[0]....
.L_371:
        /*00b0*/ 	.word	0x00002760


	//   ....[1]....
        /*00b4*/ 	.word	0x000027e0


	//----- nvinfo : EIATTR_MAX_THREADS
	.align		4
.L_372:
        /*00b8*/ 	.byte	0x04, 0x05
        /*00ba*/ 	.short	(.L_374 - .L_373)
.L_373:
        /*00bc*/ 	.word	0x00000100
        /*00c0*/ 	.word	0x00000001
        /*00c4*/ 	.word	0x00000001


	//----- nvinfo : EIATTR_CRS_STACK_SIZE
	.align		4
.L_374:
        /*00c8*/ 	.byte	0x04, 0x1e
        /*00ca*/ 	.short	(.L_376 - .L_375)
.L_375:
        /*00cc*/ 	.word	0x00000000


	//----- nvinfo : EIATTR_CBANK_PARAM_SIZE
	.align		4
.L_376:
        /*00d0*/ 	.byte	0x03, 0x19
        /*00d2*/ 	.short	0x00f0


	//----- nvinfo : EIATTR_PARAM_CBANK
	.align		4
        /*00d4*/ 	.byte	0x04, 0x0a
        /*00d6*/ 	.short	(.L_378 - .L_377)
	.align		4
.L_377:
        /*00d8*/ 	.word	index@(.nv.constant0._ZN7cutlass13device_kernelIN5flash22FlashAttnBwdPreprocessIN4cute5tupleIJNS3_1CILi64EEENS5_ILi256EEEEEENS_10bfloat16_tEfNS_4arch4Sm90ELb1ELb0EEEEEvNT_6ParamsE)
        /*00dc*/ 	.short	0x0210
        /*00de*/ 	.short	0x00f0


	//----- nvinfo : EIATTR_SW_WAR
	.align		4
.L_378:
        /*00e0*/ 	.byte	0x04, 0x36
        /*00e2*/ 	.short	(.L_380 - .L_379)
.L_379:
        /*00e4*/ 	.word	0x00000008
.L_380:


//--------------------- .nv.info._ZN7cutlass13device_kernelIN5flash11enable_sm90INS1_16FlashAttnBwdSm90INS1_25CollectiveMainloopBwdSm90ILi2ELi1ELi1EN4cute5tupleIJNS5_1CILi1EEES8_S8_EEENS6_IJNS7_ILi64EEENS7_ILi80EEENS7_ILi256EEEEEENS_10bfloat16_tEfNS_4arch4Sm90ELb1ELb0ELb1ELb1ELb0ELb0ELb1ELb1ELi2ELi1ELi1ELi1ELb0EEENS1_21CollectiveEpilogueBwdISD_SE_SG_Li256ELb1ELb1ELi2EEENS1_25SingleTileBwdLPTSchedulerILb1ELi80ELb0EEEEEEEEEvNT_6ParamsE --------------------------
	.section	.nv.info._ZN7cutlass13device_kernelIN5flash11enable_sm90INS1_16FlashAttnBwdSm90INS1_25CollectiveMainloopBwdSm90ILi2ELi1ELi1EN4cute5tupleIJNS5_1CILi1EEES8_S8_EEENS6_IJNS7_ILi64EEENS7_ILi80EEENS7_ILi256EEEEEENS_10bfloat16_tEfNS_4arch4Sm90ELb1ELb0ELb1ELb1ELb0ELb0ELb1ELb1ELi2ELi1ELi1ELi1ELb0EEENS1_21CollectiveEpilogueBwdISD_SE_SG_Li256ELb1ELb1ELi2EEENS1_25SingleTileBwdLPTSchedulerILb1ELi80ELb0EEEEEEEEEvNT_6ParamsE,"",@"SHT_CUDA_INFO"
	.sectionflags	@""
	.align	4


	//----- nvinfo : EIATTR_CUDA_API_VERSION
	.align		4
        /*0000*/ 	.byte	0x04, 0x37
        /*0002*/ 	.short	(.L_382 - .L_381)
.L_381:
        /*0004*/ 	.word	0x00000082


	//----- nvinfo : EIATTR_KPARAM_INFO
	.align		4
.L_382:
        /*0008*/ 	.byte	0x04, 0x17
        /*000a*/ 	.short	(.L_384 - .L_383)
.L_383:
        /*000c*/ 	.word	0x00000000
        /*0010*/ 	.short	0x0000
        /*0012*/ 	.short	0x0070
        /*0014*/ 	.byte	0x00, 0xf0, 0x01, 0x1a


	//----- nvinfo : EIATTR_SPARSE_MMA_MASK
	.align		4
.L_384:
        /*0018*/ 	.byte	0x03, 0x50
        /*001a*/ 	.short	0x0000


	//----- nvinfo : EIATTR_MAXREG_COUNT
	.align		4
        /*001c*/ 	.byte	0x03, 0x1b
        /*001e*/ 	.short	0x00a8


	//----- nvinfo : EIATTR_NUM_BARRIERS
	.align		4
        /*0020*/ 	.byte	0x02, 0x4c
        /*0022*/ 	.byte	0x0a
	.zero		1


	//----- nvinfo : EIATTR_ANNOTATIONS
	.align		4
        /*0024*/ 	.byte	0x04, 0x55
        /*0026*/ 	.short	(.L_386 - .L_385)


	//   ....[0]....
.L_385:
        /* <DEDUP_REMOVED lines=11> */
        /*00cc*/ 	.byte	0xc0, 0xf8, 0x00, 0x00


	//----- nvinfo : EIATTR_MERCURY_ISA_VERSION
	.align		4
.L_386:
        /*00d0*/ 	.byte	0x03, 0x5f
        /*00d2*/ 	.short	0x0101


	//----- nvinfo : EIATTR_INT_WARP_WIDE_INSTR_OFFSETS
	.align		4
        /*00d4*/ 	.byte	0x04, 0x31
        /*00d6*/ 	.short	(.L_388 - .L_387)


	//   ....[0]....
.L_387:
        /*00d8*/ 	.word	0x00000190


	//   ....[1]....
        /*00dc*/ 	.word	0x000001c0


	//----- nvinfo : EIATTR_COOP_GROUP_MASK_REGIDS
	.align		4
.L_388:
        /*00e0*/ 	.byte	0x04, 0x29
        /*00e2*/ 	.short	(.L_390 - .L_389)


	//   ....[0]....
.L_389:
        /*00e4*/ 	.word	0xffffffff


	//   ....[1]....
        /*00e8*/ 	.word	0xffffffff


	//   ....[2]....
        /*00ec*/ 	.word	0xffffffff


	//   ....[3]....
        /*00f0*/ 	.word	0xffffffff


	//   ....[4]....
        /*00f4*/ 	.word	0xffffffff


	//   ....[5]....
        /*00f8*/ 	.word	0xffffffff


	//----- nvinfo : EIATTR_COOP_GROUP_INSTR_OFFSETS
	.align		4
.L_390:
        /*00fc*/ 	.byte	0x04, 0x28
        /*00fe*/ 	.short	(.L_392 - .L_391)


	//   ....[0]....
.L_391:
        /*0100*/ 	.word	0x00000060


	//   ....[1]....
        /*0104*/ 	.word	0x000001a0


	//   ....[2]....
        /*0108*/ 	.word	0x00000220


	//   ....[3]....
        /*010c*/ 	.word	0x00000400


	//   ....[4]....
        /*0110*/ 	.word	0x00001540


	//   ....[5]....
        /*0114*/ 	.word	0x0000d5c0


	//----- nvinfo : EIATTR_REG_RECONFIG
	.align		4
.L_392:
        /*0118*/ 	.byte	0x01, 0x54
	.zero		2


	//----- nvinfo : EIATTR_MBARRIER_INSTR_OFFSETS
	.align		4
        /*011c*/ 	.byte	0x04, 0x39
        /*011e*/ 	.short	(.L_394 - .L_393)


	//   ....[0]....
.L_393:
        /*0120*/ 	.word	0x00000290
        /*0124*/ 	.word	0x000000ff
        /*0128*/ 	.word	0x00031600
        /*012c*/ 	.short	0x0100
        /*012e*/ 	.byte	0x06
	.zero		1


	//   ....[1]....
        /*0130*/ 	.word	0x000003b0
        /*0134*/ 	.word	0x000000ff
        /*0138*/ 	.word	0x00031610
        /*013c*/ 	.short	0x0100
        /*013e*/ 	.byte	0x08
	.zero		1


	//   ....[2]....
        /*0140*/ 	.word	0x000003c0
        /*0144*/ 	.word	0x000000ff
        /*0148*/ 	.word	0x00031620
        /*014c*/ 	.short	0x0100
        /*014e*/ 	.byte	0x08
	.zero		1


	//   ....[3]....
        /*0150*/ 	.word	0x000003d0
        /*0154*/ 	.word	0x000000ff
        /*0158*/ 	.word	0x00031618
        /*015c*/ 	.short	0x0100
        /*015e*/ 	.byte	0x08
	.zero		1


	//   ....[4]....
        /*0160*/ 	.word	0x000003e0
        /*0164*/ 	.word	0x000000ff
        /*0168*/ 	.word	0x00031628
        /*016c*/ 	.short	0x0100
        /*016e*/ 	.byte	0x08
	.zero		1


	//   ....[5]....
        /*0170*/ 	.word	0x00000510
        /*0174*/ 	.word	0x000000ff
        /*0178*/ 	.word	0x00031630
        /*017c*/ 	.short	0x0100
        /*017e*/ 	.byte	0x08
	.zero		1


	//   ....[6]....
        /*0180*/ 	.word	0x00000520
        /*0184*/ 	.word	0x000000ff
        /*0188*/ 	.word	0x00031638
        /*018c*/ 	.short	0x0100
        /*018e*/ 	.byte	0x08
	.zero		1


	//   ....[7]....
        /*0190*/ 	.word	0x00001520
        /*0194*/ 	.word	0x000000e1
        /*0198*/ 	.word	0x00031600
        /*019c*/ 	.short	0x010a
        /*019e*/ 	.byte	0x3f
	.zero		1


	//   ....[8]....
        /*01a0*/ 	.word	0x00001640
        /*01a4*/ 	.word	0x000000e1
        /*01a8*/ 	.word	0x00031600
        /*01ac*/ 	.short	0x010a
        /*01ae*/ 	.byte	0x3f
	.zero		1


	//   ....[9]....
        /*01b0*/ 	.word	0x00001ef0
        /*01b4*/ 	.word	0x000000e0
        /*01b8*/ 	.word	0x00031610
        /*01bc*/ 	.short	0x010a
        /*01be*/ 	.byte	0x3f
	.zero		1


	//   ....[10]....
        /*01c0*/ 	.word	0x00001fb0
        /*01c4*/ 	.word	0x000000e0
        /*01c8*/ 	.word	0x00031610
        /*01cc*/ 	.short	0x010a
        /*01ce*/ 	.byte	0x3f
	.zero		1


	//   ....[11]....
        /*01d0*/ 	.word	0x00003b40
        /*01d4*/ 	.word	0x000000e1
        /*01d8*/ 	.word	0x00031630
        /*01dc*/ 	.short	0x010a
        /*01de*/ 	.byte	0x3f
	.zero		1


	//   ....[12]....
        /*01e0*/ 	.word	0x00003c00
        /*01e4*/ 	.word	0x000000e1
        /*01e8*/ 	.word	0x00031630
        /*01ec*/ 	.short	0x010a
        /*01ee*/ 	.byte	0x3f
	.zero		1


	//   ....[13]....
        /*01f0*/ 	.word	0x000085d0
        /*01f4*/ 	.word	0x00000018
        /*01f8*/ 	.word	0x00000000
        /*01fc*/ 	.short	0x0101
        /*01fe*/ 	.byte	0x3f
	.zero		1


	//   ....[14]....
        /*0200*/ 	.word	0x00008cd0
        /*0204*/ 	.word	0x000000e0
        /*0208*/ 	.word	0x00000000
        /*020c*/ 	.short	0x0101
        /*020e*/ 	.byte	0x3f
	.zero		1


	//   ....[15]....
        /*0210*/ 	.word	0x0000e220
        /*0214*/ 	.word	0x00000006
        /*0218*/ 	.word	0x00031620
        /*021c*/ 	.short	0x010a
        /*021e*/ 	.byte	0x3f
	.zero		1


	//   ....[16]....
        /*0220*/ 	.word	0x0000ec90
        /*0224*/ 	.word	0x00000006
        /*0228*/ 	.word	0x00031638
        /*022c*/ 	.short	0x010a
        /*022e*/ 	.byte	0x3f
	.zero		1


	//   ....[17]....
        /*0230*/ 	.word	0x0000efe0
        /*0234*/ 	.word	0x00000014
        /*0238*/ 	.word	0x00031620
        /*023c*/ 	.short	0x010a
        /*023e*/ 	.byte	0x3f
	.zero		1


	//   ....[18]....
        /*0240*/ 	.word	0x0000f420
        /*0244*/ 	.word	0x00000006
        /*0248*/ 	.word	0x00031638
        /*024c*/ 	.short	0x010a
        /*024e*/ 	.byte	0x3f
	.zero		1


	//   ....[19]....
        /*0250*/ 	.word	0x0000f990
        /*0254*/ 	.word	0x00000005
        /*0258*/ 	.word	0x00000000
        /*025c*/ 	.short	0x010a
        /*025e*/ 	.byte	0x3f
	.zero		1


	//   ....[20]....
        /*0260*/ 	.word	0x0000fa20
        /*0264*/ 	.word	0x00000003
        /*0268*/ 	.word	0x00000000
        /*026c*/ 	.short	0x010a
        /*026e*/ 	.byte	0x3f
	.zero		1


	//   ....[21]....
        /*0270*/ 	.word	0x0000fa70
        /*0274*/ 	.word	0x00000002
        /*0278*/ 	.word	0x00031638
        /*027c*/ 	.short	0x010a
        /*027e*/ 	.byte	0x3f
	.zero		1


	//   ....[22]....
        /*0280*/ 	.word	0x0000fad0
        /*0284*/ 	.word	0x000000e1
        /*0288*/ 	.word	0x00031600
        /*028c*/ 	.short	0x010a
        /*028e*/ 	.byte	0x3f
	.zero		1


	//   ....[23]....
        /*0290*/ 	.word	0x0000fb20
        /*0294*/ 	.word	0x000000e0
        /*0298*/ 	.word	0x00031610
        /*029c*/ 	.short	0x010a
        /*029e*/ 	.byte	0x3f
	.zero		1


	//   ....[24]....
        /*02a0*/ 	.word	0x0000fb70
        /*02a4*/ 	.word	0x000000e1
        /*02a8*/ 	.word	0x00031630
        /*02ac*/ 	.short	0x010a
        /*02ae*/ 	.byte	0x3f
	.zero		1


	//   ....[25]....
        /*02b0*/ 	.word	0x0000fbc0
        /*02b4*/ 	.word	0x00000006
        /*02b8*/ 	.word	0x00031620
        /*02bc*/ 	.short	0x010a
        /*02be*/ 	.byte	0x3f
	.zero		1


	//   ....[26]....
        /*02c0*/ 	.word	0x0000fc10
        /*02c4*/ 	.word	0x00000006
        /*02c8*/ 	.word	0x00031638
        /*02cc*/ 	.short	0x010a
        /*02ce*/ 	.byte	0x3f
	.zero		1


	//   ....[27]....
        /*02d0*/ 	.word	0x0000fc70
        /*02d4*/ 	.word	0x00000014
        /*02d8*/ 	.word	0x00031620
        /*02dc*/ 	.short	0x010a
        /*02de*/ 	.byte	0x3f
	.zero		1


	//   ....[28]....
        /*02e0*/ 	.word	0x0000fcc0
        /*02e4*/ 	.word	0x00000006
        /*02e8*/ 	.word	0x00031638
        /*02ec*/ 	.short	0x010a
        /*02ee*/ 	.byte	0x3f
	.zero		1


	//   ....[29]....
        /*02f0*/ 	.word	0x0000fd10
        /*02f4*/ 	.word	0x00000005
        /*02f8*/ 	.word	0x00000000
        /*02fc*/ 	.short	0x010a
        /*02fe*/ 	.byte	0x3f
	.zero		1


	//   ....[30]....
        /*0300*/ 	.word	0x0000fd60
        /*0304*/ 	.word	0x00000003
        /*0308*/ 	.word	0x00000000
        /*030c*/ 	.short	0x010a
        /*030e*/ 	.byte	0x3f
	.zero		1


	//----- nvinfo : EIATTR_NUM_MBARRIERS
	.align		4
.L_394:
        /*0310*/ 	.byte	0x03, 0x38
        /*0312*/ 	.short	0x0007


	//----- nvinfo : EIATTR_EXIT_INSTR_OFFSETS
	.align		4
        /*0314*/ 	.byte	0x04, 0x1c
        /*0316*/ 	.short	(.L_396 - .L_395)


	//   ....[0]....
.L_395:
        /*0318*/ 	.word	0x0000fac0


	//----- nvinfo : EIATTR_MAX_THREADS
	.align		4
.L_396:
        /*031c*/ 	.byte	0x04, 0x05
        /*031e*/ 	.short	(.L_398 - .L_397)
.L_397:
        /*0320*/ 	.word	0x00000180
        /*0324*/ 	.word	0x00000001
        /*0328*/ 	.word	0x00000001


	//----- nvinfo : EIATTR_CRS_STACK_SIZE
	.align		4
.L_398:
        /*032c*/ 	.byte	0x04, 0x1e
        /*032e*/ 	.short	(.L_400 - .L_399)
.L_399:
        /*0330*/ 	.word	0x00000000


	//----- nvinfo : EIATTR_CBANK_PARAM_SIZE
	.align		4
.L_400:
        /*0334*/ 	.byte	0x03, 0x19
        /*0336*/ 	.short	0x06f0


	//----- nvinfo : EIATTR_PARAM_CBANK
	.align		4
        /*0338*/ 	.byte	0x04, 0x0a
        /*033a*/ 	.short	(.L_402 - .L_401)
	.align		4
.L_401:
        /*033c*/ 	.word	index@(.nv.constant0._ZN7cutlass13device_kernelIN5flash11enable_sm90INS1_16FlashAttnBwdSm90INS1_25CollectiveMainloopBwdSm90ILi2ELi1ELi1EN4cute5tupleIJNS5_1CILi1EEES8_S8_EEENS6_IJNS7_ILi64EEENS7_ILi80EEENS7_ILi256EEEEEENS_10bfloat16_tEfNS_4arch4Sm90ELb1ELb0ELb1ELb1ELb0ELb0ELb1ELb1ELi2ELi1ELi1ELi1ELb0EEENS1_21CollectiveEpilogueBwdISD_SE_SG_Li256ELb1ELb1ELi2EEENS1_25SingleTileBwdLPTSchedulerILb1ELi80ELb0EEEEEEEEEvNT_6ParamsE)
        /*0340*/ 	.short	0x0210
        /*0342*/ 	.short	0x06f0


	//----- nvinfo : EIATTR_SW_WAR
	.align		4
.L_402:
        /*0344*/ 	.byte	0x04, 0x36
        /*0346*/ 	.short	(.L_404 - .L_403)
.L_403:
        /*0348*/ 	.word	0x00000008
.L_404:


//--------------------- .nv.info._ZN7cutlass13device_kernelIN5flash32FlashAttnBwdPostprocessConvertdQIN4cute5tupleIJNS3_1CILi80EEENS5_ILi256EEEEEENS_10bfloat16_tEfNS_4arch4Sm90ELi256ENS3_8TiledMMAINS3_8MMA_AtomIJNS3_4SM904GMMA27MMA_64x16x16_F32BF16BF16_SSILNSF_5MajorE1ELSH_1ELNSF_7ScaleInE1ELSI_1EEEEEENS3_6LayoutINS4_IJNS5_ILi2EEENS5_ILi1EEESN_EEENS4_IJSN_NS5_ILi0EEESP_EEEEENS4_IJNS3_10UnderscoreESS_SS_EEEEELb1EEEEEvNT_6ParamsE --------------------------
	.section	.nv.info._ZN7cutlass13device_kernelIN5flash32FlashAttnBwdPostprocessConvertdQIN4cute5tupleIJNS3_1CILi80EEENS5_ILi256EEEEEENS_10bfloat16_tEfNS_4arch4Sm90ELi256ENS3_8TiledMMAINS3_8MMA_AtomIJNS3_4SM904GMMA27MMA_64x16x16_F32BF16BF16_SSILNSF_5MajorE1ELSH_1ELNSF_7ScaleInE1ELSI_1EEEEEENS3_6LayoutINS4_IJNS5_ILi2EEENS5_ILi1EEESN_EEENS4_IJSN_NS5_ILi0EEESP_EEEEENS4_IJNS3_10UnderscoreESS_SS_EEEEELb1EEEEEvNT_6ParamsE,"",@"SHT_CUDA_INFO"
	.sectionflags	@""
	.align	4


	//----- nvinfo : EIATTR_CUDA_API_VERSION
	.align		4
        /*0000*/ 	.byte	0x04, 0x37
        /*0002*/ 	.short	(.L_406 - .L_405)
.L_405:
        /*0004*/ 	.word	0x00000082


	//----- nvinfo : EIATTR_KPARAM_INFO
	.align		4
.L_406:
        /*0008*/ 	.byte	0x04, 0x17
        /*000a*/ 	.short	(.L_408 - .L_407)
.L_407:
        /*000c*/ 	.word	0x00000000
        /*0010*/ 	.short	0x0000
        /*0012*/ 	.short	0x0000
        /*0014*/ 	.byte	0x00, 0xf0, 0xc1, 0x01


	//----- nvinfo : EIATTR_SPARSE_MMA_MASK
	.align		4
.L_408:
        /*0018*/ 	.byte	0x03, 0x50
        /*001a*/ 	.short	0x0000


	//----- nvinfo : EIATTR_MAXREG_COUNT
	.align		4
        /*001c*/ 	.byte	0x03, 0x1b
        /*001e*/ 	.short	0x0080


	//----- nvinfo : EIATTR_NUM_BARRIERS
	.align		4
        /*0020*/ 	.byte	0x02, 0x4c
        /*0022*/ 	.byte	0x01
	.zero		1


	//----- nvinfo : EIATTR_MERCURY_ISA_VERSION
	.align		4
        /*0024*/ 	.byte	0x03, 0x5f
        /*0026*/ 	.short	0x0101


	//----- nvinfo : EIATTR_MBARRIER_INSTR_OFFSETS
	.align		4
        /*0028*/ 	.byte	0x04, 0x39
        /*002a*/ 	.short	(.L_410 - .L_409)


	//   ....[0]....
.L_409:
        /*002c*/ 	.word	0x00000490
        /*0030*/ 	.word	0x000000ff
        /*0034*/ 	.word	0x0001e000
        /*0038*/ 	.short	0x0100
        /*003a*/ 	.byte	0x06
	.zero		1


	//   ....[1]....
        /*003c*/ 	.word	0x000005a0
        /*0040*/ 	.word	0x00000002
        /*0044*/ 	.word	0x0001e000
        /*0048*/ 	.short	0x010a
        /*004a*/ 	.byte	0x3f
	.zero		1


	//----- nvinfo : EIATTR_NUM_MBARRIERS
	.align		4
.L_410:
        /*004c*/ 	.byte	0x03, 0x38
        /*004e*/ 	.short	0x0001


	//----- nvinfo : EIATTR_EXIT_INSTR_OFFSETS
	.align		4
        /*0050*/ 	.byte	0x04, 0x1c
        /*0052*/ 	.short	(.L_412 - .L_411)


	//   ....[0]....
.L_411:
        /*0054*/ 	.word	0x000001a0


	//   ....[1]....
        /*0058*/ 	.word	0x00001e40


	//   ....[2]....
        /*005c*/ 	.word	0x00001f10


	//----- nvinfo : EIATTR_MAX_THREADS
	.align		4
.L_412:
        /*0060*/ 	.byte	0x04, 0x05
        /*0062*/ 	.short	(.L_414 - .L_413)
.L_413:
        /*0064*/ 	.word	0x00000100
        /*0068*/ 	.word	0x00000001
        /*006c*/ 	.word	0x00000001


	//----- nvinfo : EIATTR_CRS_STACK_SIZE
	.align		4
.L_414:
        /*0070*/ 	.byte	0x04, 0x1e
        /*0072*/ 	.short	(.L_416 - .L_415)
.L_415:
        /*0074*/ 	.word	0x00000000


	//----- nvinfo : EIATTR_CBANK_PARAM_SIZE
	.align		4
.L_416:
        /*0078*/ 	.byte	0x03, 0x19
        /*007a*/ 	.short	0x0070


	//----- nvinfo : EIATTR_PARAM_CBANK
	.align		4
        /*007c*/ 	.byte	0x04, 0x0a
        /*007e*/ 	.short	(.L_418 - .L_417)
	.align		4
.L_417:
        /*0080*/ 	.word	index@(.nv.constant0._ZN7cutlass13device_kernelIN5flash32FlashAttnBwdPostprocessConvertdQIN4cute5tupleIJNS3_1CILi80EEENS5_ILi256EEEEEENS_10bfloat16_tEfNS_4arch4Sm90ELi256ENS3_8TiledMMAINS3_8MMA_AtomIJNS3_4SM904GMMA27MMA_64x16x16_F32BF16BF16_SSILNSF_5MajorE1ELSH_1ELNSF_7ScaleInE1ELSI_1EEEEEENS3_6LayoutINS4_IJNS5_ILi2EEENS5_ILi1EEESN_EEENS4_IJSN_NS5_ILi0EEESP_EEEEENS4_IJNS3_10UnderscoreESS_SS_EEEEELb1EEEEEvNT_6ParamsE)
        /*0084*/ 	.short	0x0210
        /*0086*/ 	.short	0x0070


	//----- nvinfo : EIATTR_SW_WAR
	.align		4
.L_418:
        /*0088*/ 	.byte	0x04, 0x36
        /*008a*/ 	.short	(.L_420 - .L_419)
.L_419:
        /*008c*/ 	.word	0x00000008
.L_420:


//--------------------- .nv.info._ZN7cutlass13device_kernelIN5flash32FlashAttnBwdPostprocessConvertdQIN4cute5tupleIJNS3_1CILi64EEENS5_ILi256EEEEEENS_10bfloat16_tEfNS_4arch4Sm90ELi256ENS3_8TiledMMAINS3_8MMA_AtomIJNS3_4SM904GMMA27MMA_64x64x16_F32BF16BF16_SSILNSF_5MajorE1ELSH_0ELNSF_7ScaleInE1ELSI_1EEEEEENS3_6LayoutINS4_IJNS5_ILi2EEENS5_ILi1EEESN_EEENS4_IJSN_NS5_ILi0EEESP_EEEEENS4_IJNS3_10UnderscoreESS_SS_EEEEELb1EEEEEvNT_6ParamsE --------------------------
	.section	.nv.info._ZN7cutlass13device_kernelIN5flash32FlashAttnBwdPostprocessConvertdQIN4cute5tupleIJNS3_1CILi64EEENS5_ILi256EEEEEENS_10bfloat16_tEfNS_4arch4Sm90ELi256ENS3_8TiledMMAINS3_8MMA_AtomIJNS3_4SM904GMMA27MMA_64x64x16_F32BF16BF16_SSILNSF_5MajorE1ELSH_0ELNSF_7ScaleInE1ELSI_1EEEEEENS3_6LayoutINS4_IJNS5_ILi2EEENS5_ILi1EEESN_EEENS4_IJSN_NS5_ILi0EEESP_EEEEENS4_IJNS3_10UnderscoreESS_SS_EEEEELb1EEEEEvNT_6ParamsE,"",@"SHT_CUDA_INFO"
	.sectionflags	@""
	.align	4


	//----- nvinfo : EIATTR_CUDA_API_VERSION
	.align		4
        /*0000*/ 	.byte	0x04, 0x37
        /*0002*/ 	.short	(.L_422 - .L_421)
.L_421:
        /*0004*/ 	.word	0x00000082


	//----- nvinfo : EIATTR_KPARAM_INFO
	.align		4
.L_422:
        /*0008*/ 	.byte	0x04, 0x17
        /*000a*/ 	.short	(.L_424 - .L_423)
.L_423:
        /*000c*/ 	.word	0x00000000
        /*0010*/ 	.short	0x0000
        /*0012*/ 	.short	0x0000
        /*0014*/ 	.byte	0x00, 0xf0, 0xc1, 0x01


	//----- nvinfo : EIATTR_SPARSE_MMA_MASK
	.align		4
.L_424:
        /*0018*/ 	.byte	0x03, 0x50
        /*001a*/ 	.short	0x0000


	//----- nvinfo : EIATTR_MAXREG_COUNT
	.align		4
        /*001c*/ 	.byte	0x03, 0x1b
        /*001e*/ 	.short	0x0080


	//----- nvinfo : EIATTR_NUM_BARRIERS
	.align		4
        /*0020*/ 	.byte	0x02, 0x4c
        /*0022*/ 	.byte	0x01
	.zero		1


	//----- nvinfo : EIATTR_MERCURY_ISA_VERSION
	.align		4
        /*0024*/ 	.byte	0x03, 0x5f
        /*0026*/ 	.short	0x0101


	//----- nvinfo : EIATTR_MBARRIER_INSTR_OFFSETS
	.align		4
        /*0028*/ 	.byte	0x04, 0x39
        /*002a*/ 	.short	(.L_426 - .L_425)


	//   ....[0]....
.L_425:
        /*002c*/ 	.word	0x000004a0
        /*0030*/ 	.word	0x000000ff
        /*0034*/ 	.word	0x00018000
        /*0038*/ 	.short	0x0100
        /*003a*/ 	.byte	0x06
	.zero		1


	//   ....[1]....
        /*003c*/ 	.word	0x000005b0
        /*0040*/ 	.word	0x00000002
        /*0044*/ 	.word	0x00018000
        /*0048*/ 	.short	0x010a
        /*004a*/ 	.byte	0x3f
	.zero		1


	//----- nvinfo : EIATTR_NUM_MBARRIERS
	.align		4
.L_426:
        /*004c*/ 	.byte	0x03, 0x38
        /*004e*/ 	.short	0x0001


	//----- nvinfo : EIATTR_EXIT_INSTR_OFFSETS
	.align		4
        /*0050*/ 	.byte	0x04, 0x1c
        /*0052*/ 	.short	(.L_428 - .L_427)


	//   ....[0]....
.L_427:
        /*0054*/ 	.word	0x000001b0


	//   ....[1]....
        /*0058*/ 	.word	0x00001970


	//   ....[2]....
        /*005c*/ 	.word	0x00001a40


	//----- nvinfo : EIATTR_MAX_THREADS
	.align		4
.L_428:
        /*0060*/ 	.byte	0x04, 0x05
        /*0062*/ 	.short	(.L_430 - .L_429)
.L_429:
        /*0064*/ 	.word	0x00000100
        /*0068*/ 	.word	0x00000001
        /*006c*/ 	.word	0x00000001


	//----- nvinfo : EIATTR_CRS_STACK_SIZE
	.align		4
.L_430:
        /*0070*/ 	.byte	0x04, 0x1e
        /*0072*/ 	.short	(.L_432 - .L_431)
.L_431:
        /*0074*/ 	.word	0x00000000


	//----- nvinfo : EIATTR_CBANK_PARAM_SIZE
	.align		4
.L_432:
        /*0078*/ 	.byte	0x03, 0x19
        /*007a*/ 	.short	0x0070


	//----- nvinfo : EIATTR_PARAM_CBANK
	.align		4
        /*007c*/ 	.byte	0x04, 0x0a
        /*007e*/ 	.short	(.L_434 - .L_433)
	.align		4
.L_433:
        /*0080*/ 	.word	index@(.nv.constant0._ZN7cutlass13device_kernelIN5flash32FlashAttnBwdPostprocessConvertdQIN4cute5tupleIJNS3_1CILi64EEENS5_ILi256EEEEEENS_10bfloat16_tEfNS_4arch4Sm90ELi256ENS3_8TiledMMAINS3_8MMA_AtomIJNS3_4SM904GMMA27MMA_64x64x16_F32BF16BF16_SSILNSF_5MajorE1ELSH_0ELNSF_7ScaleInE1ELSI_1EEEEEENS3_6LayoutINS4_IJNS5_ILi2EEENS5_ILi1EEESN_EEENS4_IJSN_NS5_ILi0EEESP_EEEEENS4_IJNS3_10UnderscoreESS_SS_EEEEELb1EEEEEvNT_6ParamsE)
        /*0084*/ 	.short	0x0210
        /*0086*/ 	.short	0x0070


	//----- nvinfo : EIATTR_SW_WAR
	.align		4
.L_434:
        /*0088*/ 	.byte	0x04, 0x36
        /*008a*/ 	.short	(.L_436 - .L_435)
.L_435:
        /*008c*/ 	.word	0x00000008
.L_436:


//--------------------- .nv.info._ZN7cutlass13device_kernelIN5flash11enable_sm90INS1_16FlashAttnBwdSm90INS1_25CollectiveMainloopBwdSm90ILi2ELi1ELi1EN4cute5tupleIJNS5_1CILi1EEES8_S8_EEENS6_IJNS7_ILi64EEENS7_ILi80EEENS7_ILi256EEEEEENS_10bfloat16_tEfNS_4arch4Sm90ELb1ELb0ELb1ELb1ELb0ELb0ELb1ELb1ELi2ELi1ELi1ELi1ELb0EEENS1_24CollectiveEpilogueBwdGQAISD_fSG_Li256ELb1ELb0EEENS1_25SingleTileBwdLPTSchedulerILb1ELi80ELb0EEEEEEEEEvNT_6ParamsE --------------------------
	.section	.nv.info._ZN7cutlass13device_kernelIN5flash11enable_sm90INS1_16FlashAttnBwdSm90INS1_25CollectiveMainloopBwdSm90ILi2ELi1ELi1EN4cute5tupleIJNS5_1CILi1EEES8_S8_EEENS6_IJNS7_ILi64EEENS7_ILi80EEENS7_ILi256EEEEEENS_10bfloat16_tEfNS_4arch4Sm90ELb1ELb0ELb1ELb1ELb0ELb0ELb1ELb1ELi2ELi1ELi1ELi1ELb0EEENS1_24CollectiveEpilogueBwdGQAISD_fSG_Li256ELb1ELb0EEENS1_25SingleTileBwdLPTSchedulerILb1ELi80ELb0EEEEEEEEEvNT_6ParamsE,"",@"SHT_CUDA_INFO"
	.sectionflags	@""
	.align	4


	//----- nvinfo : EIATTR_CUDA_API_VERSION
	.align		4
        /*0000*/ 	.byte	0x04, 0x37
        /*0002*/ 	.short	(.L_438 - .L_437)
.L_437:
        /*0004*/ 	.word	0x00000082


	//----- nvinfo : EIATTR_KPARAM_INFO
	.align		4
.L_438:
        /*0008*/ 	.byte	0x04, 0x17
        /*000a*/ 	.short	(.L_440 - .L_439)
.L_439:
        /*000c*/ 	.word	0x00000000
        /*0010*/ 	.short	0x0000
        /*0012*/ 	.short	0x0070
        /*0014*/ 	.byte	0x00, 0xf0, 0x01, 0x1c


	//----- nvinfo : EIATTR_SPARSE_MMA_MASK
	.align		4
.L_440:
        /*0018*/ 	.byte	0x03, 0x50
        /*001a*/ 	.short	0x0000


	//----- nvinfo : EIATTR_MAXREG_COUNT
	.align		4
        /*001c*/ 	.byte	0x03, 0x1b
        /*001e*/ 	.short	0x00a8


	//----- nvinfo : EIATTR_NUM_BARRIERS
	.align		4
        /*0020*/ 	.byte	0x02, 0x4c
        /*0022*/ 	.byte	0x0a
	.zero		1


	//----- nvinfo : EIATTR_ANNOTATIONS
	.align		4
        /*0024*/ 	.byte	0x04, 0x55
        /*0026*/ 	.short	(.L_442 - .L_441)


	//   ....[0]....
.L_441:
        /* <DEDUP_REMOVED lines=11> */


	//----- nvinfo : EIATTR_MERCURY_ISA_VERSION
	.align		4
.L_442:
        /*00c0*/ 	.byte	0x03, 0x5f
        /*00c2*/ 	.short	0x0101


	//----- nvinfo : EIATTR_INT_WARP_WIDE_INSTR_OFFSETS
	.align		4
        /*00c4*/ 	.byte	0x04, 0x31
        /*00c6*/ 	.short	(.L_444 - .L_443)


	//   ....[0]....
.L_443:
        /*00c8*/ 	.word	0x00000190


	//   ....[1]....
        /*00cc*/ 	.word	0x000001c0


	//----- nvinfo : EIATTR_COOP_GROUP_MASK_REGIDS
	.align		4
.L_444:
        /*00d0*/ 	.byte	0x04, 0x29
        /*00d2*/ 	.short	(.L_446 - .L_445)


	//   ....[0]....
.L_445:
        /*00d4*/ 	.word	0xffffffff


	//   ....[1]....
        /*00d8*/ 	.word	0xffffffff


	//   ....[2]....
        /*00dc*/ 	.word	0xffffffff


	//   ....[3]....
        /*00e0*/ 	.word	0xffffffff


	//   ....[4]....
        /*00e4*/ 	.word	0xffffffff


	//   ....[5]....
        /*00e8*/ 	.word	0xffffffff


	//----- nvinfo : EIATTR_COOP_GROUP_INSTR_OFFSETS
	.align		4
.L_446:
        /*00ec*/ 	.byte	0x04, 0x28
        /*00ee*/ 	.short	(.L_448 - .L_447)


	//   ....[0]....
.L_447:
        /*00f0*/ 	.word	0x00000060


	//   ....[1]....
        /*00f4*/ 	.word	0x000001a0


	//   ....[2]....
        /*00f8*/ 	.word	0x00000220


	//   ....[3]....
        /*00fc*/ 	.word	0x00000400


	//   ....[4]....
        /*0100*/ 	.word	0x000014c0


	//   ....[5]....
        /*0104*/ 	.word	0x00009ac0


	//----- nvinfo : EIATTR_REG_RECONFIG
	.align		4
.L_448:
        /*0108*/ 	.byte	0x01, 0x54
	.zero		2


	//----- nvinfo : EIATTR_MBARRIER_INSTR_OFFSETS
	.align		4
        /*010c*/ 	.byte	0x04, 0x39
        /*010e*/ 	.short	(.L_450 - .L_449)


	//   ....[0]....
.L_449:
        /*0110*/ 	.word	0x00000290
        /*0114*/ 	.word	0x000000ff
        /*0118*/ 	.word	0x00031800
        /*011c*/ 	.short	0x0100
        /*011e*/ 	.byte	0x06
	.zero		1


	//   ....[1]....
        /*0120*/ 	.word	0x000003b0
        /*0124*/ 	.word	0x000000ff
        /*0128*/ 	.word	0x00031810
        /*012c*/ 	.short	0x0100
        /*012e*/ 	.byte	0x08
	.zero		1


	//   ....[2]....
        /*0130*/ 	.word	0x000003c0
        /*0134*/ 	.word	0x000000ff
        /*0138*/ 	.word	0x00031820
        /*013c*/ 	.short	0x0100
        /*013e*/ 	.byte	0x08
	.zero		1


	//   ....[3]....
        /*0140*/ 	.word	0x000003d0
        /*0144*/ 	.word	0x000000ff
        /*0148*/ 	.word	0x00031818
        /*014c*/ 	.short	0x0100
        /*014e*/ 	.byte	0x08
	.zero		1


	//   ....[4]....
        /*0150*/ 	.word	0x000003e0
        /*0154*/ 	.word	0x000000ff
        /*0158*/ 	.word	0x00031828
        /*015c*/ 	.short	0x0100
        /*015e*/ 	.byte	0x08
	.zero		1


	//   ....[5]....
        /*0160*/ 	.word	0x00000510
        /*0164*/ 	.word	0x000000ff
        /*0168*/ 	.word	0x00031830
        /*016c*/ 	.short	0x0100
        /*016e*/ 	.byte	0x08
	.zero		1


	//   ....[6]....
        /*0170*/ 	.word	0x00000520
        /*0174*/ 	.word	0x000000ff
        /*0178*/ 	.word	0x00031838
        /*017c*/ 	.short	0x0100
        /*017e*/ 	.byte	0x08
	.zero		1


	//   ....[7]....
        /*0180*/ 	.word	0x000014e0
        /*0184*/ 	.word	0x00000011
        /*0188*/ 	.word	0x00031800
        /*018c*/ 	.short	0x010a
        /*018e*/ 	.byte	0x3f
	.zero		1


	//   ....[8]....
        /*0190*/ 	.word	0x000015a0
        /*0194*/ 	.word	0x00000011
        /*0198*/ 	.word	0x00031800
        /*019c*/ 	.short	0x010a
        /*019e*/ 	.byte	0x3f
	.zero		1


	//   ....[9]....
        /*01a0*/ 	.word	0x00001e40
        /*01a4*/ 	.word	0x00000010
        /*01a8*/ 	.word	0x00031810
        /*01ac*/ 	.short	0x010a
        /*01ae*/ 	.byte	0x3f
	.zero		1


	//   ....[10]....
        /*01b0*/ 	.word	0x00001f00
        /*01b4*/ 	.word	0x00000010
        /*01b8*/ 	.word	0x00031810
        /*01bc*/ 	.short	0x010a
        /*01be*/ 	.byte	0x3f
	.zero		1


	//   ....[11]....
        /*01c0*/ 	.word	0x00003aa0
        /*01c4*/ 	.word	0x00000011
        /*01c8*/ 	.word	0x00031830
        /*01cc*/ 	.short	0x010a
        /*01ce*/ 	.byte	0x3f
	.zero		1


	//   ....[12]....
        /*01d0*/ 	.word	0x00003b60
        /*01d4*/ 	.word	0x00000011
        /*01d8*/ 	.word	0x00031830
        /*01dc*/ 	.short	0x010a
        /*01de*/ 	.byte	0x3f
	.zero		1


	//   ....[13]....
        /*01e0*/ 	.word	0x000084c0
        /*01e4*/ 	.word	0x00000018
        /*01e8*/ 	.word	0x00000000
        /*01ec*/ 	.short	0x0101
        /*01ee*/ 	.byte	0x3f
	.zero		1


	//   ....[14]....
        /*01f0*/ 	.word	0x00008bb0
        /*01f4*/ 	.word	0x00000010
        /*01f8*/ 	.word	0x00000000
        /*01fc*/ 	.short	0x0101
        /*01fe*/ 	.byte	0x3f
	.zero		1


	//   ....[15]....
        /*0200*/ 	.word	0x0000a720
        /*0204*/ 	.word	0x00000006
        /*0208*/ 	.word	0x00031820
        /*020c*/ 	.short	0x010a
        /*020e*/ 	.byte	0x3f
	.zero		1


	//   ....[16]....
        /*0210*/ 	.word	0x0000b190
        /*0214*/ 	.word	0x00000006
        /*0218*/ 	.word	0x00031838
        /*021c*/ 	.short	0x010a
        /*021e*/ 	.byte	0x3f
	.zero		1


	//   ....[17]....
        /*0220*/ 	.word	0x0000b4e0
        /*0224*/ 	.word	0x00000014
        /*0228*/ 	.word	0x00031820
        /*022c*/ 	.short	0x010a
        /*022e*/ 	.byte	0x3f
	.zero		1


	//   ....[18]....
        /*0230*/ 	.word	0x0000b920
        /*0234*/ 	.word	0x00000006
        /*0238*/ 	.word	0x00031838
        /*023c*/ 	.short	0x010a
        /*023e*/ 	.byte	0x3f
	.zero		1


	//   ....[19]....
        /*0240*/ 	.word	0x0000be90
        /*0244*/ 	.word	0x00000005
        /*0248*/ 	.word	0x00000000
        /*024c*/ 	.short	0x010a
        /*024e*/ 	.byte	0x3f
	.zero		1


	//   ....[20]....
        /*0250*/ 	.word	0x0000bf20
        /*0254*/ 	.word	0x00000003
        /*0258*/ 	.word	0x00000000
        /*025c*/ 	.short	0x010a
        /*025e*/ 	.byte	0x3f
	.zero		1


	//   ....[21]....
        /*0260*/ 	.word	0x0000bf70
        /*0264*/ 	.word	0x00000002
        /*0268*/ 	.word	0x00031838
        /*026c*/ 	.short	0x010a
        /*026e*/ 	.byte	0x3f
	.zero		1


	//   ....[22]....
        /*0270*/ 	.word	0x0000bfd0
        /*0274*/ 	.word	0x00000011
        /*0278*/ 	.word	0x00031800
        /*027c*/ 	.short	0x010a
        /*027e*/ 	.byte	0x3f
	.zero		1


	//   ....[23]....
        /*0280*/ 	.word	0x0000c020
        /*0284*/ 	.word	0x00000010
        /*0288*/ 	.word	0x00031810
        /*028c*/ 	.short	0x010a
        /*028e*/ 	.byte	0x3f
	.zero		1


	//   ....[24]....
        /*0290*/ 	.word	0x0000c070
        /*0294*/ 	.word	0x00000011
        /*0298*/ 	.word	0x00031830
        /*029c*/ 	.short	0x010a
        /*029e*/ 	.byte	0x3f
	.zero		1


	//   ....[25]....
        /*02a0*/ 	.word	0x0000c0c0
        /*02a4*/ 	.word	0x00000006
        /*02a8*/ 	.word	0x00031820
        /*02ac*/ 	.short	0x010a
        /*02ae*/ 	.byte	0x3f
	.zero		1


	//   ....[26]....
        /*02b0*/ 	.word	0x0000c110
        /*02b4*/ 	.word	0x00000006
        /*02b8*/ 	.word	0x00031838
        /*02bc*/ 	.short	0x010a
        /*02be*/ 	.byte	0x3f
	.zero		1


	//   ....[27]....
        /*02c0*/ 	.word	0x0000c170
        /*02c4*/ 	.word	0x00000014
        /*02c8*/ 	.word	0x00031820
        /*02cc*/ 	.short	0x010a
        /*02ce*/ 	.byte	0x3f
	.zero		1


	//   ....[28]....
        /*02d0*/ 	.word	0x0000c1c0
        /*02d4*/ 	.word	0x00000006
        /*02d8*/ 	.word	0x00031838
        /*02dc*/ 	.short	0x010a
        /*02de*/ 	.byte	0x3f
	.zero		1


	//   ....[29]....
        /*02e0*/ 	.word	0x0000c210
        /*02e4*/ 	.word	0x00000005
        /*02e8*/ 	.word	0x00000000
        /*02ec*/ 	.short	0x010a
        /*02ee*/ 	.byte	0x3f
	.zero		1


	//   ....[30]....
        /*02f0*/ 	.word	0x0000c260
        /*02f4*/ 	.word	0x00000003
        /*02f8*/ 	.word	0x00000000
        /*02fc*/ 	.short	0x010a
        /*02fe*/ 	.byte	0x3f
	.zero		1


	//----- nvinfo : EIATTR_NUM_MBARRIERS
	.align		4
.L_450:
        /*0300*/ 	.byte	0x03, 0x38
        /*0302*/ 	.short	0x0007


	//----- nvinfo : EIATTR_EXIT_INSTR_OFFSETS
	.align		4
        /*0304*/ 	.byte	0x04, 0x1c
        /*0306*/ 	.short	(.L_452 - .L_451)


	//   ....[0]....
.L_451:
        /*0308*/ 	.word	0x0000bfc0


	//----- nvinfo : EIATTR_MAX_THREADS
	.align		4
.L_452:
        /*030c*/ 	.byte	0x04, 0x05
        /*030e*/ 	.short	(.L_454 - .L_453)
.L_453:
        /*0310*/ 	.word	0x00000180
        /*0314*/ 	.word	0x00000001
        /*0318*/ 	.word	0x00000001


	//----- nvinfo : EIATTR_CRS_STACK_SIZE
	.align		4
.L_454:
        /*031c*/ 	.byte	0x04, 0x1e
        /*031e*/ 	.short	(.L_456 - .L_455)
.L_455:
        /*0320*/ 	.word	0x00000000


	//----- nvinfo : EIATTR_CBANK_PARAM_SIZE
	.align		4
.L_456:
        /*0324*/ 	.byte	0x03, 0x19
        /*0326*/ 	.short	0x0770


	//----- nvinfo : EIATTR_PARAM_CBANK
	.align		4
        /*0328*/ 	.byte	0x04, 0x0a
        /*032a*/ 	.short	(.L_458 - .L_457)
	.align		4
.L_457:
        /*032c*/ 	.word	index@(.nv.constant0._ZN7cutlass13device_kernelIN5flash11enable_sm90INS1_16FlashAttnBwdSm90INS1_25CollectiveMainloopBwdSm90ILi2ELi1ELi1EN4cute5tupleIJNS5_1CILi1EEES8_S8_EEENS6_IJNS7_ILi64EEENS7_ILi80EEENS7_ILi256EEEEEENS_10bfloat16_tEfNS_4arch4Sm90ELb1ELb0ELb1ELb1ELb0ELb0ELb1ELb1ELi2ELi1ELi1ELi1ELb0EEENS1_24CollectiveEpilogueBwdGQAISD_fSG_Li256ELb1ELb0EEENS1_25SingleTileBwdLPTSchedulerILb1ELi80ELb0EEEEEEEEEvNT_6ParamsE)
        /*0330*/ 	.short	0x0210
        /*0332*/ 	.short	0x0770


	//----- nvinfo : EIATTR_SW_WAR
	.align		4
.L_458:
        /*0334*/ 	.byte	0x04, 0x36
        /*0336*/ 	.short	(.L_460 - .L_459)
.L_459:
        /*0338*/ 	.word	0x00000008
.L_460:


//--------------------- .nv.info._ZN7cutlass13device_kernelIN5flash22FlashAttnBwdPreprocessIN4cute5tupleIJNS3_1CILi64EEENS5_ILi256EEEEEENS_10bfloat16_tEfNS_4arch4Sm90ELb1ELb1EEEEEvNT_6ParamsE --------------------------
	.section	.nv.info._ZN7cutlass13device_kernelIN5flash22FlashAttnBwdPreprocessIN4cute5tupleIJNS3_1CILi64EEENS5_ILi256EEEEEENS_10bfloat16_tEfNS_4arch4Sm90ELb1ELb1EEEEEvNT_6ParamsE,"",@"SHT_CUDA_INFO"
	.sectionflags	@""
	.align	4


	//----- nvinfo : EIATTR_CUDA_API_VERSION
	.align		4
        /*0000*/ 	.byte	0x04, 0x37
        /*0002*/ 	.short	(.L_462 - .L_461)
.L_461:
        /*0004*/ 	.word	0x00000082


	//----- nvinfo : EIATTR_KPARAM_INFO
	.align		4
.L_462:
        /*0008*/ 	.byte	0x04, 0x17
        /*000a*/ 	.short	(.L_464 - .L_463)
.L_463:
        /*000c*/ 	.word	0x00000000
        /*0010*/ 	.short	0x0000
        /*0012*/ 	.short	0x0000
        /*0014*/ 	.byte	0x00, 0xf0, 0xc1, 0x03


	//----- nvinfo : EIATTR_SPARSE_MMA_MASK
	.align		4
.L_464:
        /*0018*/ 	.byte	0x03, 0x50
        /*001a*/ 	.short	0x0000


	//----- nvinfo : EIATTR_MAXREG_COUNT
	.align		4
        /*001c*/ 	.byte	0x03, 0x1b
        /*001e*/ 	.short	0x0080


	//----- nvinfo : EIATTR_MERCURY_ISA_VERSION
	.align		4
        /*0020*/ 	.byte	0x03, 0x5f
        /*0022*/ 	.short	0x0101


	//----- nvinfo : EIATTR_COOP_GROUP_MASK_REGIDS
	.align		4
        /*0024*/ 	.byte	0x04, 0x29
        /*0026*/ 	.short	(.L_466 - .L_465)


	//   ....[0]....
.L_465:
        /*0028*/ 	.word	0xffffffff


	//   ....[1]....
        /*002c*/ 	.word	0xffffffff


	//   ....[2]....
        /*0030*/ 	.word	0xffffffff


	//   ....[3]....
        /*0034*/ 	.word	0xffffffff


	//   ....[4]....
        /*0038*/ 	.word	0xffffffff


	//   ....[5]....
        /*003c*/ 	.word	0xffffffff


	//   ....[6]....
        /*0040*/ 	.word	0xffffffff


	//   ....[7]....
        /*0044*/ 	.word	0xffffffff


	//   ....[8]....
        /*0048*/ 	.word	0xffffffff


	//   ....[9]....
        /*004c*/ 	.word	0xffffffff


	//   ....[10]....
        /*0050*/ 	.word	0xffffffff


	//   ....[11]....
        /*0054*/ 	.word	0xffffffff


	//   ....[12]....
        /*0058*/ 	.word	0xffffffff


	//   ....[13]....
        /*005c*/ 	.word	0xffffffff


	//   ....[14]....
        /*0060*/ 	.word	0xffffffff


	//   ....[15]....
        /*0064*/ 	.word	0xffffffff


	//----- nvinfo : EIATTR_COOP_GROUP_INSTR_OFFSETS
	.align		4
.L_466:
        /*0068*/ 	.byte	0x04, 0x28
        /*006a*/ 	.short	(.L_468 - .L_467)


	//   ....[0]....
.L_467:
        /*006c*/ 	.word	0x00002720


	//   ....[1]....
        /*0070*/ 	.word	0x00002730


	//   ....[2]....
        /*0074*/ 	.word	0x00002740


	//   ....[3]....
        /*0078*/ 	.word	0x00002750


	//   ....[4]....
        /*007c*/ 	.word	0x000027a0


	//   ....[5]....
        /*0080*/ 	.word	0x000027d0


	//   ....[6]....
        /*0084*/ 	.word	0x000027e0


	//   ....[7]....
        /*0088*/ 	.word	0x000027f0


	//   ....[8]....
        /*008c*/ 	.word	0x00002830


	//   ....[9]....
        /*0090*/ 	.word	0x00002850


	//   ....[10]....
        /*0094*/ 	.word	0x00002860


	//   ....[11]....
        /*0098*/ 	.word	0x00002870


	//   ....[12]....
        /*009c*/ 	.word	0x000028b0


	//   ....[13]....
        /*00a0*/ 	.word	0x000028e0


	//   ....[14]....
        /*00a4*/ 	.word	0x000028f0


	//   ....[15]....
        /*00a8*/ 	.word	0x00002910


	//----- nvinfo : EIATTR_EXIT_INSTR_OFFSETS
	.align		4
.L_468:
        /*00ac*/ 	.byte	0x04, 0x1c
        /*00ae*/ 	.short	(.L_470 - .L_469)


	//   ....[0]....
.L_469:
        /*00b0*/ 	.word	0x00000320


	//   ....[1]....
        /*00b4*/ 	.word	0x000030d0


	//   ....[2]....
        /*00b8*/ 	.word	0x00003170


	//----- nvinfo : EIATTR_MAX_THREADS
	.align		4
.L_470:
        /*00bc*/ 	.byte	0x04, 0x05
        /*00be*/ 	.short	(.L_472 - .L_471)
.L_471:
        /*00c0*/ 	.word	0x00000100
        /*00c4*/ 	.word	0x00000001
        /*00c8*/ 	.word	0x00000001


	//----- nvinfo : EIATTR_CRS_STACK_SIZE
	.align		4
.L_472:
        /*00cc*/ 	.byte	0x04, 0x1e
        /*00ce*/ 	.short	(.L_474 - .L_473)
.L_473:
        /*00d0*/ 	.word	0x00000000


	//----- nvinfo : EIATTR_CBANK_PARAM_SIZE
	.align		4
.L_474:
        /*00d4*/ 	.byte	0x03, 0x19
        /*00d6*/ 	.short	0x00f0


	//----- nvinfo : EIATTR_PARAM_CBANK
	.align		4
        /*00d8*/ 	.byte	0x04, 0x0a
        /*00da*/ 	.short	(.L_476 - .L_475)
	.align		4
.L_475:
        /*00dc*/ 	.word	index@(.nv.constant0._ZN7cutlass13device_kernelIN5flash22FlashAttnBwdPreprocessIN4cute5tupleIJNS3_1CILi64EEENS5_ILi256EEEEEENS_10bfloat16_tEfNS_4arch4Sm90ELb1ELb1EEEEEvNT_6ParamsE)
        /*00e0*/ 	.short	0x0210
        /*00e2*/ 	.short	0x00f0


	//----- nvinfo : EIATTR_SW_WAR
	.align		4
.L_476:
        /*00e4*/ 	.byte	0x04, 0x36
        /*00e6*/ 	.short	(.L_478 - .L_477)
.L_477:
        /*00e8*/ 	.word	0x00000008
.L_478:


//--------------------- .nv.callgraph             --------------------------
	.section	.nv.callgraph,"",@"SHT_CUDA_CALLGRAPH"
	.align	4
	.sectionentsize	8
	.align		4
        /*0000*/ 	.word	0x00000000
	.align		4
        /*0004*/ 	.word	0xffffffff
	.align		4
        /*0008*/ 	.word	index@(_ZN7cutlass13device_kernelIN5flash11enable_sm90INS1_16FlashAttnBwdSm90INS1_25CollectiveMainloopBwdSm90ILi2ELi1ELi1EN4cute5tupleIJNS5_1CILi1EEES8_S8_EEENS6_IJNS7_ILi64EEENS7_ILi80EEENS7_ILi256EEEEEENS_10bfloat16_tEfNS_4arch4Sm90ELb0ELb0ELb1ELb0ELb0ELb0ELb1ELb1ELi2ELi1ELi1ELi1ELb0EEENS1_21CollectiveEpilogueBwdISD_SE_SG_Li256ELb0ELb1ELi2EEENS1_19SingleTileSchedulerILb0ELb0ELb0ELi80EEEEEEEEEvNT_6ParamsE)
	.align		4
        /*000c*/ 	.word	index@(__assertfail)
	.align		4
        /*0010*/ 	.word	index@(_ZN7cutlass13device_kernelIN5flash11enable_sm90INS1_16FlashAttnBwdSm90INS1_25CollectiveMainloopBwdSm90ILi2ELi1ELi1EN4cute5tupleIJNS5_1CILi1EEES8_S8_EEENS6_IJNS7_ILi64EEENS7_ILi80EEENS7_ILi256EEEEEENS_10bfloat16_tEfNS_4arch4Sm90ELb0ELb1ELb1ELb0ELb0ELb0ELb1ELb1ELi2ELi1ELi1ELi1ELb0EEENS1_21CollectiveEpilogueBwdISD_SE_SG_Li256ELb0ELb1ELi2EEENS1_19SingleTileSchedulerILb0ELb0ELb0ELi80EEEEEEEEEvNT_6ParamsE)
	.align		4
        /*0014*/ 	.word	index@(__assertfail)
	.align		4
        /*0018*/ 	.word	index@(_ZN7cutlass13device_kernelIN5flash11enable_sm90INS1_16FlashAttnBwdSm90INS1_25CollectiveMainloopBwdSm90ILi2ELi1ELi1EN4cute5tupleIJNS5_1CILi1EEES8_S8_EEENS6_IJNS7_ILi64EEENS7_ILi80EEENS7_ILi256EEEEEENS_10bfloat16_tEfNS_4arch4Sm90ELb1ELb0ELb1ELb0ELb0ELb0ELb1ELb1ELi2ELi1ELi1ELi1ELb0EEENS1_21CollectiveEpilogueBwdISD_SE_SG_Li256ELb0ELb1ELi2EEENS1_25SingleTileBwdLPTSchedulerILb0ELi80ELb0EEEEEEEEEvNT_6ParamsE)
	.align		4
        /*001c*/ 	.word	index@(__assertfail)
	.align		4
        /*0020*/ 	.word	0x00000000
	.align		4
        /*0024*/ 	.word	0xfffffffe
	.align		4
        /*0028*/ 	.word	0x00000000
	.align		4
        /*002c*/ 	.word	0xfffffffd
	.align		4
        /*0030*/ 	.word	0x00000000
	.align		4
        /*0034*/ 	.word	0xfffffffc


//--------------------- .nv.constant4             --------------------------
	.section	.nv.constant4,"a",@progbits
	.align	8
	.align		8
.nv.constant4:
        /*0000*/ 	.dword	__assertfail
	.align		8
        /*0008*/ 	.dword	__unnamed_1
	.align		8
        /*0010*/ 	.dword	__unnamed_2
	.align		8
        /*0018*/ 	.dword	_ZN74_INTERNAL_bac4eabe_38_flash_bwd_hdim256_bf16_softcap_sm90_cu_49158569_29404cuda3std3__45__cpo5beginE
	.align		8
        /*0020*/ 	.dword	_ZN74_INTERNAL_bac4eabe_38_flash_bwd_hdim256_bf16_softcap_sm90_cu_49158569_29404cuda3std3__45__cpo3endE
	.align		8
        /*0028*/ 	.dword	_ZN74_INTERNAL_bac4eabe_38_flash_bwd_hdim256_bf16_softcap_sm90_cu_49158569_29404cuda3std3__45__cpo6cbeginE
	.align		8
        /*0030*/ 	.dword	_ZN74_INTERNAL_bac4eabe_38_flash_bwd_hdim256_bf16_softcap_sm90_cu_49158569_29404cuda3std3__45__cpo4cendE
	.align		8
        /*0038*/ 	.dword	_ZN74_INTERNAL_bac4eabe_38_flash_bwd_hdim256_bf16_softcap_sm90_cu_49158569_29404cuda3std3__476_GLOBAL__N__bac4eabe_38_flash_bwd_hdim256_bf16_softcap_sm90_cu_49158569_29406ignoreE
	.align		8
        /*0040*/ 	.dword	_ZN74_INTERNAL_bac4eabe_38_flash_bwd_hdim256_bf16_softcap_sm90_cu_49158569_29404cuda3std3__419piecewise_constructE
	.align		8
        /*0048*/ 	.dword	_ZN74_INTERNAL_bac4eabe_38_flash_bwd_hdim256_bf16_softcap_sm90_cu_49158569_29404cuda3std3__48in_placeE
	.align		8
        /*0050*/ 	.dword	_ZN74_INTERNAL_bac4eabe_38_flash_bwd_hdim256_bf16_softcap_sm90_cu_49158569_29404cuda3std6ranges3__45__cpo4swapE
	.align		8
        /*0058*/ 	.dword	_ZN74_INTERNAL_bac4eabe_38_flash_bwd_hdim256_bf16_softcap_sm90_cu_49158569_29404cuda3std6ranges3__45__cpo9iter_moveE
	.align		8
        /*0060*/ 	.dword	_ZN74_INTERNAL_bac4eabe_38_flash_bwd_hdim256_bf16_softcap_sm90_cu_49158569_29404cute7productE
	.align		8
        /*0068*/ 	.dword	_ZN74_INTERNAL_bac4eabe_38_flash_bwd_hdim256_bf16_softcap_sm90_cu_49158569_29404cute1_E
	.align		8
        /*0070*/ 	.dword	$str$23
	.align		8
        /*0078*/ 	.dword	$str$24


//--------------------- .text._ZN7cutlass13device_kernelIN5flash11enable_sm90INS1_16FlashAttnBwdSm90INS1_25CollectiveMainloopBwdSm90ILi2ELi1ELi1EN4cute5tupleIJNS5_1CILi1EEES8_S8_EEENS6_IJNS7_ILi64EEENS7_ILi80EEENS7_ILi256EEEEEENS_10bfloat16_tEfNS_4arch4Sm90ELb0ELb0ELb1ELb0ELb0ELb0ELb1ELb1ELi2ELi1ELi1ELi1ELb0EEENS1_21CollectiveEpilogueBwdISD_SE_SG_Li256ELb0ELb1ELi2EEENS1_19SingleTileSchedulerILb0ELb0ELb0ELi80EEEEEEEEEvNT_6ParamsE --------------------------
	.section	.text._ZN7cutlass13device_kernelIN5flash11enable_sm90INS1_16FlashAttnBwdSm90INS1_25CollectiveMainloopBwdSm90ILi2ELi1ELi1EN4cute5tupleIJNS5_1CILi1EEES8_S8_EEENS6_IJNS7_ILi64EEENS7_ILi80EEENS7_ILi256EEEEEENS_10bfloat16_tEfNS_4arch4Sm90ELb0ELb0ELb1ELb0ELb0ELb0ELb1ELb1ELi2ELi1ELi1ELi1ELb0EEENS1_21CollectiveEpilogueBwdISD_SE_SG_Li256ELb0ELb1ELi2EEENS1_19SingleTileSchedulerILb0ELb0ELb0ELi80EEEEEEEEEvNT_6ParamsE,"ax",@progbits
	.align	128
.text._ZN7cutlass13device_kernelIN5flash11enable_sm90INS1_16FlashAttnBwdSm90INS1_25CollectiveMainloopBwdSm90ILi2ELi1ELi1EN4cute5tupleIJNS5_1CILi1EEES8_S8_EEENS6_IJNS7_ILi64EEENS7_ILi80EEENS7_ILi256EEEEEENS_10bfloat16_tEfNS_4arch4Sm90ELb0ELb0ELb1ELb0ELb0ELb0ELb1ELb1ELi2ELi1ELi1ELi1ELb0EEENS1_21CollectiveEpilogueBwdISD_SE_SG_Li256ELb0ELb1ELi2EEENS1_19SingleTileSchedulerILb0ELb0ELb0ELi80EEEEEEEEEvNT_6ParamsE:
        .type           _ZN7cutlass13device_kernelIN5flash11enable_sm90INS1_16FlashAttnBwdSm90INS1_25CollectiveMainloopBwdSm90ILi2ELi1ELi1EN4cute5tupleIJNS5_1CILi1EEES8_S8_EEENS6_IJNS7_ILi64EEENS7_ILi80EEENS7_ILi256EEEEEENS_10bfloat16_tEfNS_4arch4Sm90ELb0ELb0ELb1ELb0ELb0ELb0ELb1ELb1ELi2ELi1ELi1ELi1ELb0EEENS1_21CollectiveEpilogueBwdISD_SE_SG_Li256ELb0ELb1ELi2EEENS1_19SingleTileSchedulerILb0ELb0ELb0ELi80EEEEEEEEEvNT_6ParamsE,@function
        .size           _ZN7cutlass13device_kernelIN5flash11enable_sm90INS1_16FlashAttnBwdSm90INS1_25CollectiveMainloopBwdSm90ILi2ELi1ELi1EN4cute5tupleIJNS5_1CILi1EEES8_S8_EEENS6_IJNS7_ILi64EEENS7_ILi80EEENS7_ILi256EEEEEENS_10bfloat16_tEfNS_4arch4Sm90ELb0ELb0ELb1ELb0ELb0ELb0ELb1ELb1ELi2ELi1ELi1ELi1ELb0EEENS1_21CollectiveEpilogueBwdISD_SE_SG_Li256ELb0ELb1ELi2EEENS1_19SingleTileSchedulerILb0ELb0ELb0ELi80EEEEEEEEEvNT_6ParamsE,(.L_x_1145 - _ZN7cutlass13device_kernelIN5flash11enable_sm90INS1_16FlashAttnBwdSm90INS1_25CollectiveMainloopBwdSm90ILi2ELi1ELi1EN4cute5tupleIJNS5_1CILi1EEES8_S8_EEENS6_IJNS7_ILi64EEENS7_ILi80EEENS7_ILi256EEEEEENS_10bfloat16_tEfNS_4arch4Sm90ELb0ELb0ELb1ELb0ELb0ELb0ELb1ELb1ELi2ELi1ELi1ELi1ELb0EEENS1_21CollectiveEpilogueBwdISD_SE_SG_Li256ELb0ELb1ELi2EEENS1_19SingleTileSchedulerILb0ELb0ELb0ELi80EEEEEEEEEvNT_6ParamsE)
        .other          _ZN7cutlass13device_kernelIN5flash11enable_sm90INS1_16FlashAttnBwdSm90INS1_25CollectiveMainloopBwdSm90ILi2ELi1ELi1EN4cute5tupleIJNS5_1CILi1EEES8_S8_EEENS6_IJNS7_ILi64EEENS7_ILi80EEENS7_ILi256EEEEEENS_10bfloat16_tEfNS_4arch4Sm90ELb0ELb0ELb1ELb0ELb0ELb0ELb1ELb1ELi2ELi1ELi1ELi1ELb0EEENS1_21CollectiveEpilogueBwdISD_SE_SG_Li256ELb0ELb1ELi2EEENS1_19SingleTileSchedulerILb0ELb0ELb0ELi80EEEEEEEEEvNT_6ParamsE,@"STO_CUDA_ENTRY STV_DEFAULT"
_ZN7cutlass13device_kernelIN5flash11enable_sm90INS1_16FlashAttnBwdSm90INS1_25CollectiveMainloopBwdSm90ILi2ELi1ELi1EN4cute5tupleIJNS5_1CILi1EEES8_S8_EEENS6_IJNS7_ILi64EEENS7_ILi80EEENS7_ILi256EEEEEENS_10bfloat16_tEfNS_4arch4Sm90ELb0ELb0ELb1ELb0ELb0ELb0ELb1ELb1ELi2ELi1ELi1ELi1ELb0EEENS1_21CollectiveEpilogueBwdISD_SE_SG_Li256ELb0ELb1ELi2EEENS1_19SingleTileSchedulerILb0ELb0ELb0ELi80EEEEEEEEEvNT_6ParamsE:
[----:B------:R-:W1:Y:S02]  /*0000*/  LDC R1, c[0x0][0x28] ;  /* 0x00000a00ff017b82 */ /* 0x000e640000000800 */
[----:B-1----:R-:W-:Y:S01]  /*0010*/  VIADD R1, R1, 0xfffffff0 ;  /* 0xfffffff001017836 */ /* 0x002fe20000000000 */
[----:B------:R-:W1:Y:S01]  /*0020*/  S2R R4, SR_TID.X ;  /* 0x0000000000047919 */ /* 0x000e620000002100 */
[----:B------:R-:W-:Y:S01]  /*0030*/  ELECT P0, URZ, PT ;  /* 0x00000000003f782f */ /* 0x000fe20003800000 */
[----:B------:R-:W-:Y:S01]  /*0040*/  BSSY B0, `(.L_x_0) ;  /* 0x0000019000007945 */ /* 0x000fe20003800000 */
[----:B-1----:R-:W-:-:S05]  /*0050*/  SHF.R.U32.HI R2, RZ, 0x5, R4 ;  /* 0x00000005ff027819 */ /* 0x002fca0000011604 */
[----:B------:R-:W1:Y:S02]  /*0060*/  SHFL.IDX PT, R0, R2, RZ, 0x1f ;  /* 0x00001fff02007589 */ /* 0x000e6400000e0000 */
[----:B-1----:R-:W-:-:S13]  /*0070*/  ISETP.EQ.AND P0, PT, R0, RZ, P0 ;  /* 0x000000ff0000720c */ /* 0x002fda0000702270 */
[----:B------:R-:W-:Y:S05]  /*0080*/  @!P0 BRA `(.L_x_1) ;  /* 0x0000000000508947 */ /* 0x000fea0003800000 */
[----:B------:R-:W-:Y:S02]  /*0090*/  ULDC.64 UR4, c[0x0][0x198] ;  /* 0x0000660000047ab9 */ /* 0x000fe40000000a00 */
[----:B------:R-:W-:Y:S02]  /*00a0*/  UIADD3 UR6, UP0, UR4, 0xf0, URZ ;  /* 0x000000f004067890 */ /* 0x000fe4000ff1e03f */
[----:B------:R-:W-:Y:S02]  /*00b0*/  UIADD3 UR8, UP1, UR4, 0x1f0, URZ ;  /* 0x000001f004087890 */ /* 0x000fe4000ff3e03f */
[----:B------:R-:W-:Y:S02]  /*00c0*/  UIADD3 UR10, UP2, UR4, 0x2f0, URZ ;  /* 0x000002f0040a7890 */ /* 0x000fe4000ff5e03f */
[----:B------:R-:W-:Y:S02]  /*00d0*/  UIADD3 UR12, UP3, UR4, 0x3f0, URZ ;  /* 0x000003f0040c7890 */ /* 0x000fe4000ff7e03f */
[----:B------:R-:W-:-:S02]  /*00e0*/  UIADD3 UR14, UP4, UR4, 0x670, URZ ;  /* 0x00000670040e7890 */ /* 0x000fc4000ff9e03f */
[----:B------:R-:W-:Y:S02]  /*00f0*/  UIADD3.X UR7, URZ, UR5, URZ, UP0, !UPT ;  /* 0x000000053f077290 */ /* 0x000fe400087fe43f */
[----:B------:R-:W-:Y:S02]  /*0100*/  UIADD3 UR4, UP5, UR4, 0x770, URZ ;  /* 0x0000077004047890 */ /* 0x000fe4000ffbe03f */
[----:B------:R-:W-:Y:S02]  /*0110*/  UIADD3.X UR9, URZ, UR5, URZ, UP1, !UPT ;  /* 0x000000053f097290 */ /* 0x000fe40008ffe43f */
[----:B------:R-:W-:Y:S02]  /*0120*/  UIADD3.X UR11, URZ, UR5, URZ, UP2, !UPT ;  /* 0x000000053f0b7290 */ /* 0x000fe400097fe43f */
[----:B------:R-:W-:Y:S01]  /*0130*/  UIADD3.X UR13, URZ, UR5, URZ, UP3, !UPT ;  /* 0x000000053f0d7290 */ /* 0x000fe20009ffe43f */
[----:B------:R1:W-:Y:S01]  /*0140*/  UTMACCTL.PF [UR6] ;  /* 0x00000000060079b9 */ /* 0x0003e20008040000 */
[----:B------:R-:W-:-:S03]  /*0150*/  UIADD3.X UR15, URZ, UR5, URZ, UP4, !UPT ;  /* 0x000000053f0f7290 */ /* 0x000fc6000a7fe43f */
[----:B------:R1:W-:Y:S01]  /*0160*/  UTMACCTL.PF [UR8] ;  /* 0x00000000080079b9 */ /* 0x0003e20008040000 */
[----:B------:R-:W-:Y:S01]  /*0170*/  UIADD3.X UR5, URZ, UR5, URZ, UP5, !UPT ;  /* 0x000000053f057290 */ /* 0x000fe2000affe43f */
[----:B------:R1:W-:Y:S02]  /*0180*/  UTMACCTL.PF [UR10] ;  /* 0x000000000a0079b9 */ /* 0x0003e40008040000 */
[----:B------:R1:W-:Y:S02]  /*0190*/  UTMACCTL.PF [UR12] ;  /* 0x000000000c0079b9 */ /* 0x0003e40008040000 */
[----:B------:R1:W-:Y:S04]  /*01a0*/  UTMACCTL.PF [UR14] ;  /* 0x000000000e0079b9 */ /* 0x0003e80008040000 */
[----:B------:R1:W-:Y:S02]  /*01b0*/  UTMACCTL.PF [UR4] ;  /* 0x00000000040079b9 */ /* 0x0003e40008040000 */
[----:B-1----:R-:W-:Y:S01]  /*01c0*/  NOP ;  /* 0x0000000000007918 */ /* 0x002fe20000000000 */
.L_x_1:
[----:B------:R-:W-:Y:S05]  /*01d0*/  BSYNC B0 ;  /* 0x0000000000007941 */ /* 0x000fea0003800000 */
.L_x_0:
[----:B------:R-:W-:Y:S01]  /*01e0*/  VOTEU.ANY UP0, P0 ;  /* 0x00000000003f7886 */ /* 0x000fe20000000100 */
[----:B------:R-:W1:Y:S01]  /*01f0*/  SHFL.IDX PT, R0, R2, RZ, 0x1f ;  /* 0x00001fff02007589 */ /* 0x000e6200000e0000 */
[----:B------:R-:W-:-:S03]  /*0200*/  UMOV UR4, 0x1 ;  /* 0x0000000100047882 */ /* 0x000fc60000000000 */
[----:B------:R-:W2:Y:S01]  /*0210*/  @UP0 S2UR UR7, SR_CgaCtaId ;  /* 0x00000000000709c3 */ /* 0x000ea20000008800 */
[----:B------:R-:W-:Y:S01]  /*0220*/  @UP0 UMOV UR6, 0x400 ;  /* 0x0000040000060882 */ /* 0x000fe20000000000 */
[----:B------:R-:W-:-:S04]  /*0230*/  @UP0 UIADD3 UR4, -UR4, 0x100000, URZ ;  /* 0x0010000004040890 */ /* 0x000fc8000fffe13f */
[----:B------:R-:W-:Y:S02]  /*0240*/  @UP0 USHF.L.U32 UR5, UR4, 0xb, URZ ;  /* 0x0000000b04050899 */ /* 0x000fe4000800063f */
[----:B------:R-:W-:Y:S01]  /*0250*/  @UP0 USHF.L.U32 UR4, UR4, 0x1, URZ ;  /* 0x0000000104040899 */ /* 0x000fe2000800063f */
[----:B-1----:R-:W-:Y:S02]  /*0260*/  ISETP.NE.AND P1, PT, R0, RZ, PT ;  /* 0x000000ff0000720c */ /* 0x002fe40003f25270 */
[----:B------:R-:W-:Y:S01]  /*0270*/  SHF.R.U32.HI R0, RZ, 0x7, R4 ;  /* 0x00000007ff007819 */ /* 0x000fe20000011604 */
[----:B--2---:R-:W-:Y:S01]  /*0280*/  @UP0 ULEA UR6, UR7, UR6, 0x18 ;  /* 0x0000000607060291 */ /* 0x004fe2000f8ec03f */
[----:B------:R-:W-:-:S04]  /*0290*/  VOTEU.ANY UP0, P0 ;  /* 0x00000000003f7886 */ /* 0x000fc80000000100 */
[----:B------:R-:W1:Y:S04]  /*02a0*/  SHFL.IDX PT, R0, R0, RZ, 0x1f ;  /* 0x00001fff00007589 */ /* 0x000e6800000e0000 */
[----:B------:R-:W2:Y:S03]  /*02b0*/  FENCE.VIEW.ASYNC.S ;  /* 0x00000000000073c6 */ /* 0x000ea60000000000 */
[----:B--2---:R2:W3:Y:S01]  /*02c0*/  @UP0 SYNCS.EXCH.64 URZ, [UR6+0x31800], UR4 ;  /* 0x03180004063f05b2 */ /* 0x0044e20008000100 */
[----:B------:R-:W-:Y:S05]  /*02d0*/  @P1 BRA `(.L_x_2) ;  /* 0x0000000000481947 */ /* 0x000fea0003800000 */
[----:B--2---:R-:W2:Y:S01]  /*02e0*/  S2UR UR5, SR_CgaCtaId ;  /* 0x00000000000579c3 */ /* 0x004ea20000008800 */
[----:B------:R-:W-:Y:S01]  /*02f0*/  UMOV UR4, 0x400 ;  /* 0x0000040000047882 */ /* 0x000fe20000000000 */
[----:B------:R-:W-:Y:S01]  /*0300*/  UMOV UR6, 0x1 ;  /* 0x0000000100067882 */ /* 0x000fe20000000000 */
[----:B------:R-:W-:Y:S01]  /*0310*/  UMOV UR9, 0x100 ;  /* 0x0000010000097882 */ /* 0x000fe20000000000 */
[----:B------:R-:W-:-:S04]  /*0320*/  UIADD3 UR6, -UR6, 0x100000, URZ ;  /* 0x0010000006067890 */ /* 0x000fc8000fffe13f */
[----:B------:R-:W-:Y:S02]  /*0330*/  USHF.L.U32 UR7, UR6, 0xb, URZ ;  /* 0x0000000b06077899 */ /* 0x000fe4000800063f */
[----:B------:R-:W-:Y:S01]  /*0340*/  USHF.L.U32 UR6, UR6, 0x1, URZ ;  /* 0x0000000106067899 */ /* 0x000fe2000800063f */
[----:B------:R-:W-:Y:S01]  /*0350*/  ELECT P0, URZ, PT ;  /* 0x00000000003f782f */ /* 0x000fe20003800000 */
[----:B--2---:R-:W-:Y:S02]  /*0360*/  ULEA UR8, UR5, UR4, 0x18 ;  /* 0x0000000405087291 */ /* 0x004fe4000f8ec03f */
[----:B------:R-:W-:-:S04]  /*0370*/  UIADD3 UR4, -UR9, 0x100000, URZ ;  /* 0x0010000009047890 */ /* 0x000fc8000fffe13f */
[----:B------:R-:W-:Y:S02]  /*0380*/  USHF.L.U32 UR5, UR4, 0xb, URZ ;  /* 0x0000000b04057899 */ /* 0x000fe4000800063f */
[----:B------:R-:W-:Y:S01]  /*0390*/  USHF.L.U32 UR4, UR4, 0x1, URZ ;  /* 0x0000000104047899 */ /* 0x000fe2000800063f */
[----:B------:R-:W2:Y:S03]  /*03a0*/  FENCE.VIEW.ASYNC.S ;  /* 0x00000000000073c6 */ /* 0x000ea60000000000 */
[----:B--2---:R4:W2:Y:S08]  /*03b0*/  SYNCS.EXCH.64 URZ, [UR8+0x31810], UR6 ;  /* 0x03181006083f75b2 */ /* 0x0048b00008000100 */
[----:B------:R4:W1:Y:S01]  /*03c0*/  SYNCS.EXCH.64 URZ, [UR8+0x31820], UR4 ;  /* 0x03182004083f75b2 */ /* 0x0008620008000100 */
[----:B------:R4:W1:Y:S01]  /*03d0*/  SYNCS.EXCH.64 URZ, [UR8+0x31818], UR6 ;  /* 0x03181806083f75b2 */ /* 0x0008620008000100 */
[----:B------:R4:W1:Y:S02]  /*03e0*/  SYNCS.EXCH.64 URZ, [UR8+0x31828], UR4 ;  /* 0x03182804083f75b2 */ /* 0x0008640008000100 */
[----:B----4-:R-:W-:Y:S01]  /*03f0*/  NOP ;  /* 0x0000000000007918 */ /* 0x010fe20000000000 */
.L_x_2:
[----:B------:R-:W4:Y:S01]  /*0400*/  SHFL.IDX PT, R3, R2, RZ, 0x1f ;  /* 0x00001fff02037589 */ /* 0x000f2200000e0000 */
[----:B------:R-:W-:Y:S01]  /*0410*/  NOP ;  /* 0x0000000000007918 */ /* 0x000fe20000000000 */
[----:B----4-:R-:W-:-:S13]  /*0420*/  ISETP.NE.AND P0, PT, R3, RZ, PT ;  /* 0x000000ff0300720c */ /* 0x010fda0003f05270 */
[----:B------:R-:W-:Y:S05]  /*0430*/  @P0 BRA `(.L_x_3) ;  /* 0x0000000000400947 */ /* 0x000fea0003800000 */
[----:B--2---:R-:W2:Y:S01]  /*0440*/  S2UR UR5, SR_CgaCtaId ;  /* 0x00000000000579c3 */ /* 0x004ea20000008800 */
[----:B------:R-:W-:Y:S01]  /*0450*/  UMOV UR4, 0x400 ;  /* 0x0000040000047882 */ /* 0x000fe20000000000 */
[----:B------:R-:W-:Y:S01]  /*0460*/  UMOV UR6, 0x1 ;  /* 0x0000000100067882 */ /* 0x000fe20000000000 */
[----:B------:R-:W-:Y:S01]  /*0470*/  UMOV UR7, 0x100 ;  /* 0x0000010000077882 */ /* 0x000fe20000000000 */
[----:B------:R-:W-:Y:S01]  /*0480*/  ELECT P0, URZ, PT ;  /* 0x00000000003f782f */ /* 0x000fe20003800000 */
[----:B--2---:R-:W-:Y:S02]  /*0490*/  ULEA UR8, UR5, UR4, 0x18 ;  /* 0x0000000405087291 */ /* 0x004fe4000f8ec03f */
[----:B------:R-:W-:-:S04]  /*04a0*/  UIADD3 UR4, -UR6, 0x100000, URZ ;  /* 0x0010000006047890 */ /* 0x000fc8000fffe13f */
[----:B------:R-:W-:Y:S02]  /*04b0*/  USHF.L.U32 UR5, UR4, 0xb, URZ ;  /* 0x0000000b04057899 */ /* 0x000fe4000800063f */
[----:B------:R-:W-:Y:S02]  /*04c0*/  USHF.L.U32 UR4, UR4, 0x1, URZ ;  /* 0x0000000104047899 */ /* 0x000fe4000800063f */
[----:B------:R-:W-:-:S04]  /*04d0*/  UIADD3 UR6, -UR7, 0x100000, URZ ;  /* 0x0010000007067890 */ /* 0x000fc8000fffe13f */
[----:B------:R-:W-:Y:S02]  /*04e0*/  USHF.L.U32 UR7, UR6, 0xb, URZ ;  /* 0x0000000b06077899 */ /* 0x000fe4000800063f */
[----:B------:R-:W-:Y:S01]  /*04f0*/  USHF.L.U32 UR6, UR6, 0x1, URZ ;  /* 0x0000000106067899 */ /* 0x000fe2000800063f */
[----:B------:R-:W2:Y:S03]  /*0500*/  FENCE.VIEW.ASYNC.S ;  /* 0x00000000000073c6 */ /* 0x000ea60000000000 */
[----:B--2---:R4:W2:Y:S08]  /*0510*/  SYNCS.EXCH.64 URZ, [UR8+0x31830], UR4 ;  /* 0x03183004083f75b2 */ /* 0x0048b00008000100 */
[----:B------:R4:W1:Y:S02]  /*0520*/  SYNCS.EXCH.64 URZ, [UR8+0x31838], UR6 ;  /* 0x03183806083f75b2 */ /* 0x0008640008000100 */
[----:B----4-:R-:W-:Y:S01]  /*0530*/  NOP ;  /* 0x0000000000007918 */ /* 0x010fe20000000000 */
.L_x_3:
[----:B-1----:R-:W-:Y:S01]  /*0540*/  ISETP.NE.AND P0, PT, R0, RZ, PT ;  /* 0x000000ff0000720c */ /* 0x002fe20003f05270 */
[----:B------:R-:W-:Y:S01]  /*0550*/  IMAD.MOV.U32 R0, RZ, RZ, 0x1 ;  /* 0x00000001ff007424 */ /* 0x000fe200078e00ff */
[----:B------:R-:W-:Y:S01]  /*0560*/  NOP ;  /* 0x0000000000007918 */ /* 0x000fe20000000000 */
[----:B------:R-:W-:-:S03]  /*0570*/  LOP3.LUT R21, R4, 0x7f, RZ, 0xc0, !PT ;  /* 0x0000007f04157812 */ /* 0x000fc600078ec0ff */
[----:B------:R-:W-:Y:S01]  /*0580*/  SEL R0, R0, 0x2, !P0 ;  /* 0x0000000200007807 */ /* 0x000fe20004000000 */
[----:B--23--:R-:W-:Y:S06]  /*0590*/  BAR.SYNC.DEFER_BLOCKING 0x0 ;  /* 0x0000000000007b1d */ /* 0x00cfec0000010000 */
[----:B------:R-:W-:Y:S05]  /*05a0*/  @!P0 BRA `(.L_x_4) ;  /* 0x000000a800548947 */ /* 0x000fea0003800000 */
.L_x_5:
[----:B------:R-:W-:-:S08]  /*05b0*/  NOP ;  /* 0x0000000000007918 */ /* 0x000fd00000000000 */
[----:B------:R-:W1:Y:S02]  /*05c0*/  USETMAXREG.TRY_ALLOC.CTAPOOL UP0, 0xf0 ;  /* 0x000000f0000079c8 */ /* 0x000e640008000600 */
[----:B-1----:R-:W-:-:S13]  /*05d0*/  PLOP3.LUT P0, PT, PT, PT, UP0, 0x80, 0x0 ;  /* 0x000000000000781c */ /* 0x002fda0003f0f008 */
[----:B------:R-:W-:Y:S05]  /*05e0*/  @!P0 BRA `(.L_x_5) ;  /* 0xfffffffc00f08947 */ /* 0x000fea000383ffff */
[----:B------:R-:W1:Y:S02]  /*05f0*/  S2UR UR5, SR_CTAID.Z ;  /* 0x00000000000579c3 */ /* 0x000e640000002700 */
[----:B-1----:R-:W-:-:S13]  /*0600*/  ISETP.LE.AND P0, PT, RZ, UR5, PT ;  /* 0x00000005ff007c0c */ /* 0x002fda000bf03270 */
[----:B------:R-:W-:Y:S05]  /*0610*/  @!P0 EXIT ;  /* 0x000000000000894d */ /* 0x000fea0003800000 */
[----:B------:R-:W1:Y:S01]  /*0620*/  S2UR UR4, SR_CgaCtaId ;  /* 0x00000000000479c3 */ /* 0x000e620000008800 */
[----:B------:R-:W-:Y:S01]  /*0630*/  UMOV UR60, 0x400 ;  /* 0x00000400003c7882 */ /* 0x000fe20000000000 */
[----:B------:R-:W2:Y:S01]  /*0640*/  S2R R2, SR_TID.X ;  /* 0x0000000000027919 */ /* 0x000ea20000002100 */
[----:B------:R-:W-:Y:S01]  /*0650*/  SHF.L.U32 R3, RZ, 0x1f, RZ ;  /* 0x0000001fff037819 */ /* 0x000fe200000006ff */
[----:B-1----:R-:W-:-:S09]  /*0660*/  ULEA UR60, UR4, UR60, 0x18 ;  /* 0x0000003c043c7291 */ /* 0x002fd2000f8ec03f */
[----:B------:R-:W1:Y:S01]  /*0670*/  SYNCS.PHASECHK.TRANS64.TRYWAIT P0, [UR60+0x31800], R3 ;  /* 0x03180003ff0075a7 */ /* 0x000e62000800017c */
[----:B--2---:R-:W-:-:S05]  /*0680*/  VIADD R5, R2, 0xffffff80 ;  /* 0xffffff8002057836 */ /* 0x004fca0000000000 */
[----:B------:R-:W-:-:S04]  /*0690*/  SHF.R.S32.HI R6, RZ, 0x1f, R5 ;  /* 0x0000001fff067819 */ /* 0x000fc80000011405 */
[----:B------:R-:W-:-:S04]  /*06a0*/  LEA.HI R2, R6, R5, RZ, 0x7 ;  /* 0x0000000506027211 */ /* 0x000fc800078f38ff */
[----:B------:R-:W-:Y:S02]  /*06b0*/  SHF.R.S32.HI R7, RZ, 0x7, R2 ;  /* 0x00000007ff077819 */ /* 0x000fe40000011402 */
[----:B------:R-:W-:-:S03]  /*06c0*/  LOP3.LUT R2, R2, 0xffffff80, RZ, 0xc0, !PT ;  /* 0xffffff8002027812 */ /* 0x000fc600078ec0ff */
[----:B------:R2:W3:Y:S02]  /*06d0*/  SHFL.IDX PT, R4, R7, RZ, 0x1f ;  /* 0x00001fff07047589 */ /* 0x0004e400000e0000 */
[----:B-12---:R-:W-:Y:S05]  /*06e0*/  @P0 BRA `(.L_x_6) ;  /* 0x0000000000080947 */ /* 0x006fea0003800000 */
[----:B------:R-:W1:Y:S02]  /*06f0*/  SYNCS.PHASECHK.TRANS64.TRYWAIT P0, [UR60+0x31800], R3 ;  /* 0x03180003ff0075a7 */ /* 0x000e64000800017c */
[----:B-1----:R-:W-:Y:S05]  /*0700*/  @!P0 BRA `(.L_x_7) ;  /* 0x000000c0001c8947 */ /* 0x002fea0003800000 */
.L_x_6:
[----:B------:R-:W-:Y:S01]  /*0710*/  IMAD.IADD R10, R5, 0x1, -R2 ;  /* 0x00000001050a7824 */ /* 0x000fe200078e0a02 */
[----:B------:R-:W2:Y:S01]  /*0720*/  S2UR UR4, SR_CTAID.Y ;  /* 0x00000000000479c3 */ /* 0x000ea20000002600 */
[----:B------:R-:W-:Y:S02]  /*0730*/  LEA.HI R13, R6, R5, RZ, 0x5 ;  /* 0x00000005060d7211 */ /* 0x000fe400078f28ff */
[----:B------:R-:W-:Y:S01]  /*0740*/  CS2R R214, SRZ ;  /* 0x0000000000d67805 */ /* 0x000fe2000001ff00 */
[--C-:B------:R-:W-:Y:S01]  /*0750*/  IMAD R2, R7, 0x800, R10.reuse ;  /* 0x0000080007027824 */ /* 0x100fe200078e020a */
[----:B------:R-:W-:Y:S02]  /*0760*/  SHF.R.S32.HI R9, RZ, 0x1f, R10 ;  /* 0x0000001fff097819 */ /* 0x000fe4000001140a */
[----:B------:R-:W-:Y:S02]  /*0770*/  CS2R R212, SRZ ;  /* 0x0000000000d47805 */ /* 0x000fe4000001ff00 */
[----:B------:R-:W-:Y:S01]  /*0780*/  SHF.R.S32.HI R15, RZ, 0x5, R13 ;  /* 0x00000005ff0f7819 */ /* 0x000fe2000001140d */
[----:B------:R-:W-:Y:S01]  /*0790*/  IMAD.SHL.U32 R2, R2, 0x4, RZ ;  /* 0x0000000402027824 */ /* 0x000fe200078e00ff */
[----:B------:R-:W-:Y:S01]  /*07a0*/  LEA.HI R12, R9, R10, RZ, 0x2 ;  /* 0x0000000a090c7211 */ /* 0x000fe200078f10ff */
[----:B------:R-:W4:Y:S01]  /*07b0*/  LDC.64 R18, c[0x0][0x2d8] ;  /* 0x0000b600ff127b82 */ /* 0x000f220000000a00 */
[----:B------:R-:W-:-:S02]  /*07c0*/  CS2R R210, SRZ ;  /* 0x0000000000d27805 */ /* 0x000fc4000001ff00 */
[----:B------:R-:W-:Y:S02]  /*07d0*/  CS2R R208, SRZ ;  /* 0x0000000000d07805 */ /* 0x000fe4000001ff00 */
[--C-:B-1----:R-:W-:Y:S02]  /*07e0*/  SHF.R.S32.HI R8, RZ, 0x2, R12.reuse ;  /* 0x00000002ff087819 */ /* 0x102fe4000001140c */
[----:B------:R-:W-:Y:S02]  /*07f0*/  CS2R R206, SRZ ;  /* 0x0000000000ce7805 */ /* 0x000fe4000001ff00 */
[----:B------:R-:W-:Y:S02]  /*0800*/  SHF.R.S32.HI R3, RZ, 0x1f, R12 ;  /* 0x0000001fff037819 */ /* 0x000fe4000001140c */
[----:B------:R-:W-:Y:S02]  /*0810*/  CS2R R204, SRZ ;  /* 0x0000000000cc7805 */ /* 0x000fe4000001ff00 */
[----:B------:R-:W-:Y:S01]  /*0820*/  CS2R R202, SRZ ;  /* 0x0000000000ca7805 */ /* 0x000fe2000001ff00 */
[----:B------:R-:W1:Y:S01]  /*0830*/  LDC.64 R230, c[0x0][0x2e0] ;  /* 0x0000b800ffe67b82 */ /* 0x000e620000000a00 */
[----:B------:R-:W-:-:S02]  /*0840*/  LEA.HI R3, R3, R8, RZ, 0x3 ;  /* 0x0000000803037211 */ /* 0x000fc400078f18ff */
[----:B------:R-:W-:Y:S02]  /*0850*/  CS2R R200, SRZ ;  /* 0x0000000000c87805 */ /* 0x000fe4000001ff00 */
[----:B------:R-:W-:Y:S02]  /*0860*/  CS2R R198, SRZ ;  /* 0x0000000000c67805 */ /* 0x000fe4000001ff00 */
[----:B------:R-:W-:Y:S02]  /*0870*/  CS2R R196, SRZ ;  /* 0x0000000000c47805 */ /* 0x000fe4000001ff00 */
[----:B------:R-:W-:Y:S02]  /*0880*/  LOP3.LUT R11, R3, 0xfffffff8, RZ, 0xc0, !PT ;  /* 0xfffffff8030b7812 */ /* 0x000fe400078ec0ff */
[----:B------:R-:W-:Y:S01]  /*0890*/  CS2R R194, SRZ ;  /* 0x0000000000c27805 */ /* 0x000fe2000001ff00 */
[----:B--2---:R-:W-:Y:S01]  /*08a0*/  USHF.R.S32.HI UR6, URZ, 0x1f, UR4 ;  /* 0x0000001f3f067899 */ /* 0x004fe20008011404 */
[----:B------:R-:W-:-:S02]  /*08b0*/  SHF.R.S32.HI R3, RZ, 0x1f, R2 ;  /* 0x0000001fff037819 */ /* 0x000fc40000011402 */
[----:B------:R-:W-:Y:S01]  /*08c0*/  CS2R R192, SRZ ;  /* 0x0000000000c07805 */ /* 0x000fe2000001ff00 */
[----:B------:R-:W-:Y:S01]  /*08d0*/  IMAD.IADD R14, R8, 0x1, -R11 ;  /* 0x00000001080e7824 */ /* 0x000fe200078e0a0b */
[----:B------:R-:W-:Y:S02]  /*08e0*/  LEA.HI R11, R9, R10, RZ, 0x5 ;  /* 0x0000000a090b7211 */ /* 0x000fe400078f28ff */
[----:B------:R-:W-:Y:S02]  /*08f0*/  CS2R R190, SRZ ;  /* 0x0000000000be7805 */ /* 0x000fe4000001ff00 */
[----:B------:R-:W-:Y:S02]  /*0900*/  SHF.R.S32.HI R8, RZ, 0x1f, R13 ;  /* 0x0000001fff087819 */ /* 0x000fe4000001140d */
[----:B------:R-:W-:Y:S02]  /*0910*/  CS2R R188, SRZ ;  /* 0x0000000000bc7805 */ /* 0x000fe4000001ff00 */
[----:B------:R-:W-:Y:S01]  /*0920*/  SHF.R.S32.HI R11, RZ, 0x5, R11 ;  /* 0x00000005ff0b7819 */ /* 0x000fe2000001140b */
[----:B----4-:R-:W-:Y:S01]  /*0930*/  IMAD R16, R18, UR6, RZ ;  /* 0x0000000612107c24 */ /* 0x010fe2000f8e02ff */
[----:B------:R-:W-:Y:S01]  /*0940*/  LEA.HI R13, R8, R15, RZ, 0x2 ;  /* 0x0000000f080d7211 */ /* 0x000fe200078f10ff */
[----:B------:R-:W-:Y:S01]  /*0950*/  IMAD.WIDE.U32 R2, R18, UR4, R2 ;  /* 0x0000000412027c25 */ /* 0x000fe2000f8e0002 */
[----:B---3--:R-:W-:-:S02]  /*0960*/  LEA.HI R8, R4, R4, RZ, 0x1 ;  /* 0x0000000404087211 */ /* 0x008fc400078f08ff */
[----:B------:R-:W-:Y:S02]  /*0970*/  CS2R R186, SRZ ;  /* 0x0000000000ba7805 */ /* 0x000fe4000001ff00 */
[----:B------:R-:W-:Y:S01]  /*0980*/  CS2R R184, SRZ ;  /* 0x0000000000b87805 */ /* 0x000fe2000001ff00 */
[----:B------:R-:W-:Y:S01]  /*0990*/  IMAD R229, R11, 0x10, R14 ;  /* 0x000000100be57824 */ /* 0x000fe200078e020e */
[----:B------:R-:W-:Y:S01]  /*09a0*/  LOP3.LUT R9, R8, 0xfffffffe, RZ, 0xc0, !PT ;  /* 0xfffffffe08097812 */ /* 0x000fe200078ec0ff */
[----:B------:R-:W2:Y:S01]  /*09b0*/  LDC R11, c[0x0][0x280] ;  /* 0x0000a000ff0b7b82 */ /* 0x000ea20000000800 */
[----:B------:R-:W-:Y:S01]  /*09c0*/  IMAD R17, R19, UR4, R16 ;  /* 0x0000000413117c24 */ /* 0x000fe2000f8e0210 */
[----:B------:R-:W-:Y:S01]  /*09d0*/  LOP3.LUT R16, R13, 0xfffffffc, RZ, 0xc0, !PT ;  /* 0xfffffffc0d107812 */ /* 0x000fe200078ec0ff */
[----:B------:R-:W-:Y:S01]  /*09e0*/  USHF.R.S32.HI UR4, URZ, 0x1f, UR5 ;  /* 0x0000001f3f047899 */ /* 0x000fe20008011405 */
[----:B------:R-:W-:Y:S01]  /*09f0*/  IMAD.IADD R4, R4, 0x1, -R9 ;  /* 0x0000000104047824 */ /* 0x000fe200078e0a09 */
[----:B------:R-:W-:Y:S01]  /*0a00*/  CS2R R182, SRZ ;  /* 0x0000000000b67805 */ /* 0x000fe2000001ff00 */
[----:B------:R-:W-:Y:S01]  /*0a10*/  IMAD.IADD R3, R3, 0x1, R17 ;  /* 0x0000000103037824 */ /* 0x000fe200078e0211 */
[----:B------:R-:W-:Y:S01]  /*0a20*/  CS2R R180, SRZ ;  /* 0x0000000000b47805 */ /* 0x000fe2000001ff00 */
[----:B------:R-:W-:Y:S01]  /*0a30*/  IMAD.IADD R20, R15, 0x1, -R16 ;  /* 0x000000010f147824 */ /* 0x000fe200078e0a10 */
[----:B------:R-:W-:Y:S01]  /*0a40*/  CS2R R178, SRZ ;  /* 0x0000000000b27805 */ /* 0x000fe2000001ff00 */
[----:B-1----:R-:W-:Y:S01]  /*0a50*/  IMAD R8, R230, UR4, RZ ;  /* 0x00000004e6087c24 */ /* 0x002fe2000f8e02ff */
[----:B------:R-:W-:-:S02]  /*0a60*/  CS2R R176, SRZ ;  /* 0x0000000000b07805 */ /* 0x000fc4000001ff00 */
[----:B------:R-:W-:Y:S01]  /*0a70*/  CS2R R174, SRZ ;  /* 0x0000000000ae7805 */ /* 0x000fe2000001ff00 */
[----:B------:R1:W-:Y:S01]  /*0a80*/  STL [R1+0x4], R20 ;  /* 0x0000041401007387 */ /* 0x0003e20000100800 */
[----:B------:R-:W-:Y:S01]  /*0a90*/  IMAD R13, R231, UR5, R8 ;  /* 0x00000005e70d7c24 */ /* 0x000fe2000f8e0208 */
[----:B------:R-:W-:Y:S01]  /*0aa0*/  CS2R R172, SRZ ;  /* 0x0000000000ac7805 */ /* 0x000fe2000001ff00 */
[----:B------:R-:W-:Y:S01]  /*0ab0*/  IMAD.WIDE.U32 R230, R230, UR5, R2 ;  /* 0x00000005e6e67c25 */ /* 0x000fe2000f8e0002 */
[----:B------:R-:W-:Y:S02]  /*0ac0*/  CS2R R170, SRZ ;  /* 0x0000000000aa7805 */ /* 0x000fe4000001ff00 */
[----:B------:R-:W-:Y:S02]  /*0ad0*/  CS2R R168, SRZ ;  /* 0x0000000000a87805 */ /* 0x000fe4000001ff00 */
[----:B------:R-:W-:Y:S02]  /*0ae0*/  CS2R R166, SRZ ;  /* 0x0000000000a67805 */ /* 0x000fe4000001ff00 */
[----:B------:R-:W-:-:S02]  /*0af0*/  CS2R R164, SRZ ;  /* 0x0000000000a47805 */ /* 0x000fc4000001ff00 */
[----:B------:R-:W-:Y:S02]  /*0b00*/  CS2R R162, SRZ ;  /* 0x0000000000a27805 */ /* 0x000fe4000001ff00 */
[----:B------:R-:W-:Y:S02]  /*0b10*/  CS2R R160, SRZ ;  /* 0x0000000000a07805 */ /* 0x000fe4000001ff00 */
[----:B------:R-:W-:Y:S02]  /*0b20*/  CS2R R158, SRZ ;  /* 0x00000000009e7805 */ /* 0x000fe4000001ff00 */
[----:B--2---:R-:W-:Y:S02]  /*0b30*/  ISETP.GE.AND P0, PT, R11, 0x1, PT ;  /* 0x000000010b00780c */ /* 0x004fe40003f06270 */
[----:B------:R-:W-:Y:S02]  /*0b40*/  CS2R R156, SRZ ;  /* 0x00000000009c7805 */ /* 0x000fe4000001ff00 */
[----:B------:R-:W-:-:S02]  /*0b50*/  CS2R R154, SRZ ;  /* 0x00000000009a7805 */ /* 0x000fc4000001ff00 */
[----:B------:R-:W-:Y:S02]  /*0b60*/  CS2R R152, SRZ ;  /* 0x0000000000987805 */ /* 0x000fe4000001ff00 */
[----:B------:R-:W-:Y:S02]  /*0b70*/  CS2R R150, SRZ ;  /* 0x0000000000967805 */ /* 0x000fe4000001ff00 */
[----:B------:R-:W-:Y:S02]  /*0b80*/  CS2R R148, SRZ ;  /* 0x0000000000947805 */ /* 0x000fe4000001ff00 */
[----:B------:R-:W-:Y:S02]  /*0b90*/  CS2R R146, SRZ ;  /* 0x0000000000927805 */ /* 0x000fe4000001ff00 */
        /* <DEDUP_REMOVED lines=44> */
[----:B------:R-:W-:Y:S01]  /*0e60*/  CS2R R56, SRZ ;  /* 0x0000000000387805 */ /* 0x000fe2000001ff00 */
[----:B-1----:R-:W-:Y:S06]  /*0e70*/  @!P0 BRA `(.L_x_8) ;  /* 0x0000008800c08947 */ /* 0x002fec0003800000 */
[----:B------:R-:W-:Y:S01]  /*0e80*/  LEA.HI R2, R7, R7, RZ, 0x1 ;  /* 0x0000000707027211 */ /* 0x000fe200078f08ff */
[----:B------:R-:W1:Y:S01]  /*0e90*/  S2R R9, SR_CTAID.X ;  /* 0x0000000000097919 */ /* 0x000e620000002500 */
[----:B------:R-:W-:Y:S01]  /*0ea0*/  LOP3.LUT R3, R12, 0xfffffffc, RZ, 0xc0, !PT ;  /* 0xfffffffc0c037812 */ /* 0x000fe200078ec0ff */
[----:B------:R-:W-:Y:S01]  /*0eb0*/  VIADD R11, R11, 0x3f ;  /* 0x0000003f0b0b7836 */ /* 0x000fe20000000000 */
[----:B------:R-:W-:Y:S01]  /*0ec0*/  LOP3.LUT R2, R2, 0xfffffffe, RZ, 0xc0, !PT ;  /* 0xfffffffe02027812 */ /* 0x000fe200078ec0ff */
[----:B------:R-:W1:Y:S01]  /*0ed0*/  LDC R14, c[0x0][0x290] ;  /* 0x0000a400ff0e7b82 */ /* 0x000e620000000800 */
[----:B------:R-:W-:Y:S01]  /*0ee0*/  LEA.HI R6, R6, R5, RZ, 0x4 ;  /* 0x0000000506067211 */ /* 0x000fe200078f20ff */
[----:B------:R-:W-:Y:S01]  /*0ef0*/  IMAD.IADD R232, R231, 0x1, R13 ;  /* 0x00000001e7e87824 */ /* 0x000fe200078e020d */
[----:B------:R-:W-:Y:S01]  /*0f00*/  LOP3.LUT R228, R0, 0x1, RZ, 0xfc, !PT ;  /* 0x0000000100e47812 */ /* 0x000fe200078efcff */
[----:B------:R-:W-:Y:S01]  /*0f10*/  IMAD.IADD R8, R7, 0x1, -R2 ;  /* 0x0000000107087824 */ /* 0x000fe200078e0a02 */
[----:B------:R-:W-:Y:S01]  /*0f20*/  LOP3.LUT R6, R6, 0xffffff0, RZ, 0xc0, !PT ;  /* 0x0ffffff006067812 */ /* 0x000fe200078ec0ff */
[----:B------:R-:W-:Y:S01]  /*0f30*/  IMAD.IADD R2, R10, 0x1, -R3 ;  /* 0x000000010a027824 */ /* 0x000fe200078e0a03 */
[----:B------:R-:W-:Y:S01]  /*0f40*/  SHF.R.S32.HI R10, RZ, 0x1f, R11 ;  /* 0x0000001fff0a7819 */ /* 0x000fe2000001140b */
[----:B------:R-:W-:Y:S01]  /*0f50*/  IMAD.MOV.U32 R16, RZ, RZ, RZ ;  /* 0x000000ffff107224 */ /* 0x000fe200078e00ff */
[----:B------:R-:W-:Y:S01]  /*0f60*/  CS2R R18, SRZ ;  /* 0x0000000000127805 */ /* 0x000fe2000001ff00 */
[----:B------:R-:W-:Y:S01]  /*0f70*/  IMAD.IADD R6, R5, 0x1, -R6 ;  /* 0x0000000105067824 */ /* 0x000fe200078e0a06 */
[----:B------:R-:W-:Y:S01]  /*0f80*/  LEA.HI R10, R10, R11, RZ, 0x6 ;  /* 0x0000000b0a0a7211 */ /* 0x000fe200078f30ff */
[----:B------:R-:W-:Y:S01]  /*0f90*/  IMAD.MOV.U32 R3, RZ, RZ, RZ ;  /* 0x000000ffff037224 */ /* 0x000fe200078e00ff */
[----:B------:R-:W-:Y:S01]  /*0fa0*/  ULDC UR61, c[0x0][0x75c] ;  /* 0x0001d700003d7ab9 */ /* 0x000fe20000000800 */
[----:B------:R-:W-:Y:S01]  /*0fb0*/  IMAD R6, R7, 0x40, R6 ;  /* 0x0000004007067824 */ /* 0x000fe200078e0206 */
[----:B------:R-:W-:Y:S01]  /*0fc0*/  SHF.R.S32.HI R5, RZ, 0x6, R10 ;  /* 0x00000006ff057819 */ /* 0x000fe2000001140a */
[----:B------:R-:W-:-:S02]  /*0fd0*/  IMAD.MOV.U32 R215, RZ, RZ, RZ ;  /* 0x000000ffffd77224 */ /* 0x000fc400078e00ff */
[----:B------:R-:W-:Y:S02]  /*0fe0*/  IMAD R0, R20, 0x10, R6 ;  /* 0x0000001014007824 */ /* 0x000fe400078e0206 */
[----:B------:R2:W-:Y:S02]  /*0ff0*/  STL [R1], R5 ;  /* 0x0000000501007387 */ /* 0x0005e40000100800 */
[----:B------:R-:W-:-:S05]  /*1000*/  IMAD.SHL.U32 R0, R0, 0x8, RZ ;  /* 0x0000000800007824 */ /* 0x000fca00078e00ff */
[----:B------:R-:W-:Y:S01]  /*1010*/  LEA R0, R0, UR60, 0x1 ;  /* 0x0000003c00007c11 */ /* 0x000fe2000f8e08ff */
[----:B-1----:R-:W-:-:S04]  /*1020*/  IMAD R9, R9, -0x50, R14 ;  /* 0xffffffb009097824 */ /* 0x002fc800078e020e */
[----:B------:R-:W-:-:S04]  /*1030*/  IMAD R9, R8, -0x8, R9 ;  /* 0xfffffff808097824 */ /* 0x000fc800078e0209 */
[----:B--2---:R-:W-:-:S07]  /*1040*/  IMAD R2, R2, -0x2, R9 ;  /* 0xfffffffe02027824 */ /* 0x004fce00078e0209 */
.L_x_19:
[----:B------:R-:W-:-:S13]  /*1050*/  ISETP.NE.AND P0, PT, R228, 0x3, PT ;  /* 0x00000003e400780c */ /* 0x000fda0003f05270 */
[----:B------:R-:W-:Y:S05]  /*1060*/  @!P0 BRA `(.L_x_9) ;  /* 0x0000000000048947 */ /* 0x000fea0003800000 */
[----:B------:R-:W-:Y:S01]  /*1070*/  BPT.TRAP 0x1 ;  /* 0x000000040000795c */ /* 0x000fe20000300000 */
.L_x_9:
[----:B------:R-:W-:Y:S02]  /*1080*/  LEA R17, R3, UR60, 0x3 ;  /* 0x0000003c03117c11 */ /* 0x000fe4000f8e18ff */
[----:B------:R-:W-:-:S04]  /*1090*/  SHF.L.U32 R10, R19, 0x1f, RZ ;  /* 0x0000001f130a7819 */ /* 0x000fc800000006ff */
[----:B------:R1:W2:Y:S01]  /*10a0*/  SYNCS.PHASECHK.TRANS64.TRYWAIT P1, [R17+URZ+0x31810], R10 ;  /* 0x0318100a110075a7 */ /* 0x0002a2000802017f */
[----:B------:R-:W-:Y:S05]  /*10b0*/  @!P0 BRA `(.L_x_10) ;  /* 0x0000000000048947 */ /* 0x000fea0003800000 */
[----:B------:R-:W-:Y:S01]  /*10c0*/  BPT.TRAP 0x1 ;  /* 0x000000040000795c */ /* 0x000fe20000300000 */
.L_x_10:
[----:B------:R-:W-:Y:S01]  /*10d0*/  IMAD.U32 R5, RZ, RZ, UR60 ;  /* 0x0000003cff057e24 */ /* 0x000fe2000f8e00ff */
[----:B------:R-:W-:-:S03]  /*10e0*/  LEA R6, R4, UR60, 0xa ;  /* 0x0000003c04067c11 */ /* 0x000fc6000f8e50ff */
[----:B------:R-:W-:Y:S01]  /*10f0*/  VIADD R7, R5, 0x14100 ;  /* 0x0001410005077836 */ /* 0x000fe20000000000 */
[----:B------:R-:W-:-:S04]  /*1100*/  SHF.R.U32.HI R8, RZ, 0x4, R6 ;  /* 0x00000004ff087819 */ /* 0x000fc80000011606 */
[----:B------:R-:W-:Y:S02]  /*1110*/  SHF.R.U32.HI R7, RZ, 0x4, R7 ;  /* 0x00000004ff077819 */ /* 0x000fe40000011607 */
[----:B------:R-:W-:Y:S02]  /*1120*/  LOP3.LUT R8, R8, 0x3fff, RZ, 0xc0, !PT ;  /* 0x00003fff08087812 */ /* 0x000fe400078ec0ff */
[----:B------:R-:W-:-:S04]  /*1130*/  LOP3.LUT R7, R7, 0x3fff, RZ, 0xc0, !PT ;  /* 0x00003fff07077812 */ /* 0x000fc800078ec0ff */
[----:B------:R-:W-:Y:S02]  /*1140*/  LOP3.LUT R12, R7, 0x10000, RZ, 0xfc, !PT ;  /* 0x00010000070c7812 */ /* 0x000fe400078efcff */
[----:B------:R-:W-:-:S03]  /*1150*/  LOP3.LUT R7, R8, 0x10000, RZ, 0xfc, !PT ;  /* 0x0001000008077812 */ /* 0x000fc600078efcff */
[----:B------:R-:W-:Y:S01]  /*1160*/  IMAD R8, R3, 0x800, R12 ;  /* 0x0000080003087824 */ /* 0x000fe200078e020c */
[----:B--2---:R-:W-:Y:S06]  /*1170*/  @P1 BRA `(.L_x_11) ;  /* 0x0000000000081947 */ /* 0x004fec0003800000 */
[----:B------:R-:W2:Y:S02]  /*1180*/  SYNCS.PHASECHK.TRANS64.TRYWAIT P1, [R17+URZ+0x31810], R10 ;  /* 0x0318100a110075a7 */ /* 0x000ea4000802017f */
[----:B--2---:R-:W-:Y:S05]  /*1190*/  @!P1 BRA `(.L_x_12) ;  /* 0x000000b400909947 */ /* 0x004fea0003800000 */
.L_x_11:
[C---:B------:R-:W-:Y:S01]  /*11a0*/  R2UR UR6, R7.reuse ;  /* 0x00000000070672ca */ /* 0x040fe200000e0000 */
[----:B------:R-:W-:Y:S01]  /*11b0*/  WARPGROUP.ARRIVE ;  /* 0x00000000000079c5 */ /* 0x000fe20000000000 */
[----:B------:R-:W-:Y:S01]  /*11c0*/  R2UR UR4, R8 ;  /* 0x00000000080472ca */ /* 0x000fe200000e0000 */
[----:B------:R-:W-:Y:S01]  /*11d0*/  UMOV UR7, 0x40000000 ;  /* 0x4000000000077882 */ /* 0x000fe20000000000 */
[----:B------:R-:W-:Y:S01]  /*11e0*/  UMOV UR5, 0x40000040 ;  /* 0x4000004000057882 */ /* 0x000fe20000000000 */
[C---:B------:R-:W-:Y:S02]  /*11f0*/  VIADD R9, R7.reuse, 0x80 ;  /* 0x0000008007097836 */ /* 0x040fe40000000000 */
[----:B-12---:R-:W-:-:S03]  /*1200*/  VIADD R10, R7, 0x100 ;  /* 0x00000100070a7836 */ /* 0x006fc60000000000 */
[----:B------:R-:W-:Y:S01]  /*1210*/  R2UR UR8, R9 ;  /* 0x00000000090872ca */ /* 0x000fe200000e0000 */
[C---:B------:R-:W-:Y:S01]  /*1220*/  VIADD R9, R7.reuse, 0x180 ;  /* 0x0000018007097836 */ /* 0x040fe20000000000 */
[----:B------:R-:W-:Y:S01]  /*1230*/  R2UR UR9, R10 ;  /* 0x000000000a0972ca */ /* 0x000fe200000e0000 */
[----:B------:R-:W-:Y:S02]  /*1240*/  VIADD R10, R7, 0x200 ;  /* 0x00000200070a7836 */ /* 0x000fe40000000000 */
[----:B------:R-:W-:Y:S01]  /*1250*/  HGMMA.64x8x16.F32.BF16 R24, gdesc[UR4], RZ, !UPT, gsb0 ;  /* 0x00000000041879f0 */ /* 0x000fe2000c0018ff */
[----:B------:R-:W-:Y:S01]  /*1260*/  UMOV UR7, 0x40000000 ;  /* 0x4000000000077882 */ /* 0x000fe20000000000 */
[----:B------:R-:W-:Y:S01]  /*1270*/  R2UR UR10, R9 ;  /* 0x00000000090a72ca */ /* 0x000fe200000e0000 */
[----:B------:R-:W-:Y:S01]  /*1280*/  VIADD R9, R8, 0x2 ;  /* 0x0000000208097836 */ /* 0x000fe20000000000 */
[----:B------:R-:W-:Y:S01]  /*1290*/  R2UR UR11, R10 ;  /* 0x000000000a0b72ca */ /* 0x000fe200000e0000 */
[----:B------:R-:W-:-:S03]  /*12a0*/  VIADD R10, R7, 0x2 ;  /* 0x00000002070a7836 */ /* 0x000fc60000000000 */
[----:B------:R-:W-:Y:S01]  /*12b0*/  UMOV UR6, UR8 ;  /* 0x0000000800067c82 */ /* 0x000fe20008000000 */
[----:B------:R-:W-:Y:S02]  /*12c0*/  WARPGROUP.DEPBAR.LE gsb0, 0x0 ;  /* 0x00008000000079c5 */ /* 0x000fe40000010000 */
[----:B------:R-:W-:-:S06]  /*12d0*/  WARPGROUP.ARRIVE ;  /* 0x00000000000079c5 */ /* 0x000fcc0000000000 */
[----:B------:R-:W-:Y:S01]  /*12e0*/  HGMMA.64x8x16.F32.BF16 R28, gdesc[UR4], RZ, !UPT, gsb0 ;  /* 0x00000000041c79f0 */ /* 0x000fe2000c0018ff */
[----:B------:R-:W-:Y:S01]  /*12f0*/  UMOV UR6, UR9 ;  /* 0x0000000900067c82 */ /* 0x000fe20008000000 */
[----:B------:R-:W-:Y:S01]  /*1300*/  UMOV UR7, 0x40000000 ;  /* 0x4000000000077882 */ /* 0x000fe20000000000 */
        /* <DEDUP_REMOVED lines=13> */
[----:B------:R-:W-:Y:S01]  /*13e0*/  R2UR UR6, R10 ;  /* 0x000000000a0672ca */ /* 0x000fe200000e0000 */
[----:B------:R-:W-:Y:S01]  /*13f0*/  UMOV UR7, 0x40000000 ;  /* 0x4000000000077882 */ /* 0x000fe20000000000 */
[----:B------:R-:W-:Y:S01]  /*1400*/  R2UR UR4, R9 ;  /* 0x00000000090472ca */ /* 0x000fe200000e0000 */
[----:B------:R-:W-:Y:S01]  /*1410*/  UMOV UR5, 0x40000040 ;  /* 0x4000004000057882 */ /* 0x000fe20000000000 */
[C---:B------:R-:W-:Y:S02]  /*1420*/  VIADD R10, R7.reuse, 0x82 ;  /* 0x00000082070a7836 */ /* 0x040fe40000000000 */
[----:B------:R-:W-:-:S03]  /*1430*/  VIADD R9, R7, 0x102 ;  /* 0x0000010207097836 */ /* 0x000fc60000000000 */
[----:B------:R-:W-:Y:S01]  /*1440*/  R2UR UR8, R10 ;  /* 0x000000000a0872ca */ /* 0x000fe200000e0000 */
[----:B------:R-:W-:Y:S01]  /*1450*/  VIADD R10, R7, 0x182 ;  /* 0x00000182070a7836 */ /* 0x000fe20000000000 */
[----:B------:R-:W-:Y:S01]  /*1460*/  R2UR UR9, R9 ;  /* 0x00000000090972ca */ /* 0x000fe200000e0000 */
[----:B------:R-:W-:-:S03]  /*1470*/  VIADD R9, R7, 0x202 ;  /* 0x0000020207097836 */ /* 0x000fc60000000000 */
[----:B------:R-:W-:Y:S01]  /*1480*/  R2UR UR10, R10 ;  /* 0x000000000a0a72ca */ /* 0x000fe200000e0000 */
[----:B------:R-:W-:Y:S01]  /*1490*/  VIADD R10, R7, 0x4 ;  /* 0x00000004070a7836 */ /* 0x000fe20000000000 */
[----:B------:R-:W-:Y:S01]  /*14a0*/  R2UR UR11, R9 ;  /* 0x00000000090b72ca */ /* 0x000fe200000e0000 */
[----:B------:R-:W-:Y:S01]  /*14b0*/  VIADD R9, R8, 0x4 ;  /* 0x0000000408097836 */ /* 0x000fe20000000000 */
[----:B------:R-:W-:Y:S02]  /*14c0*/  WARPGROUP.DEPBAR.LE gsb0, 0x0 ;  /* 0x00008000000079c5 */ /* 0x000fe40000010000 */
[----:B------:R-:W-:-:S06]  /*14d0*/  WARPGROUP.ARRIVE ;  /* 0x00000000000079c5 */ /* 0x000fcc0000000000 */
[----:B------:R-:W-:Y:S01]  /*14e0*/  HGMMA.64x8x16.F32.BF16 R24, gdesc[UR4], R24, gsb0 ;  /* 0x00000000041879f0 */ /* 0x000fe20008001818 */
[----:B------:R-:W-:Y:S01]  /*14f0*/  UMOV UR6, UR8 ;  /* 0x0000000800067c82 */ /* 0x000fe20008000000 */
[----:B------:R-:W-:Y:S01]  /*1500*/  UMOV UR7, 0x40000000 ;  /* 0x4000000000077882 */ /* 0x000fe20000000000 */
        /* <DEDUP_REMOVED lines=438> */
[C---:B------:R-:W-:Y:S02]  /*3070*/  VIADD R9, R8.reuse, 0x604 ;  /* 0x0000060408097836 */ /* 0x040fe40000000000 */
        /* <DEDUP_REMOVED lines=34> */
[----:B------:R-:W-:Y:S02]  /*32a0*/  R2UR UR10, R10 ;  /* 0x000000000a0a72ca */ /* 0x000fe400000e0000 */
        /* <DEDUP_REMOVED lines=32> */
[C---:B------:R-:W-:Y:S01]  /*34b0*/  VIADD R9, R7.reuse, 0x906 ;  /* 0x0000090607097836 */ /* 0x040fe20000000000 */
[----:B------:R-:W-:Y:S01]  /*34c0*/  R2UR UR9, R8 ;  /* 0x00000000080972ca */ /* 0x000fe200000e0000 */
[----:B------:R-:W-:-:S03]  /*34d0*/  VIADD R7, R7, 0x986 ;  /* 0x0000098607077836 */ /* 0x000fc60000000000 */
[----:B------:R-:W-:Y:S02]  /*34e0*/  R2UR UR10, R9 ;  /* 0x00000000090a72ca */ /* 0x000fe400000e0000 */
[----:B------:R-:W-:Y:S01]  /*34f0*/  R2UR UR11, R7 ;  /* 0x00000000070b72ca */ /* 0x000fe200000e0000 */
[----:B------:R-:W-:-:S05]  /*3500*/  IMAD R7, R3, 0x40, R229 ;  /* 0x0000004003077824 */ /* 0x000fca00078e02e5 */
[----:B------:R-:W-:Y:S01]  /*3510*/  LEA R9, R7, UR60, 0x2 ;  /* 0x0000003c07097c11 */ /* 0x000fe2000f8e10ff */
        /* <DEDUP_REMOVED lines=22> */
[----:B------:R-:W-:Y:S03]  /*3680*/  HGMMA.64x8x16.F32.BF16 R40, gdesc[UR4], R40, gsb0 ;  /* 0x00000000042879f0 */ /* 0x000fe60008001828 */
[----:B------:R-:W-:Y:S02]  /*3690*/  WARPGROUP.DEPBAR.LE gsb0, 0x0 ;  /* 0x00008000000079c5 */ /* 0x000fe40000010000 */
[----:B------:R1:W2:Y:S04]  /*36a0*/  LDS R7, [R9+0x2c100] ;  /* 0x02c1000009077984 */ /* 0x0002a80000000800 */
[----:B------:R1:W3:Y:S01]  /*36b0*/  LDS R8, [R9+0x2c120] ;  /* 0x02c1200009087984 */ /* 0x0002e20000000800 */
[----:B------:R-:W-:Y:S05]  /*36c0*/  @!P0 BRA `(.L_x_13) ;  /* 0x0000000000048947 */ /* 0x000fea0003800000 */
[----:B------:R-:W-:Y:S01]  /*36d0*/  BPT.TRAP 0x1 ;  /* 0x000000040000795c */ /* 0x000fe20000300000 */
.L_x_13:
[----:B------:R-:W-:-:S04]  /*36e0*/  SHF.L.U32 R12, R18, 0x1f, RZ ;  /* 0x0000001f120c7819 */ /* 0x000fc800000006ff */
[----:B------:R4:W1:Y:S01]  /*36f0*/  SYNCS.PHASECHK.TRANS64.TRYWAIT P1, [UR60+0x31830], R12 ;  /* 0x0318300cff0075a7 */ /* 0x000862000802017c */
[----:B------:R-:W-:Y:S05]  /*3700*/  @!P0 BRA `(.L_x_14) ;  /* 0x0000000000048947 */ /* 0x000fea0003800000 */
[----:B------:R-:W-:Y:S01]  /*3710*/  BPT.TRAP 0x1 ;  /* 0x000000040000795c */ /* 0x000fe20000300000 */
.L_x_14:
[----:B-1----:R-:W-:Y:S02]  /*3720*/  VIADD R9, R6, 0xa000 ;  /* 0x0000a00006097836 */ /* 0x002fe40000000000 */
[----:B------:R-:W-:-:S03]  /*3730*/  VIADD R6, R5, 0x24100 ;  /* 0x0002410005067836 */ /* 0x000fc60000000000 */
[----:B------:R-:W-:Y:S02]  /*3740*/  SHF.R.U32.HI R9, RZ, 0x4, R9 ;  /* 0x00000004ff097819 */ /* 0x000fe40000011609 */
[----:B------:R-:W-:Y:S02]  /*3750*/  SHF.R.U32.HI R10, RZ, 0x4, R6 ;  /* 0x00000004ff0a7819 */ /* 0x000fe40000011606 */
[----:B------:R-:W-:Y:S02]  /*3760*/  LOP3.LUT R9, R9, 0x3fff, RZ, 0xc0, !PT ;  /* 0x00003fff09097812 */ /* 0x000fe400078ec0ff */
[----:B------:R-:W-:Y:S02]  /*3770*/  LOP3.LUT R10, R10, 0x3fff, RZ, 0xc0, !PT ;  /* 0x00003fff0a0a7812 */ /* 0x000fe400078ec0ff */
[----:B------:R-:W-:Y:S02]  /*3780*/  LOP3.LUT R224, R9, 0x10000, RZ, 0xfc, !PT ;  /* 0x0001000009e07812 */ /* 0x000fe400078efcff */
[----:B------:R-:W-:Y:S01]  /*3790*/  LOP3.LUT R225, R10, 0x10000, RZ, 0xfc, !PT ;  /* 0x000100000ae17812 */ /* 0x000fe200078efcff */
[----:B------:R-:W-:Y:S06]  /*37a0*/  @P1 BRA `(.L_x_15) ;  /* 0x0000000000081947 */ /* 0x000fec0003800000 */
[----:B------:R-:W1:Y:S02]  /*37b0*/  SYNCS.PHASECHK.TRANS64.TRYWAIT P1, [UR60+0x31830], R12 ;  /* 0x0318300cff0075a7 */ /* 0x000e64000802017c */
[----:B-1----:R-:W-:Y:S05]  /*37c0*/  @!P1 BRA `(.L_x_16) ;  /* 0x0000009000189947 */ /* 0x002fea0003800000 */
.L_x_15:
[----:B------:R-:W-:Y:S01]  /*37d0*/  R2UR UR4, R225 ;  /* 0x00000000e10472ca */ /* 0x000fe200000e0000 */
[----:B------:R-:W-:Y:S01]  /*37e0*/  WARPGROUP.ARRIVE ;  /* 0x00000000000079c5 */ /* 0x000fe20000000000 */
[C---:B------:R-:W-:Y:S01]  /*37f0*/  R2UR UR6, R224.reuse ;  /* 0x00000000e00672ca */ /* 0x040fe200000e0000 */
[----:B------:R-:W-:Y:S01]  /*3800*/  UMOV UR5, 0x40000040 ;  /* 0x4000004000057882 */ /* 0x000fe20000000000 */
[----:B------:R-:W-:Y:S01]  /*3810*/  UMOV UR7, 0x40000000 ;  /* 0x4000000000077882 */ /* 0x000fe20000000000 */
[----:B------:R-:W-:Y:S02]  /*3820*/  VIADD R9, R224, 0x80 ;  /* 0x00000080e0097836 */ /* 0x000fe40000000000 */
[----:B------:R-:W-:Y:S01]  /*3830*/  FMUL.FTZ R26, R26, UR61 ;  /* 0x0000003d1a1a7c20 */ /* 0x000fe20008410000 */
[----:B------:R-:W-:Y:S02]  /*3840*/  VIADD R10, R224, 0x180 ;  /* 0x00000180e00a7836 */ /* 0x000fe40000000000 */
[----:B------:R-:W-:Y:S01]  /*3850*/  FMUL.FTZ R13, R27, UR61 ;  /* 0x0000003d1b0d7c20 */ /* 0x000fe20008410000 */
[----:B------:R-:W-:-:S02]  /*3860*/  VIADD R11, R225, 0x2 ;  /* 0x00000002e10b7836 */ /* 0x000fc40000000000 */
[----:B------:R-:W-:Y:S01]  /*3870*/  FMUL.FTZ R29, R29, UR61 ;  /* 0x0000003d1d1d7c20 */ /* 0x000fe20008410000 */
[----:B----4-:R-:W-:Y:S01]  /*3880*/  VIADD R12, R224, 0x980 ;  /* 0x00000980e00c7836 */ /* 0x010fe20000000000 */
[----:B------:R-:W-:Y:S01]  /*3890*/  R2UR UR8, R10 ;  /* 0x000000000a0872ca */ /* 0x000fe200000e0000 */
[C---:B------:R-:W-:Y:S01]  /*38a0*/  VIADD R10, R224.reuse, 0x2 ;  /* 0x00000002e00a7836 */ /* 0x040fe20000000000 */
[----:B------:R-:W-:Y:S01]  /*38b0*/  R2UR UR11, R11 ;  /* 0x000000000b0b72ca */ /* 0x000fe200000e0000 */
[----:B------:R-:W-:Y:S01]  /*38c0*/  HGMMA.64x8x16.F32.BF16 R44, gdesc[UR4], RZ, !UPT, gsb0 ;  /* 0x00000000042c79f0 */ /* 0x000fe2000c0018ff */
[----:B------:R-:W-:Y:S01]  /*38d0*/  R2UR UR6, R9 ;  /* 0x00000000090672ca */ /* 0x000fe200000e0000 */
[----:B------:R-:W-:Y:S01]  /*38e0*/  UMOV UR7, 0x40000000 ;  /* 0x4000000000077882 */ /* 0x000fe20000000000 */
[----:B------:R-:W-:Y:S01]  /*38f0*/  VIADD R9, R224, 0x100 ;  /* 0x00000100e0097836 */ /* 0x000fe20000000000 */
[----:B------:R-:W-:Y:S01]  /*3900*/  R2UR UR10, R10 ;  /* 0x000000000a0a72ca */ /* 0x000fe200000e0000 */
[----:B------:R-:W-:-:S02]  /*3910*/  VIADD R10, R224, 0x202 ;  /* 0x00000202e00a7836 */ /* 0x000fc40000000000 */
[----:B------:R-:W-:Y:S01]  /*3920*/  FMUL.FTZ R31, R31, UR61 ;  /* 0x0000003d1f1f7c20 */ /* 0x000fe20008410000 */
[----:B------:R-:W-:Y:S02]  /*3930*/  VIADD R11, R224, 0x880 ;  /* 0x00000880e00b7836 */ /* 0x000fe40000000000 */
[----:B------:R-:W-:Y:S01]  /*3940*/  FMUL.FTZ R28, R28, UR61 ;  /* 0x0000003d1c1c7c20 */ /* 0x000fe20008410000 */
[----:B------:R-:W-:Y:S02]  /*3950*/  VIADD R14, R224, 0x782 ;  /* 0x00000782e00e7836 */ /* 0x000fe40000000000 */
[----:B------:R-:W-:Y:S01]  /*3960*/  FMUL.FTZ R36, R36, UR61 ;  /* 0x0000003d24247c20 */ /* 0x000fe20008410000 */
[----:B------:R-:W-:Y:S01]  /*3970*/  VIADD R15, R225, 0x602 ;  /* 0x00000602e10f7836 */ /* 0x000fe20000000000 */
[----:B------:R-:W-:Y:S01]  /*3980*/  R2UR UR25, R11 ;  /* 0x000000000b1972ca */ /* 0x000fe200000e0000 */
[----:B------:R-:W-:Y:S02]  /*3990*/  VIADD R11, R224, 0x900 ;  /* 0x00000900e00b7836 */ /* 0x000fe40000000000 */
[----:B------:R-:W-:Y:S01]  /*39a0*/  FMUL.FTZ R30, R30, UR61 ;  /* 0x0000003d1e1e7c20 */ /* 0x000fe20008410000 */
[C---:B------:R-:W-:Y:S01]  /*39b0*/  VIADD R20, R224.reuse, 0x882 ;  /* 0x00000882e0147836 */ /* 0x040fe20000000000 */
[----:B------:R-:W1:Y:S01]  /*39c0*/  MUFU.TANH R13, R13 ;  /* 0x0000000d000d7308 */ /* 0x000e620000002400 */
[C---:B------:R-:W-:Y:S01]  /*39d0*/  VIADD R21, R224.reuse, 0x982 ;  /* 0x00000982e0157836 */ /* 0x040fe20000000000 */
[----:B------:R-:W-:Y:S01]  /*39e0*/  R2UR UR23, R11 ;  /* 0x000000000b1772ca */ /* 0x000fe200000e0000 */
[----:B------:R-:W-:-:S02]  /*39f0*/  VIADD R22, R224, 0x784 ;  /* 0x00000784e0167836 */ /* 0x000fc40000000000 */
[----:B------:R-:W-:Y:S01]  /*3a00*/  FMUL.FTZ R37, R37, UR61 ;  /* 0x0000003d25257c20 */ /* 0x000fe20008410000 */
[----:B------:R-:W-:Y:S01]  /*3a10*/  VIADD R23, R225, 0x604 ;  /* 0x00000604e1177836 */ /* 0x000fe20000000000 */
[----:B------:R-:W-:Y:S01]  /*3a20*/  ISETP.GT.AND P6, PT, R2, 0x1, PT ;  /* 0x000000010200780c */ /* 0x000fe20003fc4270 */
[----:B------:R-:W-:Y:S01]  /*3a30*/  VIADD R27, R224, 0x886 ;  /* 0x00000886e01b7836 */ /* 0x000fe20000000000 */
[----:B------:R4:W5:Y:S01]  /*3a40*/  MUFU.TANH R11, R26 ;  /* 0x0000001a000b7308 */ /* 0x0009620000002400 */
[----:B------:R-:W-:Y:S01]  /*3a50*/  FMUL.FTZ R35, R35, UR61 ;  /* 0x0000003d23237c20 */ /* 0x000fe20008410000 */
[----:B------:R-:W-:Y:S01]  /*3a60*/  FMUL.FTZ R39, R39, UR61 ;  /* 0x0000003d27277c20 */ /* 0x000fe20008410000 */
[C---:B------:R-:W-:Y:S01]  /*3a70*/  ISETP.GT.AND P2, PT, R2.reuse, 0x11, PT ;  /* 0x000000110200780c */ /* 0x040fe20003f44270 */
[----:B------:R-:W-:Y:S01]  /*3a80*/  UMOV UR57, 0x40000040 ;  /* 0x4000004000397882 */ /* 0x000fe20000000000 */
[C---:B------:R-:W-:Y:S01]  /*3a90*/  ISETP.GT.AND P1, PT, R2.reuse, 0x10, PT ;  /* 0x000000100200780c */ /* 0x040fe20003f24270 */
[----:B------:R-:W-:Y:S01]  /*3aa0*/  UMOV UR59, 0x40 ;  /* 0x00000040003b7882 */ /* 0x000fe20000000000 */
[----:B------:R-:W-:Y:S01]  /*3ab0*/  ISETP.GT.AND P3, PT, R2, 0x20, PT ;  /* 0x000000200200780c */ /* 0x000fe20003f64270 */
[----:B------:R-:W-:Y:S01]  /*3ac0*/  UMOV UR33, UR57 ;  /* 0x0000003900217c82 */ /* 0x000fe20008000000 */
[----:B----4-:R-:W-:Y:S01]  /*3ad0*/  VIADD R26, R224, 0x786 ;  /* 0x00000786e01a7836 */ /* 0x010fe20000000000 */
[C---:B------:R-:W-:Y:S01]  /*3ae0*/  ISETP.GT.AND P4, PT, R2.reuse, 0x21, PT ;  /* 0x000000210200780c */ /* 0x040fe20003f84270 */
[----:B------:R-:W-:Y:S01]  /*3af0*/  UMOV UR35, 0x40 ;  /* 0x0000004000237882 */ /* 0x000fe20000000000 */
[----:B------:R-:W-:Y:S01]  /*3b00*/  ISETP.GT.AND P5, PT, R2, RZ, PT ;  /* 0x000000ff0200720c */ /* 0x000fe20003fa4270 */
[----:B------:R-:W-:Y:S01]  /*3b10*/  UMOV UR49, 0x40000040 ;  /* 0x4000004000317882 */ /* 0x000fe20000000000 */
[----:B------:R-:W-:Y:S01]  /*3b20*/  R2UR UR24, R26 ;  /* 0x000000001a1872ca */ /* 0x000fe200000e0000 */
[----:B------:R-:W-:Y:S01]  /*3b30*/  VIADD R26, R224, 0x806 ;  /* 0x00000806e01a7836 */ /* 0x000fe20000000000 */
[----:B-1----:R-:W-:Y:S01]  /*3b40*/  FSEL R235, R13, -INF , P6 ;  /* 0xff8000000deb7808 */ /* 0x002fe20003000000 */
[----:B------:R-:W-:Y:S01]  /*3b50*/  UMOV UR51, 0x40 ;  /* 0x0000004000337882 */ /* 0x000fe20000000000 */
[C---:B-----5:R-:W-:Y:S01]  /*3b60*/  FSEL R233, R11.reuse, -INF , P5 ;  /* 0xff8000000be97808 */ /* 0x060fe20002800000 */
[----:B------:R-:W-:Y:S01]  /*3b70*/  FFMA.FTZ R11, -R11, R11, 1 ;  /* 0x3f8000000b0b7423 */ /* 0x000fe2000001010b */
[----:B------:R-:W-:Y:S01]  /*3b80*/  LEA R237, R229, UR60, 0x2 ;  /* 0x0000003ce5ed7c11 */ /* 0x000fe2000f8e10ff */
[----:B------:R-:W-:Y:S01]  /*3b90*/  UMOV UR53, UR49 ;  /* 0x0000003100357c82 */ /* 0x000fe20008000000 */
[----:B------:R-:W-:Y:S01]  /*3ba0*/  UMOV UR55, 0x40 ;  /* 0x0000004000377882 */ /* 0x000fe20000000000 */
[----:B------:R-:W-:Y:S01]  /*3bb0*/  UMOV UR45, UR49 ;  /* 0x00000031002d7c82 */ /* 0x000fe20008000000 */
[----:B------:R-:W-:-:S02]  /*3bc0*/  WARPGROUP.DEPBAR.LE gsb0, 0x0 ;  /* 0x00008000000079c5 */ /* 0x000fc40000010000 */
[----:B------:R-:W-:Y:S01]  /*3bd0*/  WARPGROUP.ARRIVE ;  /* 0x00000000000079c5 */ /* 0x000fe20000000000 */
[----:B------:R-:W-:Y:S01]  /*3be0*/  UMOV UR47, 0x40 ;  /* 0x00000040002f7882 */ /* 0x000fe20000000000 */
[----:B------:R-:W-:Y:S01]  /*3bf0*/  UMOV UR29, 0x40000040 ;  /* 0x40000040001d7882 */ /* 0x000fe20000000000 */
[----:B------:R-:W-:Y:S01]  /*3c00*/  UMOV UR31, 0x40 ;  /* 0x00000040001f7882 */ /* 0x000fe20000000000 */
[----:B------:R-:W-:Y:S01]  /*3c10*/  UMOV UR41, UR29 ;  /* 0x0000001d00297c82 */ /* 0x000fe20008000000 */
[----:B------:R-:W-:Y:S01]  /*3c20*/  UMOV UR43, 0x40 ;  /* 0x00000040002b7882 */ /* 0x000fe20000000000 */
[----:B------:R-:W-:Y:S01]  /*3c30*/  HGMMA.64x8x16.F32.BF16 R48, gdesc[UR4], RZ, !UPT, gsb0 ;  /* 0x00000000043079f0 */ /* 0x000fe2000c0018ff */
[----:B------:R-:W-:Y:S01]  /*3c40*/  R2UR UR6, R9 ;  /* 0x00000000090672ca */ /* 0x000fe200000e0000 */
[----:B------:R-:W-:Y:S01]  /*3c50*/  UMOV UR7, 0x40000000 ;  /* 0x4000000000077882 */ /* 0x000fe20000000000 */
[----:B------:R-:W-:Y:S01]  /*3c60*/  VIADD R9, R224, 0x200 ;  /* 0x00000200e0097836 */ /* 0x000fe20000000000 */
[----:B------:R-:W-:Y:S01]  /*3c70*/  UMOV UR37, UR29 ;  /* 0x0000001d00257c82 */ /* 0x000fe20008000000 */
[----:B------:R-:W-:Y:S01]  /*3c80*/  UMOV UR39, 0x40 ;  /* 0x0000004000277882 */ /* 0x000fe20000000000 */
[----:B------:R-:W-:Y:S01]  /*3c90*/  UMOV UR27, 0x40 ;  /* 0x00000040001b7882 */ /* 0x000fe20000000000 */
[----:B------:R-:W-:Y:S01]  /*3ca0*/  IMAD R5, R4, 0x2800, R5 ;  /* 0x0000280004057824 */ /* 0x000fe200078e0205 */
[----:B------:R-:W-:Y:S01]  /*3cb0*/  R2UR UR9, R9 ;  /* 0x00000000090972ca */ /* 0x000fe200000e0000 */
[----:B------:R-:W-:-:S03]  /*3cc0*/  VIADD R9, R224, 0x82 ;  /* 0x00000082e0097836 */ /* 0x000fc60000000000 */
[----:B------:R-:W-:-:S04]  /*3cd0*/  SHF.R.U32.HI R5, RZ, 0x4, R5 ;  /* 0x00000004ff057819 */ /* 0x000fc80000011605 */
[----:B------:R-:W-:Y:S01]  /*3ce0*/  LOP3.LUT R5, R5, 0x3fff, RZ, 0xc0, !PT ;  /* 0x00003fff05057812 */ /* 0x000fe200078ec0ff */
        /* <DEDUP_REMOVED lines=10> */
[----:B------:R-:W-:Y:S01]  /*3d90*/  R2UR UR9, R10 ;  /* 0x000000000a0972ca */ /* 0x000fe200000e0000 */
[----:B------:R-:W-:Y:S01]  /*3da0*/  VIADD R10, R225, 0x4 ;  /* 0x00000004e10a7836 */ /* 0x000fe20000000000 */
[----:B------:R-:W-:Y:S02]  /*3db0*/  WARPGROUP.DEPBAR.LE gsb0, 0x0 ;  /* 0x00008000000079c5 */ /* 0x000fe40000010000 */
[----:B------:R-:W-:-:S06]  /*3dc0*/  WARPGROUP.ARRIVE ;  /* 0x00000000000079c5 */ /* 0x000fcc0000000000 */
[----:B------:R-:W-:Y:S01]  /*3dd0*/  HGMMA.64x8x16.F32.BF16 R220, gdesc[UR4], RZ, !UPT, gsb0 ;  /* 0x0000000004dc79f0 */ /* 0x000fe2000c0018ff */
[----:B------:R-:W-:Y:S01]  /*3de0*/  UMOV UR6, UR10 ;  /* 0x0000000a00067c82 */ /* 0x000fe20008000000 */
[----:B------:R-:W-:Y:S01]  /*3df0*/  UMOV UR7, 0x40000000 ;  /* 0x4000000000077882 */ /* 0x000fe20000000000 */
[----:B------:R-:W-:Y:S01]  /*3e00*/  UMOV UR4, UR11 ;  /* 0x0000000b00047c82 */ /* 0x000fe20008000000 */
[----:B------:R-:W-:Y:S01]  /*3e10*/  UMOV UR5, 0x40000040 ;  /* 0x4000004000057882 */ /* 0x000fe20000000000 */
[----:B------:R-:W-:Y:S01]  /*3e20*/  R2UR UR11, R10 ;  /* 0x000000000a0b72ca */ /* 0x000fe200000e0000 */
[----:B------:R-:W-:Y:S01]  /*3e30*/  VIADD R10, R224, 0x204 ;  /* 0x00000204e00a7836 */ /* 0x000fe20000000000 */
[----:B------:R-:W-:Y:S02]  /*3e40*/  WARPGROUP.DEPBAR.LE gsb0, 0x0 ;  /* 0x00008000000079c5 */ /* 0x000fe40000010000 */
[----:B------:R-:W-:-:S06]  /*3e50*/  WARPGROUP.ARRIVE ;  /* 0x00000000000079c5 */ /* 0x000fcc0000000000 */
[----:B------:R-:W-:Y:S01]  /*3e60*/  HGMMA.64x8x16.F32.BF16 R44, gdesc[UR4], R44, gsb0 ;  /* 0x00000000042c79f0 */ /* 0x000fe2000800182c */
[----:B------:R-:W-:Y:S01]  /*3e70*/  R2UR UR6, R9 ;  /* 0x00000000090672ca */ /* 0x000fe200000e0000 */
[----:B------:R-:W-:Y:S01]  /*3e80*/  UMOV UR7, 0x40000000 ;  /* 0x4000000000077882 */ /* 0x000fe20000000000 */
[----:B------:R-:W-:Y:S01]  /*3e90*/  VIADD R9, R224, 0x102 ;  /* 0x00000102e0097836 */ /* 0x000fe20000000000 */
[----:B------:R-:W-:Y:S02]  /*3ea0*/  WARPGROUP.DEPBAR.LE gsb0, 0x0 ;  /* 0x00008000000079c5 */ /* 0x000fe40000010000 */
[----:B------:R-:W-:-:S08]  /*3eb0*/  WARPGROUP.ARRIVE ;  /* 0x00000000000079c5 */ /* 0x000fd00000000000 */
[----:B------:R-:W-:Y:S01]  /*3ec0*/  HGMMA.64x8x16.F32.BF16 R48, gdesc[UR4], R48, gsb0 ;  /* 0x00000000043079f0 */ /* 0x000fe20008001830 */
[----:B------:R-:W-:Y:S01]  /*3ed0*/  R2UR UR6, R9 ;  /* 0x00000000090672ca */ /* 0x000fe200000e0000 */
[----:B------:R-:W-:Y:S01]  /*3ee0*/  UMOV UR7, 0x40000000 ;  /* 0x4000000000077882 */ /* 0x000fe20000000000 */
[----:B------:R-:W-:-:S05]  /*3ef0*/  VIADD R9, R224, 0x182 ;  /* 0x00000182e0097836 */ /* 0x000fca0000000000 */
[----:B------:R-:W-:Y:S01]  /*3f00*/  R2UR UR8, R9 ;  /* 0x00000000090872ca */ /* 0x000fe200000e0000 */
[----:B------:R-:W-:-:S05]  /*3f10*/  VIADD R9, R224, 0x4 ;  /* 0x00000004e0097836 */ /* 0x000fca0000000000 */
        /* <DEDUP_REMOVED lines=12> */
[----:B------:R-:W-:Y:S01]  /*3fe0*/  R2UR UR9, R10 ;  /* 0x000000000a0972ca */ /* 0x000fe200000e0000 */
[----:B------:R-:W-:Y:S01]  /*3ff0*/  VIADD R10, R225, 0x6 ;  /* 0x00000006e10a7836 */ /* 0x000fe20000000000 */
[----:B------:R-:W-:Y:S02]  /*4000*/  WARPGROUP.DEPBAR.LE gsb0, 0x0 ;  /* 0x00008000000079c5 */ /* 0x000fe40000010000 */
[----:B------:R-:W-:-:S06]  /*4010*/  WARPGROUP.ARRIVE ;  /* 0x00000000000079c5 */ /* 0x000fcc0000000000 */
[----:B------:R-:W-:Y:S01]  /*4020*/  HGMMA.64x8x16.F32.BF16 R220, gdesc[UR4], R220, gsb0 ;  /* 0x0000000004dc79f0 */ /* 0x000fe200080018dc */
        /* <DEDUP_REMOVED lines=225> */
[----:B------:R-:W-:-:S05]  /*4e40*/  VIADD R10, R225, 0x402 ;  /* 0x00000402e10a7836 */ /* 0x000fca0000000000 */
[----:B------:R-:W-:Y:S01]  /*4e50*/  R2UR UR12, R10 ;  /* 0x000000000a0c72ca */ /* 0x000fe200000e0000 */
[----:B------:R-:W-:Y:S01]  /*4e60*/  VIADD R10, R224, 0x702 ;  /* 0x00000702e00a7836 */ /* 0x000fe20000000000 */
[----:B------:R-:W-:Y:S02]  /*4e70*/  WARPGROUP.DEPBAR.LE gsb0, 0x0 ;  /* 0x00008000000079c5 */ /* 0x000fe40000010000 */
[----:B------:R-:W-:-:S06]  /*4e80*/  WARPGROUP.ARRIVE ;  /* 0x00000000000079c5 */ /* 0x000fcc0000000000 */
[----:B------:R-:W-:Y:S01]  /*4e90*/  HGMMA.64x8x16.F32.BF16 R44, gdesc[UR4], R44, gsb0 ;  /* 0x00000000042c79f0 */ /* 0x000fe2000800182c */
[----:B------:R-:W-:Y:S01]  /*4ea0*/  R2UR UR6, R9 ;  /* 0x00000000090672ca */ /* 0x000fe200000e0000 */
[----:B------:R-:W-:Y:S01]  /*4eb0*/  UMOV UR7, 0x40000000 ;  /* 0x4000000000077882 */ /* 0x000fe20000000000 */
[----:B------:R-:W-:-:S05]  /*4ec0*/  VIADD R9, R224, 0x600 ;  /* 0x00000600e0097836 */ /* 0x000fca0000000000 */
[----:B------:R-:W-:Y:S01]  /*4ed0*/  R2UR UR8, R9 ;  /* 0x00000000090872ca */ /* 0x000fe200000e0000 */
        /* <DEDUP_REMOVED lines=33> */
[----:B------:R-:W-:Y:S01]  /*50f0*/  R2UR UR12, R10 ;  /* 0x000000000a0c72ca */ /* 0x000fe200000e0000 */
        /* <DEDUP_REMOVED lines=44> */
[----:B------:R-:W-:Y:S01]  /*53c0*/  FMUL.FTZ R9, R24, UR61 ;  /* 0x0000003d18097c20 */ /* 0x000fe20008410000 */
[----:B------:R-:W-:-:S05]  /*53d0*/  VIADD R24, R224, 0x804 ;  /* 0x00000804e0187836 */ /* 0x000fca0000000000 */
[----:B------:R-:W-:Y:S01]  /*53e0*/  MUFU.TANH R9, R9 ;  /* 0x0000000900097308 */ /* 0x000fe20000002400 */
        /* <DEDUP_REMOVED lines=8> */
[C---:B------:R-:W-:Y:S01]  /*5470*/  VIADD R10, R225.reuse, 0x600 ;  /* 0x00000600e10a7836 */ /* 0x040fe20000000000 */
[----:B------:R-:W-:Y:S01]  /*5480*/  R2UR UR13, R20 ;  /* 0x00000000140d72ca */ /* 0x000fe200000e0000 */
[----:B------:R-:W-:Y:S02]  /*5490*/  VIADD R20, R224, 0x902 ;  /* 0x00000902e0147836 */ /* 0x000fe40000000000 */
[----:B------:R-:W-:Y:S01]  /*54a0*/  VIADD R225, R225, 0x606 ;  /* 0x00000606e1e17836 */ /* 0x000fe20000000000 */
[----:B------:R-:W-:Y:S01]  /*54b0*/  R2UR UR10, R10 ;  /* 0x000000000a0a72ca */ /* 0x000fe200000e0000 */
[----:B------:R-:W-:Y:S01]  /*54c0*/  VIADD R10, R224, 0x800 ;  /* 0x00000800e00a7836 */ /* 0x000fe20000000000 */
[----:B------:R-:W-:-:S02]  /*54d0*/  R2UR UR11, R20 ;  /* 0x00000000140b72ca */ /* 0x000fc400000e0000 */
[----:B------:R1:W4:Y:S02]  /*54e0*/  MUFU.TANH R20, R31 ;  /* 0x0000001f00147308 */ /* 0x0003240000002400 */
[----:B------:R-:W-:Y:S01]  /*54f0*/  R2UR UR20, R10 ;  /* 0x000000000a1472ca */ /* 0x000fe200000e0000 */
[----:B------:R-:W-:Y:S01]  /*5500*/  FMUL.FTZ R10, R25, UR61 ;  /* 0x0000003d190a7c20 */ /* 0x000fe20008410000 */
[----:B------:R-:W-:-:S05]  /*5510*/  VIADD R25, R224, 0x984 ;  /* 0x00000984e0197836 */ /* 0x000fca0000000000 */
[----:B------:R-:W-:Y:S01]  /*5520*/  R2UR UR26, R25 ;  /* 0x00000000191a72ca */ /* 0x000fe200000e0000 */
[----:B------:R-:W5:Y:S01]  /*5530*/  MUFU.TANH R10, R10 ;  /* 0x0000000a000a7308 */ /* 0x000f620000002400 */
[----:B-1----:R-:W-:-:S07]  /*5540*/  FMUL.FTZ R31, R40, UR61 ;  /* 0x0000003d281f7c20 */ /* 0x002fce0008410000 */
[----:B------:R1:W-:Y:S08]  /*5550*/  MUFU.TANH R25, R36 ;  /* 0x0000002400197308 */ /* 0x0003f00000002400 */
[----:B------:R-:W-:Y:S01]  /*5560*/  MUFU.TANH R31, R31 ;  /* 0x0000001f001f7308 */ /* 0x000fe20000002400 */
[----:B-1----:R-:W-:Y:S01]  /*5570*/  FMUL.FTZ R36, R41, UR61 ;  /* 0x0000003d29247c20 */ /* 0x002fe20008410000 */
[----:B----4-:R-:W-:Y:S01]  /*5580*/  FSEL R41, R20, -INF , P2 ;  /* 0xff80000014297808 */ /* 0x010fe20001000000 */
[----:B------:R-:W-:-:S02]  /*5590*/  WARPGROUP.DEPBAR.LE gsb0, 0x0 ;  /* 0x00008000000079c5 */ /* 0x000fc40000010000 */
[----:B------:R-:W-:-:S03]  /*55a0*/  WARPGROUP.ARRIVE ;  /* 0x00000000000079c5 */ /* 0x000fc60000000000 */
[----:B------:R-:W-:Y:S03]  /*55b0*/  MUFU.TANH R36, R36 ;  /* 0x0000002400247308 */ /* 0x000fe60000002400 */
        /* <DEDUP_REMOVED lines=9> */
[----:B------:R-:W-:-:S05]  /*5650*/  VIADD R15, R224, 0x802 ;  /* 0x00000802e00f7836 */ /* 0x000fca0000000000 */
[----:B------:R-:W-:Y:S02]  /*5660*/  R2UR UR15, R15 ;  /* 0x000000000f0f72ca */ /* 0x000fe400000e0000 */
[----:B------:R5:W1:Y:S02]  /*5670*/  MUFU.TANH R15, R30 ;  /* 0x0000001e000f7308 */ /* 0x000a640000002400 */
[C---:B-----5:R-:W-:Y:S01]  /*5680*/  FSEL R30, R10.reuse, -INF , P6 ;  /* 0xff8000000a1e7808 */ /* 0x060fe20003000000 */
[----:B------:R-:W-:Y:S01]  /*5690*/  FFMA.FTZ R10, -R10, R10, 1 ;  /* 0x3f8000000a0a7423 */ /* 0x000fe2000001010a */
[----:B------:R-:W-:Y:S02]  /*56a0*/  ISETP.GT.AND P6, PT, R2, 0x31, PT ;  /* 0x000000310200780c */ /* 0x000fe40003fc4270 */
[----:B-1----:R-:W-:Y:S01]  /*56b0*/  FSEL R227, R15, -INF , P1 ;  /* 0xff8000000fe37808 */ /* 0x002fe20000800000 */
[----:B------:R-:W-:Y:S02]  /*56c0*/  WARPGROUP.DEPBAR.LE gsb0, 0x0 ;  /* 0x00008000000079c5 */ /* 0x000fe40000010000 */
[----:B------:R-:W-:-:S06]  /*56d0*/  WARPGROUP.ARRIVE ;  /* 0x00000000000079c5 */ /* 0x000fcc0000000000 */
[----:B------:R-:W-:Y:S01]  /*56e0*/  HGMMA.64x8x16.F32.BF16 R52, gdesc[UR4], R52, gsb0 ;  /* 0x00000000043479f0 */ /* 0x000fe20008001834 */
[----:B------:R-:W-:Y:S01]  /*56f0*/  UMOV UR6, UR19 ;  /* 0x0000001300067c82 */ /* 0x000fe20008000000 */
[----:B------:R-:W-:Y:S01]  /*5700*/  UMOV UR7, 0x40000000 ;  /* 0x4000000000077882 */ /* 0x000fe20000000000 */
[----:B------:R-:W-:Y:S02]  /*5710*/  R2UR UR19, R14 ;  /* 0x000000000e1372ca */ /* 0x000fe400000e0000 */
[----:B------:R-:W1:Y:S02]  /*5720*/  MUFU.TANH R14, R29 ;  /* 0x0000001d000e7308 */ /* 0x000e640000002400 */
[C---:B-1----:R-:W-:Y:S01]  /*5730*/  FSEL R40, R14.reuse, -INF , P2 ;  /* 0xff8000000e287808 */ /* 0x042fe20001000000 */
[----:B------:R-:W-:Y:S01]  /*5740*/  FFMA.FTZ R14, -R14, R14, 1 ;  /* 0x3f8000000e0e7423 */ /* 0x000fe2000001010e */
[----:B------:R-:W-:Y:S01]  /*5750*/  ISETP.GT.AND P2, PT, R2, 0x41, PT ;  /* 0x000000410200780c */ /* 0x000fe20003f44270 */
[----:B------:R-:W-:-:S02]  /*5760*/  WARPGROUP.DEPBAR.LE gsb0, 0x0 ;  /* 0x00008000000079c5 */ /* 0x000fc40000010000 */
[----:B------:R-:W-:-:S06]  /*5770*/  WARPGROUP.ARRIVE ;  /* 0x00000000000079c5 */ /* 0x000fcc0000000000 */
[----:B------:R-:W-:Y:S01]  /*5780*/  HGMMA.64x8x16.F32.BF16 R216, gdesc[UR4], R216, gsb0 ;  /* 0x0000000004d879f0 */ /* 0x000fe200080018d8 */
[----:B------:R-:W-:Y:S01]  /*5790*/  UMOV UR6, UR21 ;  /* 0x0000001500067c82 */ /* 0x000fe20008000000 */
[----:B------:R-:W-:Y:S01]  /*57a0*/  UMOV UR7, 0x40000000 ;  /* 0x4000000000077882 */ /* 0x000fe20000000000 */
[----:B------:R-:W-:Y:S02]  /*57b0*/  R2UR UR21, R12 ;  /* 0x000000000c1572ca */ /* 0x000fe400000e0000 */
[----:B------:R1:W-:Y:S02]  /*57c0*/  MUFU.TANH R12, R28 ;  /* 0x0000001c000c7308 */ /* 0x0003e40000002400 */
[----:B-1----:R-:W-:-:S05]  /*57d0*/  VIADD R28, R224, 0x906 ;  /* 0x00000906e01c7836 */ /* 0x002fca0000000000 */
[----:B------:R-:W-:Y:S02]  /*57e0*/  R2UR UR30, R28 ;  /* 0x000000001c1e72ca */ /* 0x000fe400000e0000 */
        /* <DEDUP_REMOVED lines=9> */
[----:B------:R-:W-:Y:S01]  /*5880*/  FMUL.FTZ R21, R32, UR61 ;  /* 0x0000003d20157c20 */ /* 0x000fe20008410000 */
[----:B------:R-:W-:Y:S01]  /*5890*/  R2UR UR22, R26 ;  /* 0x000000001a1672ca */ /* 0x000fe200000e0000 */
[----:B------:R-:W-:Y:S01]  /*58a0*/  FMUL.FTZ R32, R42, UR61 ;  /* 0x0000003d2a207c20 */ /* 0x000fe20008410000 */
[----:B------:R-:W-:Y:S08]  /*58b0*/  MUFU.TANH R26, R37 ;  /* 0x00000025001a7308 */ /* 0x000ff00000002400 */
[----:B------:R-:W-:Y:S08]  /*58c0*/  MUFU.TANH R21, R21 ;  /* 0x0000001500157308 */ /* 0x000ff00000002400 */
[----:B------:R-:W-:Y:S01]  /*58d0*/  MUFU.TANH R32, R32 ;  /* 0x0000002000207308 */ /* 0x000fe20000002400 */
[----:B------:R-:W-:-:S02]  /*58e0*/  WARPGROUP.DEPBAR.LE gsb0, 0x0 ;  /* 0x00008000000079c5 */ /* 0x000fc40000010000 */
[----:B------:R-:W-:-:S06]  /*58f0*/  WARPGROUP.ARRIVE ;  /* 0x00000000000079c5 */ /* 0x000fcc0000000000 */
[----:B------:R-:W-:Y:S01]  /*5900*/  HGMMA.64x8x16.F32.BF16 R44, gdesc[UR4], R44, gsb0 ;  /* 0x00000000042c79f0 */ /* 0x000fe2000800182c */
[----:B------:R-:W-:Y:S01]  /*5910*/  UMOV UR6, UR8 ;  /* 0x0000000800067c82 */ /* 0x000fe20008000000 */
[----:B------:R-:W-:Y:S01]  /*5920*/  UMOV UR7, 0x40000000 ;  /* 0x4000000000077882 */ /* 0x000fe20000000000 */
[----:B------:R-:W-:Y:S01]  /*5930*/  R2UR UR8, R22 ;  /* 0x00000000160872ca */ /* 0x000fe200000e0000 */
[----:B------:R-:W-:-:S06]  /*5940*/  FMUL.FTZ R22, R33, UR61 ;  /* 0x0000003d21167c20 */ /* 0x000fcc0008410000 */
[----:B------:R-:W1:Y:S02]  /*5950*/  MUFU.TANH R22, R22 ;  /* 0x0000001600167308 */ /* 0x000e640000002400 */
[C---:B-1----:R-:W-:Y:S01]  /*5960*/  FSEL R42, R22.reuse, -INF , P4 ;  /* 0xff800000162a7808 */ /* 0x042fe20002000000 */
[----:B------:R-:W-:Y:S01]  /*5970*/  FFMA.FTZ R22, -R22, R22, 1 ;  /* 0x3f80000016167423 */ /* 0x000fe20000010116 */
        /* <DEDUP_REMOVED lines=30> */
[----:B------:R-:W-:Y:S01]  /*5b60*/  VIADD R24, R224, 0x884 ;  /* 0x00000884e0187836 */ /* 0x000fe20000000000 */
[C---:B------:R-:W-:Y:S01]  /*5b70*/  FSEL R34, R9.reuse, -INF , P5 ;  /* 0xff80000009227808 */ /* 0x040fe20002800000 */
[----:B------:R-:W-:Y:S01]  /*5b80*/  FFMA.FTZ R9, -R9, R9, 1 ;  /* 0x3f80000009097423 */ /* 0x000fe20000010109 */
[----:B------:R-:W-:Y:S01]  /*5b90*/  ISETP.GT.AND P5, PT, R2, 0x30, PT ;  /* 0x000000300200780c */ /* 0x000fe20003fa4270 */
[----:B------:R-:W-:Y:S01]  /*5ba0*/  MUFU.TANH R23, R23 ;  /* 0x0000001700177308 */ /* 0x000fe20000002400 */
[----:B------:R-:W-:Y:S01]  /*5bb0*/  R2UR UR14, R24 ;  /* 0x00000000180e72ca */ /* 0x000fe200000e0000 */
[----:B------:R-:W-:-:S02]  /*5bc0*/  VIADD R24, R224, 0x904 ;  /* 0x00000904e0187836 */ /* 0x000fc40000000000 */
[----:B------:R-:W-:-:S03]  /*5bd0*/  VIADD R224, R224, 0x986 ;  /* 0x00000986e0e07836 */ /* 0x000fc60000000000 */
[----:B------:R-:W-:Y:S02]  /*5be0*/  R2UR UR16, R24 ;  /* 0x00000000181072ca */ /* 0x000fe400000e0000 */
[----:B------:R-:W-:Y:S01]  /*5bf0*/  MUFU.TANH R24, R35 ;  /* 0x0000002300187308 */ /* 0x000fe20000002400 */
[----:B------:R-:W-:Y:S02]  /*5c00*/  R2UR UR28, R224 ;  /* 0x00000000e01c72ca */ /* 0x000fe400000e0000 */
[----:B------:R-:W-:Y:S01]  /*5c10*/  FSEL R224, R36, -INF , P2 ;  /* 0xff80000024e07808 */ /* 0x000fe20001000000 */
[----:B------:R-:W-:Y:S02]  /*5c20*/  WARPGROUP.DEPBAR.LE gsb0, 0x0 ;  /* 0x00008000000079c5 */ /* 0x000fe40000010000 */
[----:B------:R-:W-:-:S06]  /*5c30*/  WARPGROUP.ARRIVE ;  /* 0x00000000000079c5 */ /* 0x000fcc0000000000 */
[----:B------:R-:W-:Y:S01]  /*5c40*/  HGMMA.64x8x16.F32.BF16 R44, gdesc[UR4], R44, gsb0 ;  /* 0x00000000042c79f0 */ /* 0x000fe2000800182c */
[----:B------:R-:W-:Y:S01]  /*5c50*/  UMOV UR6, UR20 ;  /* 0x0000001400067c82 */ /* 0x000fe20008000000 */
[----:B------:R-:W-:Y:S01]  /*5c60*/  UMOV UR7, 0x40000000 ;  /* 0x4000000000077882 */ /* 0x000fe20000000000 */
[----:B------:R-:W-:Y:S01]  /*5c70*/  R2UR UR20, R27 ;  /* 0x000000001b1472ca */ /* 0x000fe200000e0000 */
[----:B------:R-:W-:Y:S01]  /*5c80*/  FMUL.FTZ R27, R38, UR61 ;  /* 0x0000003d261b7c20 */ /* 0x000fe20008410000 */
[C---:B------:R-:W-:Y:S01]  /*5c90*/  FSEL R38, R12.reuse, -INF , P1 ;  /* 0xff8000000c267808 */ /* 0x040fe20000800000 */
[----:B------:R-:W-:Y:S01]  /*5ca0*/  FFMA.FTZ R12, -R12, R12, 1 ;  /* 0x3f8000000c0c7423 */ /* 0x000fe2000001010c */
[----:B------:R-:W-:-:S03]  /*5cb0*/  ISETP.GT.AND P1, PT, R2, 0x40, PT ;  /* 0x000000400200780c */ /* 0x000fc60003f24270 */
        /* <DEDUP_REMOVED lines=8> */
[----:B------:R-:W-:Y:S01]  /*5d40*/  UMOV UR25, UR29 ;  /* 0x0000001d00197c82 */ /* 0x000fe20008000000 */
[----:B------:R-:W-:Y:S02]  /*5d50*/  WARPGROUP.DEPBAR.LE gsb0, 0x0 ;  /* 0x00008000000079c5 */ /* 0x000fe40000010000 */
[----:B------:R-:W-:-:S06]  /*5d60*/  WARPGROUP.ARRIVE ;  /* 0x00000000000079c5 */ /* 0x000fcc0000000000 */
[----:B------:R-:W-:Y:S01]  /*5d70*/  HGMMA.64x8x16.F32.BF16 R52, gdesc[UR4], R52, gsb0 ;  /* 0x00000000043479f0 */ /* 0x000fe20008001834 */
[----:B------:R-:W-:Y:S01]  /*5d80*/  UMOV UR6, UR23 ;  /* 0x0000001700067c82 */ /* 0x000fe20008000000 */
[----:B------:R-:W-:Y:S01]  /*5d90*/  UMOV UR7, 0x40000000 ;  /* 0x4000000000077882 */ /* 0x000fe20000000000 */
[----:B------:R-:W-:Y:S01]  /*5da0*/  UMOV UR23, 0x40 ;  /* 0x0000004000177882 */ /* 0x000fe20000000000 */
        /* <DEDUP_REMOVED lines=11> */
[----:B------:R-:W-:Y:S01]  /*5e60*/  UMOV UR4, UR17 ;  /* 0x0000001100047c82 */ /* 0x000fe20008000000 */
[----:B------:R-:W-:Y:S01]  /*5e70*/  UMOV UR5, 0x40000040 ;  /* 0x4000004000057882 */ /* 0x000fe20000000000 */
[----:B------:R-:W-:Y:S01]  /*5e80*/  ULDC UR17, c[0x0][0x744] ;  /* 0x0001d10000117ab9 */ /* 0x000fe20000000800 */
[----:B------:R-:W-:Y:S01]  /*5e90*/  UMOV UR19, 0x40 ;  /* 0x0000004000137882 */ /* 0x000fe20000000000 */
[--C-:B--2---:R-:W-:Y:S01]  /*5ea0*/  FFMA.FTZ R39, R30, UR17, -R7.reuse ;  /* 0x000000111e277c23 */ /* 0x104fe20008010807 */
[----:B------:R-:W-:Y:S01]  /*5eb0*/  FSEL R30, R21, -INF , P3 ;  /* 0xff800000151e7808 */ /* 0x000fe20001800000 */
[--C-:B------:R-:W-:Y:S01]  /*5ec0*/  FFMA.FTZ R37, R40, UR17, -R7.reuse ;  /* 0x0000001128257c23 */ /* 0x100fe20008010807 */
[--C-:B------:R-:W-:Y:S01]  /*5ed0*/  FFMA.FTZ R29, R38, UR17, -R7.reuse ;  /* 0x00000011261d7c23 */ /* 0x100fe20008010807 */
[--C-:B------:R-:W-:Y:S01]  /*5ee0*/  FFMA.FTZ R33, R42, UR17, -R7.reuse ;  /* 0x000000112a217c23 */ /* 0x100fe20008010807 */
[----:B------:R-:W-:Y:S01]  /*5ef0*/  FSEL R38, R26, -INF , P6 ;  /* 0xff8000001a267808 */ /* 0x000fe20003000000 */
[--C-:B------:R-:W-:Y:S01]  /*5f00*/  FFMA.FTZ R40, R30, UR17, -R7.reuse ;  /* 0x000000111e287c23 */ /* 0x100fe20008010807 */
[----:B------:R-:W-:Y:S01]  /*5f10*/  FSEL R30, R25, -INF , P5 ;  /* 0xff800000191e7808 */ /* 0x000fe20002800000 */
[--C-:B---3--:R-:W-:Y:S01]  /*5f20*/  FFMA.FTZ R234, R227, UR17, -R8.reuse ;  /* 0x00000011e3ea7c23 */ /* 0x108fe20008010808 */
[----:B------:R-:W-:Y:S01]  /*5f30*/  FSEL R42, R31, -INF , P1 ;  /* 0xff8000001f2a7808 */ /* 0x000fe20000800000 */
[--C-:B------:R-:W-:Y:S01]  /*5f40*/  FFMA.FTZ R34, R34, UR17, -R7.reuse ;  /* 0x0000001122227c23 */ /* 0x100fe20008010807 */
[----:B------:R-:W-:Y:S01]  /*5f50*/  FSEL R227, R23, -INF , P3 ;  /* 0xff80000017e37808 */ /* 0x000fe20001800000 */
[--C-:B------:R-:W-:Y:S01]  /*5f60*/  FFMA.FTZ R30, R30, UR17, -R7.reuse ;  /* 0x000000111e1e7c23 */ /* 0x100fe20008010807 */
[--C-:B------:R-:W-:Y:S01]  /*5f70*/  FFMA.FTZ R38, R38, UR17, -R7.reuse ;  /* 0x0000001126267c23 */ /* 0x100fe20008010807 */
[--C-:B------:R-:W-:Y:S01]  /*5f80*/  FFMA.FTZ R35, R42, UR17, -R7.reuse ;  /* 0x000000112a237c23 */ /* 0x100fe20008010807 */
[----:B------:R-:W-:Y:S01]  /*5f90*/  FFMA.FTZ R7, R224, UR17, -R7 ;  /* 0x00000011e0077c23 */ /* 0x000fe20008010807 */
[--C-:B------:R-:W-:Y:S01]  /*5fa0*/  FFMA.FTZ R42, R41, UR17, -R8.reuse ;  /* 0x00000011292a7c23 */ /* 0x100fe20008010808 */
[--C-:B------:R-:W-:Y:S01]  /*5fb0*/  FFMA.FTZ R224, R233, UR17, -R8.reuse ;  /* 0x00000011e9e07c23 */ /* 0x100fe20008010808 */
[--C-:B------:R-:W-:Y:S01]  /*5fc0*/  FFMA.FTZ R226, R227, UR17, -R8.reuse ;  /* 0x00000011e3e27c23 */ /* 0x100fe20008010808 */
[--C-:B------:R-:W-:Y:S01]  /*5fd0*/  FFMA.FTZ R41, R43, UR17, -R8.reuse ;  /* 0x000000112b297c23 */ /* 0x100fe20008010808 */
[----:B------:R-:W-:Y:S01]  /*5fe0*/  FSEL R233, R24, -INF , P4 ;  /* 0xff80000018e97808 */ /* 0x000fe20002000000 */
[--C-:B------:R-:W-:Y:S01]  /*5ff0*/  FFMA.FTZ R235, R235, UR17, -R8.reuse ;  /* 0x00000011ebeb7c23 */ /* 0x100fe20008010808 */
[----:B------:R-:W-:Y:S01]  /*6000*/  FSEL R43, R28, -INF , P6 ;  /* 0xff8000001c2b7808 */ /* 0x000fe20003000000 */
[----:B------:R-:W1:Y:S01]  /*6010*/  MUFU.EX2 R34, R34 ;  /* 0x0000002200227308 */ /* 0x000e620000000800 */
[----:B------:R-:W-:Y:S01]  /*6020*/  FSEL R227, R32, -INF , P1 ;  /* 0xff80000020e37808 */ /* 0x000fe20000800000 */
[--C-:B------:R-:W-:Y:S01]  /*6030*/  FFMA.FTZ R233, R233, UR17, -R8.reuse ;  /* 0x00000011e9e97c23 */ /* 0x100fe20008010808 */
[----:B------:R-:W-:Y:S01]  /*6040*/  FFMA.FTZ R31, -R31, R31, 1 ;  /* 0x3f8000001f1f7423 */ /* 0x000fe2000001011f */
[--C-:B------:R-:W-:Y:S01]  /*6050*/  FFMA.FTZ R43, R43, UR17, -R8.reuse ;  /* 0x000000112b2b7c23 */ /* 0x100fe20008010808 */
[----:B------:R-:W-:Y:S01]  /*6060*/  FFMA.FTZ R25, -R25, R25, 1 ;  /* 0x3f80000019197423 */ /* 0x000fe20000010119 */
[--C-:B------:R-:W-:Y:S01]  /*6070*/  FFMA.FTZ R227, R227, UR17, -R8.reuse ;  /* 0x00000011e3e37c23 */ /* 0x100fe20008010808 */
[----:B------:R-:W-:Y:S01]  /*6080*/  FFMA.FTZ R8, R236, UR17, -R8 ;  /* 0x00000011ec087c23 */ /* 0x000fe20008010808 */
[----:B------:R-:W2:Y:S01]  /*6090*/  MUFU.EX2 R39, R39 ;  /* 0x0000002700277308 */ /* 0x000ea20000000800 */
[----:B------:R-:W-:Y:S01]  /*60a0*/  FFMA.FTZ R32, -R32, R32, 1 ;  /* 0x3f80000020207423 */ /* 0x000fe20000010120 */
[----:B------:R-:W-:Y:S01]  /*60b0*/  FFMA.FTZ R21, -R21, R21, 1 ;  /* 0x3f80000015157423 */ /* 0x000fe20000010115 */
[----:B------:R-:W-:Y:S01]  /*60c0*/  FFMA.FTZ R28, -R28, R28, 1 ;  /* 0x3f8000001c1c7423 */ /* 0x000fe2000001011c */
[----:B------:R-:W-:-:S04]  /*60d0*/  UMOV UR17, UR57 ;  /* 0x0000003900117c82 */ /* 0x000fc80008000000 */
[----:B------:R-:W3:Y:S01]  /*60e0*/  MUFU.EX2 R37, R37 ;  /* 0x0000002500257308 */ /* 0x000ee20000000800 */
[----:B------:R-:W-:Y:S02]  /*60f0*/  WARPGROUP.DEPBAR.LE gsb0, 0x0 ;  /* 0x00008000000079c5 */ /* 0x000fe40000010000 */
[----:B------:R-:W-:-:S05]  /*6100*/  WARPGROUP.ARRIVE ;  /* 0x00000000000079c5 */ /* 0x000fca0000000000 */
[----:B------:R-:W-:Y:S01]  /*6110*/  MUFU.EX2 R33, R33 ;  /* 0x0000002100217308 */ /* 0x000fe20000000800 */
[----:B------:R-:W-:Y:S01]  /*6120*/  HGMMA.64x8x16.F32.BF16 R44, gdesc[UR4], R44, gsb0 ;  /* 0x00000000042c79f0 */ /* 0x000fe2000800182c */
[----:B------:R-:W-:Y:S01]  /*6130*/  UMOV UR6, UR15 ;  /* 0x0000000f00067c82 */ /* 0x000fe20008000000 */
[----:B------:R-:W-:Y:S01]  /*6140*/  UMOV UR7, 0x40000000 ;  /* 0x4000000000077882 */ /* 0x000fe20000000000 */
[----:B------:R-:W-:-:S04]  /*6150*/  UMOV UR15, 0x40000000 ;  /* 0x40000000000f7882 */ /* 0x000fc80000000000 */
[----:B------:R-:W-:Y:S08]  /*6160*/  MUFU.EX2 R35, R35 ;  /* 0x0000002300237308 */ /* 0x000ff00000000800 */
[----:B------:R-:W-:Y:S08]  /*6170*/  MUFU.EX2 R30, R30 ;  /* 0x0000001e001e7308 */ /* 0x000ff00000000800 */
[----:B------:R-:W-:Y:S08]  /*6180*/  MUFU.EX2 R224, R224 ;  /* 0x000000e000e07308 */ /* 0x000ff00000000800 */
[----:B------:R-:W4:Y:S08]  /*6190*/  MUFU.EX2 R29, R29 ;  /* 0x0000001d001d7308 */ /* 0x000f300000000800 */
[----:B------:R-:W-:Y:S08]  /*61a0*/  MUFU.EX2 R235, R235 ;  /* 0x000000eb00eb7308 */ /* 0x000ff00000000800 */
[----:B------:R-:W-:Y:S01]  /*61b0*/  MUFU.EX2 R226, R226 ;  /* 0x000000e200e27308 */ /* 0x000fe20000000800 */
[----:B------:R-:W-:-:S02]  /*61c0*/  WARPGROUP.DEPBAR.LE gsb0, 0x0 ;  /* 0x00008000000079c5 */ /* 0x000fc40000010000 */
[----:B------:R-:W-:-:S05]  /*61d0*/  WARPGROUP.ARRIVE ;  /* 0x00000000000079c5 */ /* 0x000fca0000000000 */
[----:B------:R-:W-:Y:S01]  /*61e0*/  MUFU.EX2 R42, R42 ;  /* 0x0000002a002a7308 */ /* 0x000fe20000000800 */
[----:B------:R-:W-:Y:S01]  /*61f0*/  HGMMA.64x8x16.F32.BF16 R48, gdesc[UR4], R48, gsb0 ;  /* 0x00000000043079f0 */ /* 0x000fe20008001830 */
[----:B------:R-:W-:Y:S01]  /*6200*/  UMOV UR6, UR13 ;  /* 0x0000000d00067c82 */ /* 0x000fe20008000000 */
[----:B------:R-:W-:-:S05]  /*6210*/  UMOV UR7, 0x40000000 ;  /* 0x4000000000077882 */ /* 0x000fca0000000000 */
[----:B------:R-:W5:Y:S08]  /*6220*/  MUFU.EX2 R40, R40 ;  /* 0x0000002800287308 */ /* 0x000f700000000800 */
[----:B------:R-:W-:Y:S08]  /*6230*/  MUFU.EX2 R233, R233 ;  /* 0x000000e900e97308 */ /* 0x000ff00000000800 */
[----:B------:R-:W-:Y:S01]  /*6240*/  MUFU.EX2 R8, R8 ;  /* 0x0000000800087308 */ /* 0x000fe20000000800 */
[----:B------:R-:W-:-:S02]  /*6250*/  WARPGROUP.DEPBAR.LE gsb0, 0x0 ;  /* 0x00008000000079c5 */ /* 0x000fc40000010000 */
        /* <DEDUP_REMOVED lines=17> */
[----:B------:R-:W-:Y:S01]  /*6370*/  UMOV UR10, UR26 ;  /* 0x0000001a000a7c82 */ /* 0x000fe20008000000 */
[----:B------:R-:W-:Y:S01]  /*6380*/  UMOV UR13, UR5 ;  /* 0x00000005000d7c82 */ /* 0x000fe20008000000 */
[----:B------:R-:W-:Y:S01]  /*6390*/  UMOV UR8, UR4 ;  /* 0x0000000400087c82 */ /* 0x000fe20008000000 */
[----:B------:R-:W-:Y:S01]  /*63a0*/  UMOV UR9, UR5 ;  /* 0x0000000500097c82 */ /* 0x000fe20008000000 */
        /* <DEDUP_REMOVED lines=23> */
[----:B------:R-:W-:Y:S02]  /*6520*/  WARPGROUP.DEPBAR.LE gsb0, 0x0 ;  /* 0x00008000000079c5 */ /* 0x000fe40000010000 */
[----:B------:R-:W-:-:S06]  /*6530*/  WARPGROUP.ARRIVE ;  /* 0x00000000000079c5 */ /* 0x000fcc0000000000 */
[----:B------:R-:W-:Y:S01]  /*6540*/  HGMMA.64x8x16.F32.BF16 R220, gdesc[UR8], R220, gsb0 ;  /* 0x0000000008dc79f0 */ /* 0x000fe200080018dc */
[----:B------:R-:W-:Y:S02]  /*6550*/  UMOV UR9, UR35 ;  /* 0x0000002300097c82 */ /* 0x000fe40008000000 */
[----:B------:R-:W-:Y:S02]  /*6560*/  WARPGROUP.DEPBAR.LE gsb0, 0x0 ;  /* 0x00008000000079c5 */ /* 0x000fe40000010000 */
[----:B------:R-:W-:-:S06]  /*6570*/  WARPGROUP.ARRIVE ;  /* 0x00000000000079c5 */ /* 0x000fcc0000000000 */
[----:B------:R-:W-:Y:S01]  /*6580*/  HGMMA.64x8x16.F32.BF16 R44, gdesc[UR4], R44, gsb0 ;  /* 0x00000000042c79f0 */ /* 0x000fe2000800182c */
[----:B------:R-:W-:Y:S01]  /*6590*/  UMOV UR6, UR22 ;  /* 0x0000001600067c82 */ /* 0x000fe20008000000 */
[----:B------:R-:W-:Y:S01]  /*65a0*/  UMOV UR7, 0x40000000 ;  /* 0x4000000000077882 */ /* 0x000fe20000000000 */
[----:B------:R-:W-:Y:S02]  /*65b0*/  WARPGROUP.DEPBAR.LE gsb0, 0x0 ;  /* 0x00008000000079c5 */ /* 0x000fe40000010000 */
[----:B------:R-:W1:Y:S01]  /*65c0*/  LDS R236, [R237+0x2c300] ;  /* 0x02c30000edec7984 */ /* 0x000e620000000800 */
[----:B------:R-:W-:-:S06]  /*65d0*/  WARPGROUP.ARRIVE ;  /* 0x00000000000079c5 */ /* 0x000fcc0000000000 */
[----:B------:R-:W-:Y:S01]  /*65e0*/  HGMMA.64x8x16.F32.BF16 R48, gdesc[UR4], R48, gsb0 ;  /* 0x00000000043079f0 */ /* 0x000fe20008001830 */
[----:B------:R-:W-:Y:S01]  /*65f0*/  UMOV UR6, UR20 ;  /* 0x0000001400067c82 */ /* 0x000fe20008000000 */
[----:B------:R-:W-:Y:S01]  /*6600*/  UMOV UR7, 0x40000000 ;  /* 0x4000000000077882 */ /* 0x000fe20000000000 */
[--C-:B-1----:R-:W-:Y:S01]  /*6610*/  FADD.FTZ R44, R44, -R236.reuse ;  /* 0x800000ec2c2c7221 */ /* 0x102fe20000010000 */
[----:B------:R-:W-:-:S03]  /*6620*/  FADD.FTZ R45, R45, -R236 ;  /* 0x800000ec2d2d7221 */ /* 0x000fc60000010000 */
[----:B------:R-:W-:Y:S01]  /*6630*/  FMUL.FTZ R44, R34, R44 ;  /* 0x0000002c222c7220 */ /* 0x000fe20000410000 */
[----:B--2---:R-:W-:-:S03]  /*6640*/  FMUL.FTZ R45, R39, R45 ;  /* 0x0000002d272d7220 */ /* 0x004fc60000410000 */
[----:B------:R-:W-:Y:S01]  /*6650*/  FMUL.FTZ R9, R9, R44 ;  /* 0x0000002c09097220 */ /* 0x000fe20000410000 */
[----:B------:R-:W-:Y:S02]  /*6660*/  FMUL.FTZ R10, R10, R45 ;  /* 0x0000002d0a0a7220 */ /* 0x000fe40000410000 */
[----:B------:R-:W1:Y:S03]  /*6670*/  MUFU.EX2 R45, R38 ;  /* 0x00000026002d7308 */ /* 0x000e660000000800 */
[----:B------:R-:W-:Y:S01]  /*6680*/  F2FP.BF16.F32.PACK_AB R10, R10, R9 ;  /* 0x000000090a0a723e */ /* 0x000fe200000010ff */
[----:B------:R-:W-:Y:S02]  /*6690*/  WARPGROUP.DEPBAR.LE gsb0, 0x0 ;  /* 0x00008000000079c5 */ /* 0x000fe40000010000 */
[----:B------:R-:W-:Y:S01]  /*66a0*/  WARPGROUP.ARRIVE ;  /* 0x00000000000079c5 */ /* 0x000fe20000000000 */
[--C-:B------:R-:W-:Y:S01]  /*66b0*/  FADD.FTZ R44, R49, -R236.reuse ;  /* 0x800000ec312c7221 */ /* 0x100fe20000010000 */
[----:B------:R2:W1:Y:S01]  /*66c0*/  MUFU.EX2 R38, R7 ;  /* 0x0000000700267308 */ /* 0x0004620000000800 */
[----:B------:R-:W-:-:S02]  /*66d0*/  FADD.FTZ R48, R48, -R236 ;  /* 0x800000ec30307221 */ /* 0x000fc40000010000 */
[----:B---3--:R-:W-:Y:S01]  /*66e0*/  FMUL.FTZ R49, R37, R44 ;  /* 0x0000002c25317220 */ /* 0x008fe20000410000 */
[----:B------:R-:W-:Y:S01]  /*66f0*/  HGMMA.64x8x16.F32.BF16 R52, gdesc[UR4], R52, gsb0 ;  /* 0x00000000043479f0 */ /* 0x000fe20008001834 */
[----:B------:R-:W-:Y:S01]  /*6700*/  UMOV UR6, UR30 ;  /* 0x0000001e00067c82 */ /* 0x000fe20008000000 */
[----:B------:R-:W-:Y:S01]  /*6710*/  UMOV UR7, 0x40000000 ;  /* 0x4000000000077882 */ /* 0x000fe20000000000 */
[----:B------:R-:W-:Y:S01]  /*6720*/  FMUL.FTZ R49, R14, R49 ;  /* 0x000000310e317220 */ /* 0x000fe20000410000 */
[----:B----4-:R-:W-:Y:S01]  /*6730*/  FMUL.FTZ R48, R29, R48 ;  /* 0x000000301d307220 */ /* 0x010fe20000410000 */
[----:B--2---:R-:W-:Y:S01]  /*6740*/  FFMA.FTZ R7, -R26, R26, 1 ;  /* 0x3f8000001a077423 */ /* 0x004fe2000001011a */
[----:B------:R-:W-:Y:S01]  /*6750*/  FFMA.FTZ R44, -R13, R13, 1 ;  /* 0x3f8000000d2c7423 */ /* 0x000fe2000001010d */
[----:B------:R-:W-:Y:S01]  /*6760*/  FFMA.FTZ R13, -R15, R15, 1 ;  /* 0x3f8000000f0d7423 */ /* 0x000fe2000001010f */
[----:B------:R-:W-:Y:S02]  /*6770*/  FMUL.FTZ R12, R12, R48 ;  /* 0x000000300c0c7220 */ /* 0x000fe40000410000 */
[----:B------:R-:W-:Y:S03]  /*6780*/  MUFU.EX2 R48, R43 ;  /* 0x0000002b00307308 */ /* 0x000fe60000000800 */
[----:B------:R-:W-:Y:S01]  /*6790*/  F2FP.BF16.F32.PACK_AB R12, R49, R12 ;  /* 0x0000000c310c723e */ /* 0x000fe200000010ff */
[----:B------:R-:W-:-:S02]  /*67a0*/  WARPGROUP.DEPBAR.LE gsb0, 0x0 ;  /* 0x00008000000079c5 */ /* 0x000fc40000010000 */
[----:B------:R-:W-:Y:S01]  /*67b0*/  WARPGROUP.ARRIVE ;  /* 0x00000000000079c5 */ /* 0x000fe20000000000 */
[--C-:B------:R-:W-:Y:S01]  /*67c0*/  FADD.FTZ R14, R53, -R236.reuse ;  /* 0x800000ec350e7221 */ /* 0x100fe20000010000 */
[----:B------:R-:W-:-:S03]  /*67d0*/  FADD.FTZ R52, R52, -R236 ;  /* 0x800000ec34347221 */ /* 0x000fc60000010000 */
[C---:B------:R-:W-:Y:S01]  /*67e0*/  FMUL.FTZ R53, R33.reuse, R14 ;  /* 0x0000000e21357220 */ /* 0x040fe20000410000 */
[----:B------:R-:W-:Y:S01]  /*67f0*/  HGMMA.64x8x16.F32.BF16 R216, gdesc[UR4], R216, gsb0 ;  /* 0x0000000004d879f0 */ /* 0x000fe200080018d8 */
[----:B------:R-:W-:Y:S01]  /*6800*/  UMOV UR6, UR28 ;  /* 0x0000001c00067c82 */ /* 0x000fe20008000000 */
[----:B------:R-:W-:Y:S01]  /*6810*/  UMOV UR7, 0x40000000 ;  /* 0x4000000000077882 */ /* 0x000fe20000000000 */
[----:B------:R-:W-:Y:S01]  /*6820*/  FMUL.FTZ R22, R22, R53 ;  /* 0x0000003516167220 */ /* 0x000fe20000410000 */
[----:B-----5:R-:W-:Y:S01]  /*6830*/  FMUL.FTZ R52, R40, R52 ;  /* 0x0000003428347220 */ /* 0x020fe20000410000 */
[----:B------:R-:W-:-:S03]  /*6840*/  F2FP.BF16.F32.PACK_AB R40, R33, R40 ;  /* 0x000000282128723e */ /* 0x000fc600000010ff */
[----:B------:R-:W-:Y:S01]  /*6850*/  FMUL.FTZ R21, R21, R52 ;  /* 0x0000003415157220 */ /* 0x000fe20000410000 */
[----:B------:R-:W-:Y:S02]  /*6860*/  WARPGROUP.DEPBAR.LE gsb0, 0x0 ;  /* 0x00008000000079c5 */ /* 0x000fe40000010000 */
[----:B------:R-:W-:Y:S01]  /*6870*/  WARPGROUP.ARRIVE ;  /* 0x00000000000079c5 */ /* 0x000fe20000000000 */
[--C-:B------:R-:W-:Y:S01]  /*6880*/  FADD.FTZ R14, R217, -R236.reuse ;  /* 0x800000ecd90e7221 */ /* 0x100fe20000010000 */
[----:B------:R-:W-:-:S03]  /*6890*/  FADD.FTZ R53, R216, -R236 ;  /* 0x800000ecd8357221 */ /* 0x000fc60000010000 */
[----:B-1----:R-:W-:Y:S01]  /*68a0*/  FMUL.FTZ R14, R45, R14 ;  /* 0x0000000e2d0e7220 */ /* 0x002fe20000410000 */
[----:B------:R-:W-:Y:S01]  /*68b0*/  HGMMA.64x8x16.F32.BF16 R220, gdesc[UR4], R220, gsb0 ;  /* 0x0000000004dc79f0 */ /* 0x000fe200080018dc */
[----:B------:R-:W-:Y:S01]  /*68c0*/  FMUL.FTZ R26, R30, R53 ;  /* 0x000000351e1a7220 */ /* 0x000fe20000410000 */
[----:B------:R-:W-:Y:S01]  /*68d0*/  UIADD3 UR4, UR60, 0x2c500, URZ ;  /* 0x0002c5003c047890 */ /* 0x000fe2000fffe03f */
[----:B------:R-:W-:Y:S01]  /*68e0*/  FMUL.FTZ R7, R7, R14 ;  /* 0x0000000e07077220 */ /* 0x000fe20000410000 */
[----:B------:R-:W-:Y:S01]  /*68f0*/  FFMA.FTZ R14, -R36, R36, 1 ;  /* 0x3f800000240e7423 */ /* 0x000fe20000010124 */
[----:B------:R-:W-:Y:S01]  /*6900*/  FMUL.FTZ R26, R25, R26 ;  /* 0x0000001a191a7220 */ /* 0x000fe20000410000 */
[----:B------:R-:W-:Y:S01]  /*6910*/  USHF.R.U32.HI UR4, URZ, 0x4, UR4 ;  /* 0x000000043f047899 */ /* 0x000fe20008011604 */
[----:B------:R-:W1:Y:S01]  /*6920*/  MUFU.EX2 R25, R234 ;  /* 0x000000ea00197308 */ /* 0x000e620000000800 */
[----:B------:R-:W-:Y:S02]  /*6930*/  UMOV UR7, 0x40 ;  /* 0x0000004000077882 */ /* 0x000fe40000000000 */
[----:B------:R-:W-:Y:S01]  /*6940*/  F2FP.BF16.F32.PACK_AB R26, R7, R26 ;  /* 0x0000001a071a723e */ /* 0x000fe200000010ff */
[----:B------:R-:W-:-:S04]  /*6950*/  ULOP3.LUT UR4, UR4, 0x3fff, URZ, 0xc0, !UPT ;  /* 0x00003fff04047892 */ /* 0x000fc8000f8ec03f */
[----:B------:R-:W-:-:S04]  /*6960*/  ULOP3.LUT UR4, UR4, 0x80000, URZ, 0xfc, !UPT ;  /* 0x0008000004047892 */ /* 0x000fc8000f8efc3f */
[----:B------:R-:W-:Y:S02]  /*6970*/  UIADD3 UR5, UR4, 0x80, URZ ;  /* 0x0000008004057890 */ /* 0x000fe4000fffe03f */
[----:B------:R-:W-:Y:S02]  /*6980*/  UIADD3 UR6, UR4, 0x100, URZ ;  /* 0x0000010004067890 */ /* 0x000fe4000fffe03f */
[----:B------:R-:W-:Y:S01]  /*6990*/  UMOV UR58, UR4 ;  /* 0x00000004003a7c82 */ /* 0x000fe20008000000 */
[----:B------:R-:W-:Y:S02]  /*69a0*/  UIADD3 UR50, UR4, 0x10, URZ ;  /* 0x0000001004327890 */ /* 0x000fe4000fffe03f */
[----:B------:R-:W-:Y:S01]  /*69b0*/  UMOV UR34, UR5 ;  /* 0x0000000500227c82 */ /* 0x000fe20008000000 */
[----:B------:R-:W-:Y:S01]  /*69c0*/  UIADD3 UR5, UR4, 0x180, URZ ;  /* 0x0000018004057890 */ /* 0x000fe2000fffe03f */
[----:B------:R-:W-:Y:S01]  /*69d0*/  UMOV UR14, UR6 ;  /* 0x00000006000e7c82 */ /* 0x000fe20008000000 */
[----:B------:R-:W-:-:S02]  /*69e0*/  UIADD3 UR6, UR4, 0x200, URZ ;  /* 0x0000020004067890 */ /* 0x000fc4000fffe03f */
[----:B------:R-:W-:-:S03]  /*69f0*/  UIADD3 UR54, UR4, 0x190, URZ ;  /* 0x0000019004367890 */ /* 0x000fc6000fffe03f */
[----:B------:R-:W-:Y:S01]  /*6a00*/  UMOV UR18, UR5 ;  /* 0x0000000500127c82 */ /* 0x000fe20008000000 */
[----:B------:R-:W-:Y:S02]  /*6a10*/  UIADD3 UR5, UR4, 0x90, URZ ;  /* 0x0000009004057890 */ /* 0x000fe4000fffe03f */
[----:B------:R-:W-:Y:S02]  /*6a20*/  UIADD3 UR46, UR4, 0x210, URZ ;  /* 0x00000210042e7890 */ /* 0x000fe4000fffe03f */
[----:B------:R-:W-:Y:S02]  /*6a30*/  UIADD3 UR30, UR4, 0x20, URZ ;  /* 0x00000020041e7890 */ /* 0x000fe4000fffe03f */
[----:B------:R-:W-:Y:S02]  /*6a40*/  UIADD3 UR42, UR4, 0xa0, URZ ;  /* 0x000000a0042a7890 */ /* 0x000fe4000fffe03f */
[----:B------:R-:W-:Y:S01]  /*6a50*/  UIADD3 UR38, UR4, 0x120, URZ ;  /* 0x0000012004267890 */ /* 0x000fe2000fffe03f */
[----:B------:R-:W-:Y:S01]  /*6a60*/  UMOV UR8, UR34 ;  /* 0x0000002200087c82 */ /* 0x000fe20008000000 */
[----:B------:R-:W-:Y:S01]  /*6a70*/  UIADD3 UR26, UR4, 0x220, URZ ;  /* 0x00000220041a7890 */ /* 0x000fe2000fffe03f */
[----:B------:R-:W-:Y:S01]  /*6a80*/  MOV R9, UR30 ;  /* 0x0000001e00097c02 */ /* 0x000fe20008000f00 */
[----:B------:R-:W-:-:S02]  /*6a90*/  WARPGROUP.DEPBAR.LE gsb0, 0x0 ;  /* 0x00008000000079c5 */ /* 0x000fc40000010000 */
[----:B------:R-:W2:Y:S01]  /*6aa0*/  LDS R237, [R237+0x2c320] ;  /* 0x02c32000eded7984 */ /* 0x000ea20000000800 */
[--C-:B------:R-:W-:Y:S01]  /*6ab0*/  FADD.FTZ R220, R220, -R236.reuse ;  /* 0x800000ecdcdc7221 */ /* 0x100fe20000010000 */
[----:B------:R-:W-:-:S03]  /*6ac0*/  FADD.FTZ R221, R221, -R236 ;  /* 0x800000ecdddd7221 */ /* 0x000fc60000010000 */
[----:B------:R-:W-:Y:S01]  /*6ad0*/  FMUL.FTZ R36, R35, R220 ;  /* 0x000000dc23247220 */ /* 0x000fe20000410000 */
[C---:B------:R-:W-:Y:S01]  /*6ae0*/  FMUL.FTZ R221, R38.reuse, R221 ;  /* 0x000000dd26dd7220 */ /* 0x040fe20000410000 */
[----:B------:R-:W-:Y:S02]  /*6af0*/  F2FP.BF16.F32.PACK_AB R38, R38, R35 ;  /* 0x000000232626723e */ /* 0x000fe400000010ff */
[----:B------:R-:W-:Y:S01]  /*6b00*/  FMUL.FTZ R36, R31, R36 ;  /* 0x000000241f247220 */ /* 0x000fe20000410000 */
[----:B------:R-:W-:-:S05]  /*6b10*/  FMUL.FTZ R31, R14, R221 ;  /* 0x000000dd0e1f7220 */ /* 0x000fca0000410000 */
[----:B------:R-:W-:Y:S01]  /*6b20*/  F2FP.BF16.F32.PACK_AB R36, R31, R36 ;  /* 0x000000241f24723e */ /* 0x000fe200000010ff */
[--C-:B--2---:R-:W-:Y:S01]  /*6b30*/  FADD.FTZ R53, R46, -R237.reuse ;  /* 0x800000ed2e357221 */ /* 0x104fe20000010000 */
[--C-:B------:R-:W-:Y:S01]  /*6b40*/  FADD.FTZ R51, R51, -R237.reuse ;  /* 0x800000ed33337221 */ /* 0x100fe20000010000 */
[----:B------:R-:W-:Y:S01]  /*6b50*/  FFMA.FTZ R46, -R20, R20, 1 ;  /* 0x3f800000142e7423 */ /* 0x000fe20000010114 */
[----:B------:R-:W-:Y:S01]  /*6b60*/  FFMA.FTZ R20, -R23, R23, 1 ;  /* 0x3f80000017147423 */ /* 0x000fe20000010117 */
[----:B------:R-:W-:Y:S01]  /*6b70*/  FMUL.FTZ R14, R224, R53 ;  /* 0x00000035e00e7220 */ /* 0x000fe20000410000 */
[----:B------:R-:W-:Y:S01]  /*6b80*/  FMUL.FTZ R51, R42, R51 ;  /* 0x000000332a337220 */ /* 0x000fe20000410000 */
[--C-:B------:R-:W-:Y:S01]  /*6b90*/  FADD.FTZ R50, R50, -R237.reuse ;  /* 0x800000ed32327221 */ /* 0x100fe20000010000 */
[--C-:B------:R-:W-:Y:S01]  /*6ba0*/  FADD.FTZ R222, R222, -R237.reuse ;  /* 0x800000eddede7221 */ /* 0x100fe20000010000 */
[----:B------:R-:W-:Y:S01]  /*6bb0*/  FMUL.FTZ R11, R11, R14 ;  /* 0x0000000e0b0b7220 */ /* 0x000fe20000410000 */
[--C-:B------:R-:W-:Y:S01]  /*6bc0*/  FADD.FTZ R14, R47, -R237.reuse ;  /* 0x800000ed2f0e7221 */ /* 0x100fe20000010000 */
[----:B------:R-:W-:Y:S01]  /*6bd0*/  FMUL.FTZ R46, R46, R51 ;  /* 0x000000332e2e7220 */ /* 0x000fe20000410000 */
[----:B------:R2:W3:Y:S01]  /*6be0*/  MUFU.EX2 R47, R41 ;  /* 0x00000029002f7308 */ /* 0x0004e20000000800 */
[----:B-1----:R-:W-:Y:S01]  /*6bf0*/  FMUL.FTZ R50, R25, R50 ;  /* 0x0000003219327220 */ /* 0x002fe20000410000 */
[----:B------:R-:W-:Y:S01]  /*6c00*/  FMUL.FTZ R15, R235, R14 ;  /* 0x0000000eeb0f7220 */ /* 0x000fe20000410000 */
[----:B------:R-:W-:Y:S01]  /*6c10*/  F2FP.BF16.F32.PACK_AB R14, R39, R34 ;  /* 0x00000022270e723e */ /* 0x000fe200000010ff */
[----:B------:R-:W-:Y:S01]  /*6c20*/  FFMA.FTZ R51, -R24, R24, 1 ;  /* 0x3f80000018337423 */ /* 0x000fe20000010118 */
[----:B------:R-:W-:Y:S01]  /*6c30*/  F2FP.BF16.F32.PACK_AB R24, R37, R29 ;  /* 0x0000001d2518723e */ /* 0x000fe200000010ff */
[----:B------:R-:W-:Y:S01]  /*6c40*/  FMUL.FTZ R44, R44, R15 ;  /* 0x0000000f2c2c7220 */ /* 0x000fe20000410000 */
[--C-:B------:R-:W-:Y:S01]  /*6c50*/  FADD.FTZ R15, R54, -R237.reuse ;  /* 0x800000ed360f7221 */ /* 0x100fe20000010000 */
[----:B------:R-:W1:Y:S01]  /*6c60*/  MUFU.EX2 R39, R227 ;  /* 0x000000e300277308 */ /* 0x000e620000000800 */
[----:B------:R-:W-:Y:S01]  /*6c70*/  F2FP.BF16.F32.PACK_AB R25, R42, R25 ;  /* 0x000000192a19723e */ /* 0x000fe200000010ff */
[--C-:B------:R-:W-:Y:S01]  /*6c80*/  FADD.FTZ R34, R55, -R237.reuse ;  /* 0x800000ed37227221 */ /* 0x100fe20000010000 */
[----:B------:R-:W-:Y:S01]  /*6c90*/  FMUL.FTZ R15, R226, R15 ;  /* 0x0000000fe20f7220 */ /* 0x000fe20000410000 */
[----:B--2---:R-:W-:Y:S01]  /*6ca0*/  F2FP.BF16.F32.PACK_AB R41, R233, R226 ;  /* 0x000000e2e929723e */ /* 0x004fe200000010ff */
[--C-:B------:R-:W-:Y:S01]  /*6cb0*/  FADD.FTZ R218, R218, -R237.reuse ;  /* 0x800000eddada7221 */ /* 0x100fe20000010000 */
[--C-:B------:R-:W-:Y:S01]  /*6cc0*/  FADD.FTZ R219, R219, -R237.reuse ;  /* 0x800000eddbdb7221 */ /* 0x100fe20000010000 */
[----:B------:R-:W-:Y:S01]  /*6cd0*/  FMUL.FTZ R20, R20, R15 ;  /* 0x0000000f14147220 */ /* 0x000fe20000410000 */
[----:B------:R-:W-:Y:S01]  /*6ce0*/  F2FP.BF16.F32.PACK_AB R15, R235, R224 ;  /* 0x000000e0eb0f723e */ /* 0x000fe200000010ff */
[----:B------:R-:W-:Y:S01]  /*6cf0*/  BAR.SYNC.DEFER_BLOCKING 0x9, 0x100 ;  /* 0x0244000000007b1d */ /* 0x000fe20000010000 */
[----:B------:R-:W-:Y:S01]  /*6d00*/  FADD.FTZ R223, R223, -R237 ;  /* 0x800000eddfdf7221 */ /* 0x000fe20000010000 */
[----:B------:R-:W-:Y:S01]  /*6d10*/  FMUL.FTZ R34, R233, R34 ;  /* 0x00000022e9227220 */ /* 0x000fe20000410000 */
[----:B---3--:R-:W-:Y:S01]  /*6d20*/  FMUL.FTZ R218, R47, R218 ;  /* 0x000000da2fda7220 */ /* 0x008fe20000410000 */
[----:B------:R-:W-:Y:S01]  /*6d30*/  FMUL.FTZ R219, R48, R219 ;  /* 0x000000db30db7220 */ /* 0x000fe20000410000 */
[----:B------:R-:W-:Y:S01]  /*6d40*/  FMUL.FTZ R13, R13, R50 ;  /* 0x000000320d0d7220 */ /* 0x000fe20000410000 */
[----:B------:R-:W-:Y:S01]  /*6d50*/  FMUL.FTZ R51, R51, R34 ;  /* 0x0000002233337220 */ /* 0x000fe20000410000 */
[----:B------:R-:W-:Y:S01]  /*6d60*/  FMUL.FTZ R27, R27, R218 ;  /* 0x000000da1b1b7220 */ /* 0x000fe20000410000 */
[----:B-1----:R-:W-:Y:S01]  /*6d70*/  FMUL.FTZ R23, R39, R222 ;  /* 0x000000de27177220 */ /* 0x002fe20000410000 */
[----:B------:R-:W-:Y:S01]  /*6d80*/  F2FP.BF16.F32.PACK_AB R39, R8, R39 ;  /* 0x000000270827723e */ /* 0x000fe200000010ff */
[----:B------:R-:W-:Y:S01]  /*6d90*/  FMUL.FTZ R28, R28, R219 ;  /* 0x000000db1c1c7220 */ /* 0x000fe20000410000 */
[----:B------:R-:W-:Y:S01]  /*6da0*/  F2FP.BF16.F32.PACK_AB R11, R44, R11 ;  /* 0x0000000b2c0b723e */ /* 0x000fe200000010ff */
[----:B------:R-:W-:Y:S01]  /*6db0*/  FMUL.FTZ R32, R32, R23 ;  /* 0x0000001720207220 */ /* 0x000fe20000410000 */
[----:B------:R-:W-:Y:S01]  /*6dc0*/  IMAD R23, R4, 0x2000, R6 ;  /* 0x0000200004177824 */ /* 0x000fe200078e0206 */
[----:B------:R-:W-:-:S02]  /*6dd0*/  F2FP.BF16.F32.PACK_AB R13, R46, R13 ;  /* 0x0000000d2e0d723e */ /* 0x000fc400000010ff */
[----:B------:R-:W-:Y:S02]  /*6de0*/  F2FP.BF16.F32.PACK_AB R50, R22, R21 ;  /* 0x000000151632723e */ /* 0x000fe400000010ff */
[----:B------:R-:W-:Y:S02]  /*6df0*/  SHF.R.U32.HI R216, RZ, 0x4, R23 ;  /* 0x00000004ffd87819 */ /* 0x000fe40000011617 */
[----:B------:R-:W-:Y:S02]  /*6e00*/  F2FP.BF16.F32.PACK_AB R51, R51, R20 ;  /* 0x000000143333723e */ /* 0x000fe400000010ff */
[----:B------:R-:W-:Y:S01]  /*6e10*/  LOP3.LUT R216, R216, 0x3fff, RZ, 0xc0, !PT ;  /* 0x00003fffd8d87812 */ /* 0x000fe200078ec0ff */
[----:B------:R1:W-:Y:S01]  /*6e20*/  STSM.16.M88.2 [R0+0x2c500], R14 ;  /* 0x02c5000e00007844 */ /* 0x0003e20000000100 */
[----:B------:R-:W-:Y:S02]  /*6e30*/  F2FP.BF16.F32.PACK_AB R27, R28, R27 ;  /* 0x0000001b1c1b723e */ /* 0x000fe400000010ff */
[C---:B------:R-:W-:Y:S01]  /*6e40*/  R2UR UR56, R216.reuse ;  /* 0x00000000d83872ca */ /* 0x040fe200000e0000 */
[----:B------:R-:W-:Y:S01]  /*6e50*/  STSM.16.M88.2 [R0+0x2cd00], R24 ;  /* 0x02cd001800007844 */ /* 0x000fe20000000100 */
[----:B------:R-:W-:-:S02]  /*6e60*/  VIADD R6, R216, 0x80 ;  /* 0x00000080d8067836 */ /* 0x000fc40000000000 */
[----:B------:R-:W-:Y:S01]  /*6e70*/  VIADD R217, R216, 0x500 ;  /* 0x00000500d8d97836 */ /* 0x000fe20000000000 */
[----:B------:R-:W-:Y:S02]  /*6e80*/  STSM.16.M88.2 [R0+0x2d500], R40 ;  /* 0x02d5002800007844 */ /* 0x000fe40000000100 */
[----:B------:R-:W-:Y:S01]  /*6e90*/  R2UR UR48, R6 ;  /* 0x00000000063072ca */ /* 0x000fe200000e0000 */
[----:B------:R-:W-:Y:S01]  /*6ea0*/  VIADD R6, R216, 0x100 ;  /* 0x00000100d8067836 */ /* 0x000fe20000000000 */
[----:B-1----:R-:W-:Y:S01]  /*6eb0*/  F2FP.BF16.F32.PACK_AB R14, R45, R30 ;  /* 0x0000001e2d0e723e */ /* 0x002fe200000010ff */
[----:B------:R-:W-:Y:S01]  /*6ec0*/  FMUL.FTZ R30, R8, R223 ;  /* 0x000000df081e7220 */ /* 0x000fe20000410000 */
[----:B------:R-:W-:Y:S02]  /*6ed0*/  F2FP.BF16.F32.PACK_AB R15, R48, R47 ;  /* 0x0000002f300f723e */ /* 0x000fe400000010ff */
[----:B------:R-:W-:Y:S01]  /*6ee0*/  UMOV UR32, UR56 ;  /* 0x0000003800207c82 */ /* 0x000fe20008000000 */
[----:B------:R-:W-:Y:S01]  /*6ef0*/  FMUL.FTZ R225, R225, R30 ;  /* 0x0000001ee1e17220 */ /* 0x000fe20000410000 */
[----:B------:R-:W-:Y:S01]  /*6f00*/  UMOV UR12, UR56 ;  /* 0x00000038000c7c82 */ /* 0x000fe20008000000 */
[----:B------:R-:W-:Y:S01]  /*6f10*/  STSM.16.M88.2 [R0+0x2dd00], R14 ;  /* 0x02dd000e00007844 */ /* 0x000fe20000000100 */
[----:B------:R-:W-:Y:S01]  /*6f20*/  UMOV UR16, UR56 ;  /* 0x0000003800107c82 */ /* 0x000fe20008000000 */
[----:B------:R-:W-:Y:S01]  /*6f30*/  R2UR UR28, R6 ;  /* 0x00000000061c72ca */ /* 0x000fe200000e0000 */
[----:B------:R-:W-:Y:S01]  /*6f40*/  VIADD R6, R216, 0x180 ;  /* 0x00000180d8067836 */ /* 0x000fe20000000000 */
[----:B------:R-:W-:Y:S01]  /*6f50*/  STSM.16.M88.2 [R0+0x2e500], R38 ;  /* 0x02e5002600007844 */ /* 0x000fe20000000100 */
[----:B------:R-:W-:Y:S01]  /*6f60*/  F2FP.BF16.F32.PACK_AB R37, R225, R32 ;  /* 0x00000020e125723e */ /* 0x000fe200000010ff */
[----:B------:R-:W-:Y:S01]  /*6f70*/  UMOV UR20, UR48 ;  /* 0x0000003000147c82 */ /* 0x000fe20008000000 */
[----:B------:R-:W-:Y:S01]  /*6f80*/  UMOV UR52, UR48 ;  /* 0x0000003000347c82 */ /* 0x000fe20008000000 */
[----:B------:R-:W-:Y:S01]  /*6f90*/  @!PT LDS RZ, [RZ] ;  /* 0x00000000fffff984 */ /* 0x000fe20000000800 */
[----:B------:R-:W-:Y:S01]  /*6fa0*/  @!PT LDS RZ, [RZ] ;  /* 0x00000000fffff984 */ /* 0x000fe20000000800 */
[----:B------:R-:W-:Y:S01]  /*6fb0*/  @!PT LDS RZ, [RZ] ;  /* 0x00000000fffff984 */ /* 0x000fe20000000800 */
[----:B------:R-:W-:Y:S01]  /*6fc0*/  @!PT LDS RZ, [RZ] ;  /* 0x00000000fffff984 */ /* 0x000fe20000000800 */
[----:B------:R1:W-:Y:S06]  /*6fd0*/  MEMBAR.ALL.CTA ;  /* 0x0000000000007992 */ /* 0x0003ec0000008000 */
[----:B-1----:R-:W1:Y:S01]  /*6fe0*/  FENCE.VIEW.ASYNC.S ;  /* 0x00000000000073c6 */ /* 0x002e620000000000 */
[----:B------:R-:W-:Y:S01]  /*6ff0*/  UMOV UR44, UR48 ;  /* 0x00000030002c7c82 */ /* 0x000fe20008000000 */
[----:B------:R-:W-:Y:S01]  /*7000*/  MOV R8, UR31 ;  /* 0x0000001f00087c02 */ /* 0x000fe20008000f00 */
[----:B------:R-:W-:Y:S01]  /*7010*/  UMOV UR40, UR28 ;  /* 0x0000001c00287c82 */ /* 0x000fe20008000000 */
[----:B------:R-:W-:Y:S01]  /*7020*/  UMOV UR36, UR28 ;  /* 0x0000001c00247c82 */ /* 0x000fe20008000000 */
[----:B------:R-:W-:Y:S01]  /*7030*/  UMOV UR24, UR28 ;  /* 0x0000001c00187c82 */ /* 0x000fe20008000000 */
[----:B-1----:R-:W-:Y:S06]  /*7040*/  BAR.SYNC.DEFER_BLOCKING 0x9, 0x100 ;  /* 0x0244000000007b1d */ /* 0x002fec0000010000 */
[----:B------:R-:W-:Y:S04]  /*7050*/  STSM.16.M88.2 [R0+0x2ed00], R10 ;  /* 0x02ed000a00007844 */ /* 0x000fe80000000100 */
[----:B------:R-:W-:Y:S04]  /*7060*/  STSM.16.M88.2 [R0+0x2f500], R12 ;  /* 0x02f5000c00007844 */ /* 0x000fe80000000100 */
[----:B------:R-:W-:Y:S04]  /*7070*/  STSM.16.M88.2 [R0+0x2fd00], R50 ;  /* 0x02fd003200007844 */ /* 0x000fe80000000100 */
[----:B------:R-:W-:Y:S04]  /*7080*/  STSM.16.M88.2 [R0+0x30500], R26 ;  /* 0x0305001a00007844 */ /* 0x000fe80000000100 */
[----:B------:R1:W-:Y:S01]  /*7090*/  STSM.16.M88.2 [R0+0x30d00], R36 ;  /* 0x030d002400007844 */ /* 0x0003e20000000100 */
[----:B------:R-:W-:-:S06]  /*70a0*/  WARPGROUP.ARRIVE ;  /* 0x00000000000079c5 */ /* 0x000fcc0000000000 */
[----:B------:R-:W-:Y:S03]  /*70b0*/  HGMMA.64x16x16.F32.BF16 R56, gdesc[UR56].tnspA.tnspB, R56, gsb0 ;  /* 0x60200000383879f0 */ /* 0x000fe60008001838 */
[----:B------:R-:W-:Y:S02]  /*70c0*/  WARPGROUP.DEPBAR.LE gsb0, 0x0 ;  /* 0x00008000000079c5 */ /* 0x000fe40000010000 */
[----:B------:R-:W-:-:S06]  /*70d0*/  WARPGROUP.ARRIVE ;  /* 0x00000000000079c5 */ /* 0x000fcc0000000000 */
[----:B------:R-:W-:Y:S01]  /*70e0*/  HGMMA.64x16x16.F32.BF16 R72, gdesc[UR32].tnspA.tnspB, R72, gsb0 ;  /* 0x60200000204879f0 */ /* 0x000fe20008001848 */
[----:B------:R-:W-:Y:S01]  /*70f0*/  UIADD3 UR34, UR4, 0x1a0, URZ ;  /* 0x000001a004227890 */ /* 0x000fe2000fffe03f */
[----:B------:R-:W-:Y:S01]  /*7100*/  UMOV UR32, UR28 ;  /* 0x0000001c00207c82 */ /* 0x000fe20008000000 */
[----:B------:R-:W-:Y:S01]  /*7110*/  UMOV UR33, UR29 ;  /* 0x0000001d00217c82 */ /* 0x000fe20008000000 */
[----:B------:R-:W-:Y:S01]  /*7120*/  UMOV UR35, 0x40 ;  /* 0x0000004000237882 */ /* 0x000fe20000000000 */
[----:B------:R-:W-:Y:S02]  /*7130*/  WARPGROUP.DEPBAR.LE gsb0, 0x0 ;  /* 0x00008000000079c5 */ /* 0x000fe40000010000 */
[----:B------:R-:W-:-:S06]  /*7140*/  WARPGROUP.ARRIVE ;  /* 0x00000000000079c5 */ /* 0x000fcc0000000000 */
[----:B------:R-:W-:Y:S01]  /*7150*/  HGMMA.64x16x16.F32.BF16 R88, gdesc[UR12].tnspA.tnspB, R88, gsb0 ;  /* 0x602000000c5879f0 */ /* 0x000fe20008001858 */
[----:B------:R-:W-:Y:S01]  /*7160*/  UMOV UR12, UR14 ;  /* 0x0000000e000c7c82 */ /* 0x000fe20008000000 */
[----:B------:R-:W-:Y:S01]  /*7170*/  UMOV UR13, UR15 ;  /* 0x0000000f000d7c82 */ /* 0x000fe20008000000 */
[----:B------:R-:W-:Y:S01]  /*7180*/  UMOV UR14, UR18 ;  /* 0x00000012000e7c82 */ /* 0x000fe20008000000 */
[----:B------:R-:W-:Y:S01]  /*7190*/  UMOV UR15, UR19 ;  /* 0x00000013000f7c82 */ /* 0x000fe20008000000 */
[----:B------:R-:W-:Y:S02]  /*71a0*/  WARPGROUP.DEPBAR.LE gsb0, 0x0 ;  /* 0x00008000000079c5 */ /* 0x000fe40000010000 */
[----:B------:R-:W-:-:S06]  /*71b0*/  WARPGROUP.ARRIVE ;  /* 0x00000000000079c5 */ /* 0x000fcc0000000000 */
[----:B------:R-:W-:Y:S01]  /*71c0*/  HGMMA.64x16x16.F32.BF16 R104, gdesc[UR16].tnspA.tnspB, R104, gsb0 ;  /* 0x60200000106879f0 */ /* 0x000fe20008001868 */
[----:B------:R-:W-:Y:S01]  /*71d0*/  UMOV UR16, UR56 ;  /* 0x0000003800107c82 */ /* 0x000fe20008000000 */
[----:B------:R-:W-:Y:S01]  /*71e0*/  UMOV UR17, UR57 ;  /* 0x0000003900117c82 */ /* 0x000fe20008000000 */
[----:B------:R-:W-:Y:S01]  /*71f0*/  UMOV UR18, UR6 ;  /* 0x0000000600127c82 */ /* 0x000fe20008000000 */
[----:B------:R-:W-:Y:S01]  /*7200*/  UMOV UR19, 0x40 ;  /* 0x0000004000137882 */ /* 0x000fe20000000000 */
[----:B------:R-:W-:Y:S01]  /*7210*/  UMOV UR10, UR18 ;  /* 0x00000012000a7c82 */ /* 0x000fe20008000000 */
[----:B------:R-:W-:Y:S01]  /*7220*/  UMOV UR11, UR19 ;  /* 0x00000013000b7c82 */ /* 0x000fe20008000000 */
[----:B------:R-:W-:Y:S01]  /*7230*/  UIADD3 UR6, UR4, 0x110, URZ ;  /* 0x0000011004067890 */ /* 0x000fe2000fffe03f */
[----:B------:R-:W-:-:S06]  /*7240*/  UMOV UR57, UR23 ;  /* 0x0000001700397c82 */ /* 0x000fcc0008000000 */
[----:B------:R-:W-:Y:S01]  /*7250*/  UMOV UR22, UR6 ;  /* 0x0000000600167c82 */ /* 0x000fe20008000000 */
[----:B------:R-:W-:Y:S01]  /*7260*/  UIADD3 UR6, UR4, 0x230, URZ ;  /* 0x0000023004067890 */ /* 0x000fe2000fffe03f */
        /* <DEDUP_REMOVED lines=8> */
[----:B------:R-:W-:-:S04]  /*72f0*/  UIADD3 UR5, UR60, 0x2ed00, URZ ;  /* 0x0002ed003c057890 */ /* 0x000fc8000fffe03f */
[----:B------:R-:W-:Y:S01]  /*7300*/  USHF.R.U32.HI UR5, URZ, 0x4, UR5 ;  /* 0x000000043f057899 */ /* 0x000fe20008011605 */
[----:B------:R-:W-:Y:S02]  /*7310*/  WARPGROUP.DEPBAR.LE gsb0, 0x0 ;  /* 0x00008000000079c5 */ /* 0x000fe40000010000 */
[----:B------:R-:W-:-:S06]  /*7320*/  WARPGROUP.ARRIVE ;  /* 0x00000000000079c5 */ /* 0x000fcc0000000000 */
[----:B------:R-:W-:Y:S01]  /*7330*/  HGMMA.64x16x16.F32.BF16 R56, gdesc[UR48].tnspA.tnspB, R56, gsb0 ;  /* 0x60200000303879f0 */ /* 0x000fe20008001838 */
[----:B------:R-:W-:Y:S01]  /*7340*/  UMOV UR48, UR10 ;  /* 0x0000000a00307c82 */ /* 0x000fe20008000000 */
[----:B------:R-:W-:Y:S01]  /*7350*/  UIADD3 UR10, UR4, 0xb0, URZ ;  /* 0x000000b0040a7890 */ /* 0x000fe2000fffe03f */
[----:B------:R-:W-:Y:S01]  /*7360*/  UMOV UR49, UR11 ;  /* 0x0000000b00317c82 */ /* 0x000fe20008000000 */
[----:B------:R-:W-:Y:S01]  /*7370*/  UMOV UR11, 0x40 ;  /* 0x00000040000b7882 */ /* 0x000fe20000000000 */
        /* <DEDUP_REMOVED lines=10> */
[----:B------:R-:W-:Y:S01]  /*7420*/  UIADD3 UR22, UR4, 0x130, URZ ;  /* 0x0000013004167890 */ /* 0x000fe2000fffe03f */
[----:B------:R-:W-:Y:S01]  /*7430*/  UMOV UR23, 0x40 ;  /* 0x0000004000177882 */ /* 0x000fe20000000000 */
[----:B------:R-:W-:Y:S02]  /*7440*/  WARPGROUP.DEPBAR.LE gsb0, 0x0 ;  /* 0x00008000000079c5 */ /* 0x000fe40000010000 */
[----:B------:R-:W-:-:S06]  /*7450*/  WARPGROUP.ARRIVE ;  /* 0x00000000000079c5 */ /* 0x000fcc0000000000 */
[----:B------:R-:W-:Y:S01]  /*7460*/  HGMMA.64x16x16.F32.BF16 R104, gdesc[UR52].tnspA.tnspB, R104, gsb0 ;  /* 0x60200000346879f0 */ /* 0x000fe20008001868 */
[----:B------:R-:W-:Y:S01]  /*7470*/  UMOV UR52, UR16 ;  /* 0x0000001000347c82 */ /* 0x000fe20008000000 */
[----:B------:R-:W-:Y:S01]  /*7480*/  UMOV UR53, UR17 ;  /* 0x0000001100357c82 */ /* 0x000fe20008000000 */
        /* <DEDUP_REMOVED lines=10> */
[----:B------:R-:W-:Y:S01]  /*7530*/  UMOV UR29, 0x40000040 ;  /* 0x40000040001d7882 */ /* 0x000fe20000000000 */
[----:B------:R-:W-:Y:S02]  /*7540*/  UMOV UR31, 0x8 ;  /* 0x00000008001f7882 */ /* 0x000fe40000000000 */
[----:B------:R-:W-:Y:S01]  /*7550*/  IMAD.U32 R21, RZ, RZ, UR31 ;  /* 0x0000001fff157e24 */ /* 0x000fe2000f8e00ff */
[----:B------:R-:W-:Y:S02]  /*7560*/  WARPGROUP.DEPBAR.LE gsb0, 0x0 ;  /* 0x00008000000079c5 */ /* 0x000fe40000010000 */
[----:B------:R-:W-:-:S06]  /*7570*/  WARPGROUP.ARRIVE ;  /* 0x00000000000079c5 */ /* 0x000fcc0000000000 */
[----:B------:R-:W-:Y:S01]  /*7580*/  HGMMA.64x16x16.F32.BF16 R72, gdesc[UR40].tnspA.tnspB, R72, gsb0 ;  /* 0x60200000284879f0 */ /* 0x000fe20008001848 */
[----:B------:R-:W-:Y:S01]  /*7590*/  UMOV UR40, UR12 ;  /* 0x0000000c00287c82 */ /* 0x000fe20008000000 */
[----:B------:R-:W-:Y:S01]  /*75a0*/  R2UR UR12, R6 ;  /* 0x00000000060c72ca */ /* 0x000fe200000e0000 */
[----:B------:R-:W-:Y:S01]  /*75b0*/  UMOV UR41, UR13 ;  /* 0x0000000d00297c82 */ /* 0x000fe20008000000 */
[----:B------:R-:W-:Y:S01]  /*75c0*/  UMOV UR13, 0x40000040 ;  /* 0x40000040000d7882 */ /* 0x000fe20000000000 */
[----:B------:R-:W-:Y:S01]  /*75d0*/  VIADD R6, R5, 0x80 ;  /* 0x0000008005067836 */ /* 0x000fe20000000000 */
[----:B------:R-:W-:Y:S01]  /*75e0*/  UMOV UR21, UR13 ;  /* 0x0000000d00157c82 */ /* 0x000fe20008000000 */
[----:B------:R-:W-:-:S08]  /*75f0*/  UMOV UR17, UR13 ;  /* 0x0000000d00117c82 */ /* 0x000fd00008000000 */
        /* <DEDUP_REMOVED lines=23> */
[----:B------:R-:W-:Y:S01]  /*7770*/  UMOV UR57, 0x40000040 ;  /* 0x4000004000397882 */ /* 0x000fe20000000000 */
[----:B------:R-:W-:-:S02]  /*7780*/  WARPGROUP.DEPBAR.LE gsb0, 0x0 ;  /* 0x00008000000079c5 */ /* 0x000fc40000010000 */
[----:B------:R-:W-:-:S06]  /*7790*/  WARPGROUP.ARRIVE ;  /* 0x00000000000079c5 */ /* 0x000fcc0000000000 */
[----:B------:R-:W-:Y:S01]  /*77a0*/  HGMMA.64x16x16.F32.BF16 R120, gdesc[UR24].tnspA.tnspB, R120, gsb0 ;  /* 0x60200000187879f0 */ /* 0x000fe20008001878 */
[----:B------:R-:W-:Y:S01]  /*77b0*/  ULOP3.LUT UR25, UR5, 0x3fff, URZ, 0xc0, !UPT ;  /* 0x00003fff05197892 */ /* 0x000fe2000f8ec03f */
[----:B------:R-:W-:-:S03]  /*77c0*/  R2UR UR5, R5 ;  /* 0x00000000050572ca */ /* 0x000fc600000e0000 */
[----:B------:R-:W-:-:S07]  /*77d0*/  ULOP3.LUT UR24, UR25, 0x400000, URZ, 0xfc, !UPT ;  /* 0x0040000019187892 */ /* 0x000fce000f8efc3f */
[----:B------:R-:W-:Y:S02]  /*77e0*/  UMOV UR30, UR24 ;  /* 0x00000018001e7c82 */ /* 0x000fe40008000000 */
[----:B------:R-:W-:Y:S01]  /*77f0*/  IMAD.U32 R20, RZ, RZ, UR30 ;  /* 0x0000001eff147e24 */ /* 0x000fe2000f8e00ff */
[----:B------:R-:W-:Y:S01]  /*7800*/  UMOV UR28, UR5 ;  /* 0x00000005001c7c82 */ /* 0x000fe20008000000 */
[----:B------:R-:W-:Y:S01]  /*7810*/  UMOV UR5, UR13 ;  /* 0x0000000d00057c82 */ /* 0x000fe20008000000 */
[----:B------:R-:W-:Y:S02]  /*7820*/  WARPGROUP.DEPBAR.LE gsb0, 0x0 ;  /* 0x00008000000079c5 */ /* 0x000fe40000010000 */
[----:B------:R-:W-:-:S06]  /*7830*/  WARPGROUP.ARRIVE ;  /* 0x00000000000079c5 */ /* 0x000fcc0000000000 */
[----:B------:R-:W-:Y:S03]  /*7840*/  HGMMA.64x16x16.F32.BF16 R56, gdesc[UR12].tnspA.tnspB, R56, gsb0 ;  /* 0x602000000c3879f0 */ /* 0x000fe60008001838 */
[----:B------:R-:W-:Y:S02]  /*7850*/  WARPGROUP.DEPBAR.LE gsb0, 0x0 ;  /* 0x00008000000079c5 */ /* 0x000fe40000010000 */
[----:B------:R-:W-:-:S06]  /*7860*/  WARPGROUP.ARRIVE ;  /* 0x00000000000079c5 */ /* 0x000fcc0000000000 */
[----:B------:R-:W-:Y:S01]  /*7870*/  HGMMA.64x16x16.F32.BF16 R72, gdesc[UR8].tnspA.tnspB, R72, gsb0 ;  /* 0x60200000084879f0 */ /* 0x000fe20008001848 */
[----:B------:R-:W-:Y:S01]  /*7880*/  UMOV UR13, 0x40000040 ;  /* 0x40000040000d7882 */ /* 0x000fe20000000000 */
[----:B------:R-:W-:Y:S01]  /*7890*/  ULDC.64 UR8, c[0x0][0x208] ;  /* 0x0000820000087ab9 */ /* 0x000fe20000000a00 */
[----:B------:R-:W-:Y:S02]  /*78a0*/  WARPGROUP.DEPBAR.LE gsb0, 0x0 ;  /* 0x00008000000079c5 */ /* 0x000fe40000010000 */
[----:B------:R-:W-:-:S06]  /*78b0*/  WARPGROUP.ARRIVE ;  /* 0x00000000000079c5 */ /* 0x000fcc0000000000 */
[----:B------:R-:W-:Y:S03]  /*78c0*/  HGMMA.64x16x16.F32.BF16 R88, gdesc[UR20].tnspA.tnspB, R88, gsb0 ;  /* 0x60200000145879f0 */ /* 0x000fe60008001858 */
[----:B------:R-:W-:Y:S02]  /*78d0*/  WARPGROUP.DEPBAR.LE gsb0, 0x0 ;  /* 0x00008000000079c5 */ /* 0x000fe40000010000 */
[----:B------:R-:W-:-:S06]  /*78e0*/  WARPGROUP.ARRIVE ;  /* 0x00000000000079c5 */ /* 0x000fcc0000000000 */
[----:B------:R-:W-:Y:S03]  /*78f0*/  HGMMA.64x16x16.F32.BF16 R104, gdesc[UR16].tnspA.tnspB, R104, gsb0 ;  /* 0x60200000106879f0 */ /* 0x000fe60008001868 */
[----:B------:R-:W-:Y:S02]  /*7900*/  WARPGROUP.DEPBAR.LE gsb0, 0x0 ;  /* 0x00008000000079c5 */ /* 0x000fe40000010000 */
[----:B------:R-:W-:-:S06]  /*7910*/  WARPGROUP.ARRIVE ;  /* 0x00000000000079c5 */ /* 0x000fcc0000000000 */
[----:B------:R-:W-:Y:S01]  /*7920*/  HGMMA.64x16x16.F32.BF16 R120, gdesc[UR4].tnspA.tnspB, R120, gsb0 ;  /* 0x60200000047879f0 */ /* 0x000fe20008001878 */
[----:B------:R-:W-:Y:S01]  /*7930*/  R2UR UR5, R6 ;  /* 0x00000000060572ca */ /* 0x000fe200000e0000 */
[----:B------:R-:W-:Y:S01]  /*7940*/  UIADD3 UR4, UR24, 0x80, URZ ;  /* 0x0000008018047890 */ /* 0x000fe2000fffe03f */
[----:B------:R-:W-:Y:S01]  /*7950*/  VIADD R6, R5, 0x100 ;  /* 0x0000010005067836 */ /* 0x000fe20000000000 */
[----:B------:R-:W-:Y:S02]  /*7960*/  WARPGROUP.DEPBAR.LE gsb0, 0x0 ;  /* 0x00008000000079c5 */ /* 0x000fe40000010000 */
[----:B------:R-:W-:Y:S01]  /*7970*/  @!PT LDS RZ, [RZ] ;  /* 0x00000000fffff984 */ /* 0x000fe20000000800 */
[----:B------:R-:W-:Y:S01]  /*7980*/  @!PT LDS RZ, [RZ] ;  /* 0x00000000fffff984 */ /* 0x000fe20000000800 */
[----:B------:R-:W-:Y:S01]  /*7990*/  @!PT LDS RZ, [RZ] ;  /* 0x00000000fffff984 */ /* 0x000fe20000000800 */
[----:B------:R-:W-:Y:S01]  /*79a0*/  @!PT LDS RZ, [RZ] ;  /* 0x00000000fffff984 */ /* 0x000fe20000000800 */
[----:B------:R2:W-:Y:S06]  /*79b0*/  MEMBAR.ALL.CTA ;  /* 0x0000000000007992 */ /* 0x0005ec0000008000 */
[----:B--2---:R-:W2:Y:S02]  /*79c0*/  FENCE.VIEW.ASYNC.S ;  /* 0x00000000000073c6 */ /* 0x004ea40000000000 */
[----:B--2---:R-:W-:Y:S06]  /*79d0*/  BAR.SYNC.DEFER_BLOCKING 0x9, 0x100 ;  /* 0x0244000000007b1d */ /* 0x004fec0000010000 */
[----:B-1----:R-:W-:-:S06]  /*79e0*/  WARPGROUP.ARRIVE ;  /* 0x00000000000079c5 */ /* 0x002fcc0000000000 */
[----:B------:R-:W-:Y:S01]  /*79f0*/  HGMMA.64x64x16.F32.BF16 R24, gdesc[UR28].tnspA, RZ, !UPT, gsb0 ;  /* 0x20e000001c1879f0 */ /* 0x000fe2000c0018ff */
[----:B------:R-:W-:Y:S01]  /*7a00*/  UMOV UR28, UR5 ;  /* 0x00000005001c7c82 */ /* 0x000fe20008000000 */
[----:B------:R-:W-:Y:S01]  /*7a10*/  UMOV UR29, 0x40000040 ;  /* 0x40000040001d7882 */ /* 0x000fe20000000000 */
[----:B------:R-:W-:Y:S01]  /*7a20*/  UMOV UR30, UR4 ;  /* 0x00000004001e7c82 */ /* 0x000fe20008000000 */
[----:B------:R-:W-:Y:S01]  /*7a30*/  UMOV UR31, 0x8 ;  /* 0x00000008001f7882 */ /* 0x000fe20000000000 */
[----:B------:R-:W-:Y:S01]  /*7a40*/  R2UR UR5, R6 ;  /* 0x00000000060572ca */ /* 0x000fe200000e0000 */
[----:B------:R-:W-:Y:S01]  /*7a50*/  UIADD3 UR4, UR24, 0x100, URZ ;  /* 0x0000010018047890 */ /* 0x000fe2000fffe03f */
[----:B------:R-:W-:Y:S02]  /*7a60*/  IMAD.U32 R14, RZ, RZ, UR30 ;  /* 0x0000001eff0e7e24 */ /* 0x000fe4000f8e00ff */
[----:B------:R-:W-:Y:S02]  /*7a70*/  IMAD.U32 R15, RZ, RZ, UR31 ;  /* 0x0000001fff0f7e24 */ /* 0x000fe4000f8e00ff */
[----:B------:R-:W-:Y:S01]  /*7a80*/  VIADD R6, R5, 0x180 ;  /* 0x0000018005067836 */ /* 0x000fe20000000000 */
[----:B------:R-:W-:-:S02]  /*7a90*/  WARPGROUP.DEPBAR.LE gsb0, 0x0 ;  /* 0x00008000000079c5 */ /* 0x000fc40000010000 */
[----:B------:R-:W-:-:S06]  /*7aa0*/  WARPGROUP.ARRIVE ;  /* 0x00000000000079c5 */ /* 0x000fcc0000000000 */
[----:B------:R-:W-:Y:S01]  /*7ab0*/  HGMMA.64x64x16.F32.BF16 R24, gdesc[UR28].tnspA, R24, gsb0 ;  /* 0x20e000001c1879f0 */ /* 0x000fe20008001818 */
        /* <DEDUP_REMOVED lines=20> */
[----:B------:R-:W-:-:S05]  /*7c00*/  VIADD R6, R216, 0x400 ;  /* 0x00000400d8067836 */ /* 0x000fca0000000000 */
[----:B------:R-:W-:Y:S01]  /*7c10*/  R2UR UR56, R6 ;  /* 0x00000000063872ca */ /* 0x000fe200000e0000 */
[----:B------:R-:W-:Y:S02]  /*7c20*/  WARPGROUP.DEPBAR.LE gsb0, 0x0 ;  /* 0x00008000000079c5 */ /* 0x000fe40000010000 */
[----:B------:R-:W-:-:S06]  /*7c30*/  WARPGROUP.ARRIVE ;  /* 0x00000000000079c5 */ /* 0x000fcc0000000000 */
[----:B------:R-:W-:Y:S01]  /*7c40*/  HGMMA.64x64x16.F32.BF16 R24, gdesc[UR28].tnspA, R24, gsb0 ;  /* 0x20e000001c1879f0 */ /* 0x000fe20008001818 */
[----:B------:R-:W-:Y:S01]  /*7c50*/  UMOV UR28, UR5 ;  /* 0x00000005001c7c82 */ /* 0x000fe20008000000 */
[----:B------:R-:W-:Y:S01]  /*7c60*/  UMOV UR29, 0x40000040 ;  /* 0x40000040001d7882 */ /* 0x000fe20000000000 */
[----:B------:R-:W-:Y:S01]  /*7c70*/  UMOV UR30, UR4 ;  /* 0x00000004001e7c82 */ /* 0x000fe20008000000 */
[----:B------:R-:W-:Y:S01]  /*7c80*/  UMOV UR31, 0x8 ;  /* 0x00000008001f7882 */ /* 0x000fe20000000000 */
[----:B------:R-:W-:Y:S01]  /*7c90*/  IMAD.U32 R6, RZ, RZ, UR30 ;  /* 0x0000001eff067e24 */ /* 0x000fe2000f8e00ff */
[----:B------:R-:W-:Y:S01]  /*7ca0*/  ULDC.64 UR4, c[0x0][0x2c0] ;  /* 0x0000b00000047ab9 */ /* 0x000fe20000000a00 */
[----:B------:R-:W-:Y:S01]  /*7cb0*/  IMAD.U32 R7, RZ, RZ, UR31 ;  /* 0x0000001fff077e24 */ /* 0x000fe2000f8e00ff */
[----:B------:R-:W-:Y:S02]  /*7cc0*/  WARPGROUP.DEPBAR.LE gsb0, 0x0 ;  /* 0x00008000000079c5 */ /* 0x000fe40000010000 */
[----:B------:R-:W-:-:S06]  /*7cd0*/  WARPGROUP.ARRIVE ;  /* 0x00000000000079c5 */ /* 0x000fcc0000000000 */
[----:B------:R-:W-:Y:S01]  /*7ce0*/  HGMMA.64x64x16.F32.BF16 R24, gdesc[UR28].tnspA, R24, gsb0 ;  /* 0x20e000001c1879f0 */ /* 0x000fe20008001818 */
[----:B------:R-:W-:Y:S01]  /*7cf0*/  R2UR UR31, R8 ;  /* 0x00000000081f72ca */ /* 0x000fe200000e0000 */
[C---:B------:R-:W-:Y:S01]  /*7d00*/  VIADD R8, R216.reuse, 0x480 ;  /* 0x00000480d8087836 */ /* 0x040fe20000000000 */
[----:B------:R-:W-:Y:S02]  /*7d10*/  R2UR UR30, R9 ;  /* 0x00000000091e72ca */ /* 0x000fe400000e0000 */
[----:B------:R-:W-:Y:S01]  /*7d20*/  R2UR UR28, R217 ;  /* 0x00000000d91c72ca */ /* 0x000fe200000e0000 */
[----:B------:R-:W-:Y:S02]  /*7d30*/  WARPGROUP.DEPBAR.LE gsb0, 0x0 ;  /* 0x00008000000079c5 */ /* 0x000fe40000010000 */
[----:B------:R-:W-:Y:S01]  /*7d40*/  WARPGROUP.ARRIVE ;  /* 0x00000000000079c5 */ /* 0x000fe20000000000 */
[----:B------:R-:W-:Y:S01]  /*7d50*/  UMOV UR29, 0x40000040 ;  /* 0x40000040001d7882 */ /* 0x000fe20000000000 */
[----:B------:R-:W-:-:S02]  /*7d60*/  VIADD R216, R216, 0x580 ;  /* 0x00000580d8d87836 */ /* 0x000fc40000000000 */
[----:B------:R-:W-:Y:S02]  /*7d70*/  IMAD.SHL.U32 R9, R16, 0x4000, RZ ;  /* 0x0000400010097824 */ /* 0x000fe400078e00ff */
[----:B------:R-:W-:Y:S01]  /*7d80*/  HGMMA.64x16x16.F32.BF16 R64, gdesc[UR56].tnspA.tnspB, R64, gsb0 ;  /* 0x60200000384079f0 */ /* 0x000fe20008001840 */
[----:B------:R-:W-:Y:S01]  /*7d90*/  UMOV UR58, UR32 ;  /* 0x00000020003a7c82 */ /* 0x000fe20008000000 */
[----:B------:R-:W-:Y:S01]  /*7da0*/  UMOV UR59, UR33 ;  /* 0x00000021003b7c82 */ /* 0x000fe20008000000 */
[----:B------:R-:W-:Y:S02]  /*7db0*/  R2UR UR12, R216 ;  /* 0x00000000d80c72ca */ /* 0x000fe400000e0000 */
[C---:B------:R-:W-:Y:S01]  /*7dc0*/  IADD3 R22, P1, R9.reuse, R230, RZ ;  /* 0x000000e609167210 */ /* 0x040fe20007f3e0ff */
[----:B------:R-:W-:Y:S02]  /*7dd0*/  WARPGROUP.DEPBAR.LE gsb0, 0x0 ;  /* 0x00008000000079c5 */ /* 0x000fe40000010000 */
[----:B------:R-:W-:Y:S01]  /*7de0*/  WARPGROUP.ARRIVE ;  /* 0x00000000000079c5 */ /* 0x000fe20000000000 */
[----:B------:R-:W-:Y:S01]  /*7df0*/  UMOV UR32, UR28 ;  /* 0x0000001c00207c82 */ /* 0x000fe20008000000 */
[----:B------:R-:W-:Y:S01]  /*7e00*/  UMOV UR33, UR29 ;  /* 0x0000001d00217c82 */ /* 0x000fe20008000000 */
[----:B------:R-:W-:-:S03]  /*7e10*/  LEA.HI.X.SX32 R9, R9, R232, 0x1, P1 ;  /* 0x000000e809097211 */ /* 0x000fc600008f0eff */
[----:B------:R-:W-:Y:S01]  /*7e20*/  HGMMA.64x16x16.F32.BF16 R80, gdesc[UR56].tnspA.tnspB, R80, gsb0 ;  /* 0x60200000385079f0 */ /* 0x000fe20008001850 */
[----:B------:R-:W-:Y:S01]  /*7e30*/  UMOV UR58, UR36 ;  /* 0x00000024003a7c82 */ /* 0x000fe20008000000 */
[----:B------:R-:W-:Y:S01]  /*7e40*/  UMOV UR59, UR37 ;  /* 0x00000025003b7c82 */ /* 0x000fe20008000000 */
        /* <DEDUP_REMOVED lines=10> */
[----:B------:R-:W-:Y:S01]  /*7ef0*/  R2UR UR48, R8 ;  /* 0x00000000083072ca */ /* 0x000fe200000e0000 */
[----:B------:R-:W-:Y:S01]  /*7f00*/  UMOV UR49, 0x40000040 ;  /* 0x4000004000317882 */ /* 0x000fe20000000000 */
[----:B------:R-:W-:Y:S01]  /*7f10*/  UMOV UR40, UR28 ;  /* 0x0000001c00287c82 */ /* 0x000fe20008000000 */
[----:B------:R-:W-:Y:S01]  /*7f20*/  UMOV UR41, UR29 ;  /* 0x0000001d00297c82 */ /* 0x000fe20008000000 */
[----:B------:R-:W-:Y:S01]  /*7f30*/  UMOV UR36, UR28 ;  /* 0x0000001c00247c82 */ /* 0x000fe20008000000 */
[----:B------:R-:W-:Y:S01]  /*7f40*/  UMOV UR37, UR29 ;  /* 0x0000001d00257c82 */ /* 0x000fe20008000000 */
[----:B------:R-:W-:-:S04]  /*7f50*/  LEA R8, P1, R22, UR4, 0x2 ;  /* 0x0000000416087c11 */ /* 0x000fc8000f8210ff */
[----:B------:R-:W-:-:S05]  /*7f60*/  LEA.HI.X R9, R22, UR5, R9, 0x2, P1 ;  /* 0x0000000516097c11 */ /* 0x000fca00088f1409 */
[----:B------:R1:W-:Y:S04]  /*7f70*/  REDG.E.ADD.F32x4.FTZ.RN.STRONG.GPU desc[UR8][R8.64], R24 ;  /* 0x00000018080079a6 */ /* 0x0003e8000c10f788 */
[----:B------:R2:W-:Y:S04]  /*7f80*/  REDG.E.ADD.F32x4.FTZ.RN.STRONG.GPU desc[UR8][R8.64+0x800], R28 ;  /* 0x0008001c080079a6 */ /* 0x0005e8000c10f788 */
[----:B------:R2:W-:Y:S04]  /*7f90*/  REDG.E.ADD.F32x4.FTZ.RN.STRONG.GPU desc[UR8][R8.64+0x1000], R32 ;  /* 0x00100020080079a6 */ /* 0x0005e8000c10f788 */
[----:B------:R2:W-:Y:S04]  /*7fa0*/  REDG.E.ADD.F32x4.FTZ.RN.STRONG.GPU desc[UR8][R8.64+0x1800], R36 ;  /* 0x00180024080079a6 */ /* 0x0005e8000c10f788 */
[----:B------:R2:W-:Y:S04]  /*7fb0*/  REDG.E.ADD.F32x4.FTZ.RN.STRONG.GPU desc[UR8][R8.64+0x2000], R40 ;  /* 0x00200028080079a6 */ /* 0x0005e8000c10f788 */
[----:B------:R2:W-:Y:S04]  /*7fc0*/  REDG.E.ADD.F32x4.FTZ.RN.STRONG.GPU desc[UR8][R8.64+0x2800], R44 ;  /* 0x0028002c080079a6 */ /* 0x0005e8000c10f788 */
[----:B------:R2:W-:Y:S04]  /*7fd0*/  REDG.E.ADD.F32x4.FTZ.RN.STRONG.GPU desc[UR8][R8.64+0x3000], R48 ;  /* 0x00300030080079a6 */ /* 0x0005e8000c10f788 */
[----:B------:R2:W-:Y:S01]  /*7fe0*/  REDG.E.ADD.F32x4.FTZ.RN.STRONG.GPU desc[UR8][R8.64+0x3800], R52 ;  /* 0x00380034080079a6 */ /* 0x0005e2000c10f788 */
[----:B------:R-:W-:-:S02]  /*7ff0*/  WARPGROUP.DEPBAR.LE gsb0, 0x0 ;  /* 0x00008000000079c5 */ /* 0x000fc40000010000 */
[----:B------:R-:W-:-:S06]  /*8000*/  WARPGROUP.ARRIVE ;  /* 0x00000000000079c5 */ /* 0x000fcc0000000000 */
[----:B------:R-:W-:Y:S03]  /*8010*/  HGMMA.64x16x16.F32.BF16 R128, gdesc[UR56].tnspA.tnspB, R128, gsb0 ;  /* 0x60200000388079f0 */ /* 0x000fe60008001880 */
        /* <DEDUP_REMOVED lines=60> */
[----:B------:R-:W-:-:S05]  /*83e0*/  VIADD R23, R23, 0xffff0000 ;  /* 0xffff000017177836 */ /* 0x000fca0000000000 */
[----:B------:R-:W-:Y:S01]  /*83f0*/  SHF.R.U32.HI R23, RZ, 0x4, R23 ;  /* 0x00000004ff177819 */ /* 0x000fe20000011617 */
[----:B------:R-:W-:Y:S02]  /*8400*/  WARPGROUP.DEPBAR.LE gsb0, 0x0 ;  /* 0x00008000000079c5 */ /* 0x000fe40000010000 */
[----:B------:R-:W-:-:S06]  /*8410*/  WARPGROUP.ARRIVE ;  /* 0x00000000000079c5 */ /* 0x000fcc0000000000 */
[----:B------:R-:W-:Y:S01]  /*8420*/  HGMMA.64x16x16.F32.BF16 R128, gdesc[UR4].tnspA.tnspB, R128, gsb0 ;  /* 0x60200000048079f0 */ /* 0x000fe20008001880 */
[----:B------:R-:W-:-:S05]  /*8430*/  LOP3.LUT R22, R23, 0x3fff, RZ, 0xc0, !PT ;  /* 0x00003fff17167812 */ /* 0x000fca00078ec0ff */
[----:B------:R-:W-:Y:S01]  /*8440*/  IMAD R233, R3, 0x800, R22 ;  /* 0x0000080003e97824 */ /* 0x000fe200078e0216 */
[----:B------:R-:W-:-:S04]  /*8450*/  ULOP3.LUT UR8, UR25, 0x80000, URZ, 0xfc, !UPT ;  /* 0x0008000019087892 */ /* 0x000fc8000f8efc3f */
[----:B------:R-:W-:Y:S01]  /*8460*/  R2UR UR52, R233 ;  /* 0x00000000e93472ca */ /* 0x000fe200000e0000 */
[----:B------:R-:W-:Y:S01]  /*8470*/  UMOV UR53, 0x40000040 ;  /* 0x4000004000357882 */ /* 0x000fe20000000000 */
[----:B------:R-:W-:Y:S01]  /*8480*/  UMOV UR55, 0x40 ;  /* 0x0000004000377882 */ /* 0x000fe20000000000 */
[----:B------:R-:W-:Y:S01]  /*8490*/  UMOV UR54, UR8 ;  /* 0x0000000800367c82 */ /* 0x000fe20008000000 */
[----:B------:R-:W-:Y:S02]  /*84a0*/  WARPGROUP.DEPBAR.LE gsb0, 0x0 ;  /* 0x00008000000079c5 */ /* 0x000fe40000010000 */
[----:B------:R-:W-:-:S07]  /*84b0*/  WARPGROUP.ARRIVE ;  /* 0x00000000000079c5 */ /* 0x000fce0000000000 */
[----:B------:R-:W-:Y:S01]  /*84c0*/  HGMMA.64x16x16.F32.BF16 R136, gdesc[UR52].tnspA.tnspB, R136, gsb0 ;  /* 0x60200000348879f0 */ /* 0x000fe20008001888 */
[----:B------:R-:W-:Y:S01]  /*84d0*/  UIADD3 UR9, UR8, 0x80, URZ ;  /* 0x0000008008097890 */ /* 0x000fe2000fffe03f */
[----:B------:R-:W-:Y:S01]  /*84e0*/  UMOV UR44, UR52 ;  /* 0x00000034002c7c82 */ /* 0x000fe20008000000 */
[----:B------:R-:W-:Y:S01]  /*84f0*/  UMOV UR45, UR53 ;  /* 0x00000035002d7c82 */ /* 0x000fe20008000000 */
[----:B------:R-:W-:-:S04]  /*8500*/  UMOV UR47, 0x40 ;  /* 0x00000040002f7882 */ /* 0x000fc80000000000 */
[----:B------:R-:W-:Y:S01]  /*8510*/  UMOV UR46, UR9 ;  /* 0x00000009002e7c82 */ /* 0x000fe20008000000 */
[----:B------:R-:W-:Y:S02]  /*8520*/  WARPGROUP.DEPBAR.LE gsb0, 0x0 ;  /* 0x00008000000079c5 */ /* 0x000fe40000010000 */
[----:B------:R-:W-:-:S06]  /*8530*/  WARPGROUP.ARRIVE ;  /* 0x00000000000079c5 */ /* 0x000fcc0000000000 */
        /* <DEDUP_REMOVED lines=10> */
[----:B------:R-:W-:Y:S01]  /*85e0*/  IMAD.U32 R216, RZ, RZ, UR14 ;  /* 0x0000000effd87e24 */ /* 0x000fe2000f8e00ff */
[----:B------:R-:W-:Y:S01]  /*85f0*/  UMOV UR12, UR52 ;  /* 0x00000034000c7c82 */ /* 0x000fe20008000000 */
[----:B------:R-:W-:Y:S01]  /*8600*/  IMAD.U32 R217, RZ, RZ, UR15 ;  /* 0x0000000fffd97e24 */ /* 0x000fe2000f8e00ff */
[----:B------:R-:W-:Y:S01]  /*8610*/  UMOV UR13, UR53 ;  /* 0x00000035000d7c82 */ /* 0x000fe20008000000 */
[----:B------:R-:W-:Y:S02]  /*8620*/  UMOV UR15, 0x40 ;  /* 0x00000040000f7882 */ /* 0x000fe40000000000 */
        /* <DEDUP_REMOVED lines=14> */
[----:B-1----:R-:W-:Y:S02]  /*8710*/  VIADD R24, R233, 0x80 ;  /* 0x00000080e9187836 */ /* 0x002fe40000000000 */
[----:B------:R-:W-:-:S03]  /*8720*/  IMAD.U32 R22, RZ, RZ, UR46 ;  /* 0x0000002eff167e24 */ /* 0x000fc6000f8e00ff */
[----:B------:R-:W-:Y:S01]  /*8730*/  R2UR UR44, R24 ;  /* 0x00000000182c72ca */ /* 0x000fe200000e0000 */
[----:B------:R-:W-:Y:S01]  /*8740*/  UIADD3 UR46, UR8, 0x10, URZ ;  /* 0x00000010082e7890 */ /* 0x000fe2000fffe03f */
[----:B------:R-:W-:Y:S01]  /*8750*/  IMAD.U32 R23, RZ, RZ, UR47 ;  /* 0x0000002fff177e24 */ /* 0x000fe2000f8e00ff */
[----:B------:R-:W-:Y:S01]  /*8760*/  UMOV UR45, 0x40000040 ;  /* 0x40000040002d7882 */ /* 0x000fe20000000000 */
[----:B------:R-:W-:Y:S01]  /*8770*/  UMOV UR47, 0x40 ;  /* 0x00000040002f7882 */ /* 0x000fe20000000000 */
        /* <DEDUP_REMOVED lines=40> */
[----:B------:R-:W-:Y:S01]  /*8a00*/  VIADD R24, R233, 0x100 ;  /* 0x00000100e9187836 */ /* 0x000fe20000000000 */
[----:B------:R-:W-:-:S04]  /*8a10*/  UIADD3 UR26, UR8, 0x20, URZ ;  /* 0x00000020081a7890 */ /* 0x000fc8000fffe03f */
[----:B------:R-:W-:Y:S01]  /*8a20*/  R2UR UR24, R24 ;  /* 0x00000000181872ca */ /* 0x000fe200000e0000 */
[----:B------:R-:W-:Y:S01]  /*8a30*/  UMOV UR25, 0x40000040 ;  /* 0x4000004000197882 */ /* 0x000fe20000000000 */
[----:B------:R-:W-:Y:S01]  /*8a40*/  UMOV UR27, 0x40 ;  /* 0x00000040001b7882 */ /* 0x000fe20000000000 */
[----:B------:R-:W-:Y:S02]  /*8a50*/  WARPGROUP.DEPBAR.LE gsb0, 0x0 ;  /* 0x00008000000079c5 */ /* 0x000fe40000010000 */
[----:B------:R-:W-:-:S08]  /*8a60*/  WARPGROUP.ARRIVE ;  /* 0x00000000000079c5 */ /* 0x000fd00000000000 */
        /* <DEDUP_REMOVED lines=51> */
[----:B------:R-:W-:Y:S01]  /*8da0*/  IMAD.U32 R226, RZ, RZ, UR14 ;  /* 0x0000000effe27e24 */ /* 0x000fe2000f8e00ff */
[----:B------:R-:W-:Y:S01]  /*8db0*/  UIADD3 UR14, UR8, 0x1b0, URZ ;  /* 0x000001b0080e7890 */ /* 0x000fe2000fffe03f */
[----:B------:R-:W-:Y:S01]  /*8dc0*/  IMAD.U32 R227, RZ, RZ, UR15 ;  /* 0x0000000fffe37e24 */ /* 0x000fe2000f8e00ff */
[----:B------:R-:W-:Y:S01]  /*8dd0*/  UMOV UR12, UR4 ;  /* 0x00000004000c7c82 */ /* 0x000fe20008000000 */
[----:B------:R-:W-:Y:S01]  /*8de0*/  UMOV UR13, UR5 ;  /* 0x00000005000d7c82 */ /* 0x000fe20008000000 */
[----:B------:R-:W-:Y:S01]  /*8df0*/  UMOV UR15, 0x40 ;  /* 0x00000040000f7882 */ /* 0x000fe20000000000 */
[----:B------:R-:W-:Y:S02]  /*8e00*/  WARPGROUP.DEPBAR.LE gsb0, 0x0 ;  /* 0x00008000000079c5 */ /* 0x000fe40000010000 */
[----:B------:R-:W-:-:S06]  /*8e10*/  WARPGROUP.ARRIVE ;  /* 0x00000000000079c5 */ /* 0x000fcc0000000000 */
[----:B------:R-:W-:Y:S01]  /*8e20*/  HGMMA.64x16x16.F32.BF16 R184, gdesc[UR12].tnspA.tnspB, R184, gsb0 ;  /* 0x602000000cb879f0 */ /* 0x000fe200080018b8 */
[----:B------:R-:W-:Y:S01]  /*8e30*/  UIADD3 UR10, UR8, 0x230, URZ ;  /* 0x00000230080a7890 */ /* 0x000fe2000fffe03f */
[----:B------:R-:W-:Y:S02]  /*8e40*/  UMOV UR9, UR5 ;  /* 0x0000000500097c82 */ /* 0x000fe40008000000 */
[----:B------:R-:W-:Y:S01]  /*8e50*/  UMOV UR8, UR4 ;  /* 0x0000000400087c82 */ /* 0x000fe20008000000 */
[----:B------:R-:W-:Y:S01]  /*8e60*/  UMOV UR11, 0x40 ;  /* 0x00000040000b7882 */ /* 0x000fe20000000000 */
[----:B------:R-:W-:Y:S02]  /*8e70*/  WARPGROUP.DEPBAR.LE gsb0, 0x0 ;  /* 0x00008000000079c5 */ /* 0x000fe40000010000 */
[----:B------:R-:W-:-:S06]  /*8e80*/  WARPGROUP.ARRIVE ;  /* 0x00000000000079c5 */ /* 0x000fcc0000000000 */
[----:B------:R-:W-:Y:S03]  /*8e90*/  HGMMA.64x16x16.F32.BF16 R200, gdesc[UR8].tnspA.tnspB, R200, gsb0 ;  /* 0x6020000008c879f0 */ /* 0x000fe600080018c8 */
[----:B------:R-:W-:Y:S02]  /*8ea0*/  WARPGROUP.DEPBAR.LE gsb0, 0x0 ;  /* 0x00008000000079c5 */ /* 0x000fe40000010000 */
[----:B--2---:R-:W-:Y:S05]  /*8eb0*/  @!P0 BRA `(.L_x_17) ;  /* 0x0000000000048947 */ /* 0x004fea0003800000 */
[----:B------:R-:W-:Y:S01]  /*8ec0*/  BPT.TRAP 0x1 ;  /* 0x000000040000795c */ /* 0x000fe20000300000 */
.L_x_17:
[----:B------:R-:W-:Y:S01]  /*8ed0*/  UIADD3 UR4, UR60, 0x31838, URZ ;  /* 0x000318383c047890 */ /* 0x000fe2000fffe03f */
[----:B------:R-:W-:Y:S01]  /*8ee0*/  VIADD R24, R5, 0x500 ;  /* 0x0000050005187836 */ /* 0x000fe20000000000 */
[----:B------:R-:W-:Y:S01]  /*8ef0*/  R2UR UR58, R20 ;  /* 0x00000000143a72ca */ /* 0x000fe200000e0000 */
[----:B------:R-:W-:Y:S01]  /*8f00*/  UMOV UR57, 0x40000040 ;  /* 0x4000004000397882 */ /* 0x000fe20000000000 */
[----:B------:R-:W-:Y:S01]  /*8f10*/  UPRMT UR4, URZ, 0x654, UR4 ;  /* 0x000006543f047896 */ /* 0x000fe20008000004 */
[----:B------:R-:W-:Y:S01]  /*8f20*/  R2UR UR59, R21 ;  /* 0x00000000153b72ca */ /* 0x000fe200000e0000 */
[----:B------:R-:W-:Y:S01]  /*8f30*/  VIADD R20, R5, 0x580 ;  /* 0x0000058005147836 */ /* 0x000fe20000000000 */
[----:B------:R-:W-:Y:S01]  /*8f40*/  R2UR UR56, R24 ;  /* 0x00000000183872ca */ /* 0x000fe200000e0000 */
[----:B------:R-:W-:-:S05]  /*8f50*/  ULDC.64 UR8, c[0x0][0x208] ;  /* 0x0000820000087ab9 */ /* 0x000fca0000000a00 */
[----:B------:R-:W-:Y:S01]  /*8f60*/  SYNCS.ARRIVE.TRANS64.RED.A1T0 RZ, [UR4], RZ ;  /* 0x000000ffffff79a7 */ /* 0x000fe20008100404 */
[----:B------:R-:W-:-:S06]  /*8f70*/  WARPGROUP.ARRIVE ;  /* 0x00000000000079c5 */ /* 0x000fcc0000000000 */
[----:B------:R-:W-:Y:S01]  /*8f80*/  HGMMA.64x64x16.F32.BF16 R24, gdesc[UR56].tnspA, RZ, !UPT, gsb0 ;  /* 0x20e00000381879f0 */ /* 0x000fe2000c0018ff */
[----:B------:R-:W-:Y:S01]  /*8f90*/  R2UR UR56, R20 ;  /* 0x00000000143872ca */ /* 0x000fe200000e0000 */
[----:B------:R-:W-:Y:S01]  /*8fa0*/  UMOV UR57, 0x40000040 ;  /* 0x4000004000397882 */ /* 0x000fe20000000000 */
[----:B------:R-:W-:Y:S01]  /*8fb0*/  R2UR UR58, R14 ;  /* 0x000000000e3a72ca */ /* 0x000fe200000e0000 */
[----:B------:R-:W-:Y:S01]  /*8fc0*/  VIADD R14, R5, 0x600 ;  /* 0x00000600050e7836 */ /* 0x000fe20000000000 */
[----:B------:R-:W-:Y:S01]  /*8fd0*/  R2UR UR59, R15 ;  /* 0x000000000f3b72ca */ /* 0x000fe200000e0000 */
[----:B------:R-:W-:Y:S02]  /*8fe0*/  WARPGROUP.DEPBAR.LE gsb0, 0x0 ;  /* 0x00008000000079c5 */ /* 0x000fe40000010000 */
[----:B------:R-:W-:-:S10]  /*8ff0*/  WARPGROUP.ARRIVE ;  /* 0x00000000000079c5 */ /* 0x000fd40000000000 */
[----:B------:R-:W-:Y:S01]  /*9000*/  HGMMA.64x64x16.F32.BF16 R24, gdesc[UR56].tnspA, R24, gsb0 ;  /* 0x20e00000381879f0 */ /* 0x000fe20008001818 */
[----:B------:R-:W-:Y:S01]  /*9010*/  R2UR UR56, R14 ;  /* 0x000000000e3872ca */ /* 0x000fe200000e0000 */
[----:B------:R-:W-:Y:S01]  /*9020*/  UMOV UR57, 0x40000040 ;  /* 0x4000004000397882 */ /* 0x000fe20000000000 */
[----:B------:R-:W-:Y:S01]  /*9030*/  R2UR UR58, R12 ;  /* 0x000000000c3a72ca */ /* 0x000fe200000e0000 */
[----:B------:R-:W-:Y:S01]  /*9040*/  VIADD R12, R5, 0x680 ;  /* 0x00000680050c7836 */ /* 0x000fe20000000000 */
[----:B------:R-:W-:Y:S01]  /*9050*/  R2UR UR59, R13 ;  /* 0x000000000d3b72ca */ /* 0x000fe200000e0000 */
[----:B------:R-:W-:Y:S01]  /*9060*/  VIADD R5, R5, 0x700 ;  /* 0x0000070005057836 */ /* 0x000fe20000000000 */
[----:B------:R-:W-:Y:S02]  /*9070*/  WARPGROUP.DEPBAR.LE gsb0, 0x0 ;  /* 0x00008000000079c5 */ /* 0x000fe40000010000 */
[----:B------:R-:W-:-:S09]  /*9080*/  WARPGROUP.ARRIVE ;  /* 0x00000000000079c5 */ /* 0x000fd20000000000 */
[----:B------:R-:W-:Y:S01]  /*9090*/  HGMMA.64x64x16.F32.BF16 R24, gdesc[UR56].tnspA, R24, gsb0 ;  /* 0x20e00000381879f0 */ /* 0x000fe20008001818 */
[----:B------:R-:W-:Y:S01]  /*90a0*/  R2UR UR56, R12 ;  /* 0x000000000c3872ca */ /* 0x000fe200000e0000 */
[----:B------:R-:W-:Y:S01]  /*90b0*/  UMOV UR57, 0x40000040 ;  /* 0x4000004000397882 */ /* 0x000fe20000000000 */
[----:B------:R-:W-:Y:S02]  /*90c0*/  R2UR UR58, R10 ;  /* 0x000000000a3a72ca */ /* 0x000fe400000e0000 */
[----:B------:R-:W-:Y:S01]  /*90d0*/  R2UR UR59, R11 ;  /* 0x000000000b3b72ca */ /* 0x000fe200000e0000 */
[----:B------:R-:W-:Y:S02]  /*90e0*/  WARPGROUP.DEPBAR.LE gsb0, 0x0 ;  /* 0x00008000000079c5 */ /* 0x000fe40000010000 */
[----:B------:R-:W-:-:S10]  /*90f0*/  WARPGROUP.ARRIVE ;  /* 0x00000000000079c5 */ /* 0x000fd40000000000 */
        /* <DEDUP_REMOVED lines=8> */
[----:B------:R-:W-:-:S05]  /*9180*/  VIADD R5, R233, 0x400 ;  /* 0x00000400e9057836 */ /* 0x000fca0000000000 */
[----:B------:R-:W-:Y:S01]  /*9190*/  R2UR UR52, R5 ;  /* 0x00000000053472ca */ /* 0x000fe200000e0000 */
[----:B------:R-:W-:Y:S01]  /*91a0*/  UMOV UR53, 0x40000040 ;  /* 0x4000004000357882 */ /* 0x000fe20000000000 */
[----:B------:R-:W-:Y:S02]  /*91b0*/  WARPGROUP.DEPBAR.LE gsb0, 0x0 ;  /* 0x00008000000079c5 */ /* 0x000fe40000010000 */
[----:B------:R-:W-:Y:S01]  /*91c0*/  WARPGROUP.ARRIVE ;  /* 0x00000000000079c5 */ /* 0x000fe20000000000 */
[----:B------:R-:W-:Y:S01]  /*91d0*/  VIADD R5, R233, 0x480 ;  /* 0x00000480e9057836 */ /* 0x000fe20000000000 */
[----:B------:R-:W-:Y:S01]  /*91e0*/  UMOV UR45, 0x40000040 ;  /* 0x40000040002d7882 */ /* 0x000fe20000000000 */
[----:B------:R-:W-:Y:S01]  /*91f0*/  UMOV UR25, 0x40000040 ;  /* 0x4000004000197882 */ /* 0x000fe20000000000 */
[----:B------:R-:W-:Y:S01]  /*9200*/  UMOV UR5, 0x40000040 ;  /* 0x4000004000057882 */ /* 0x000fe20000000000 */
[----:B------:R1:W-:Y:S04]  /*9210*/  REDG.E.ADD.F32x4.FTZ.RN.STRONG.GPU desc[UR8][R8.64+0x4000], R24 ;  /* 0x00400018080079a6 */ /* 0x0003e8000c10f788 */
[----:B------:R-:W-:Y:S01]  /*9220*/  HGMMA.64x16x16.F32.BF16 R144, gdesc[UR52].tnspA.tnspB, R144, gsb0 ;  /* 0x60200000349079f0 */ /* 0x000fe20008001890 */
[----:B------:R-:W-:-:S02]  /*9230*/  R2UR UR54, R22 ;  /* 0x00000000163672ca */ /* 0x000fc400000e0000 */
[----:B------:R-:W-:Y:S02]  /*9240*/  R2UR UR55, R23 ;  /* 0x00000000173772ca */ /* 0x000fe400000e0000 */
[----:B------:R-:W-:Y:S01]  /*9250*/  R2UR UR44, R5 ;  /* 0x00000000052c72ca */ /* 0x000fe200000e0000 */
[----:B------:R-:W-:Y:S01]  /*9260*/  UMOV UR41, UR25 ;  /* 0x0000001900297c82 */ /* 0x000fe20008000000 */
[----:B------:R-:W-:Y:S01]  /*9270*/  UMOV UR37, UR25 ;  /* 0x0000001900257c82 */ /* 0x000fe20008000000 */
[----:B------:R-:W-:Y:S01]  /*9280*/  UMOV UR33, UR25 ;  /* 0x0000001900217c82 */ /* 0x000fe20008000000 */
[----:B------:R-:W-:Y:S01]  /*9290*/  UMOV UR21, UR5 ;  /* 0x0000000500157c82 */ /* 0x000fe20008000000 */
[----:B------:R-:W-:Y:S01]  /*92a0*/  UMOV UR17, UR5 ;  /* 0x0000000500117c82 */ /* 0x000fe20008000000 */
[----:B------:R-:W-:Y:S01]  /*92b0*/  UMOV UR13, UR5 ;  /* 0x00000005000d7c82 */ /* 0x000fe20008000000 */
[----:B------:R1:W-:Y:S01]  /*92c0*/  REDG.E.ADD.F32x4.FTZ.RN.STRONG.GPU desc[UR8][R8.64+0x4800], R28 ;  /* 0x0048001c080079a6 */ /* 0x0003e2000c10f788 */
[----:B------:R-:W-:-:S02]  /*92d0*/  WARPGROUP.DEPBAR.LE gsb0, 0x0 ;  /* 0x00008000000079c5 */ /* 0x000fc40000010000 */
[----:B------:R-:W-:Y:S01]  /*92e0*/  WARPGROUP.ARRIVE ;  /* 0x00000000000079c5 */ /* 0x000fe20000000000 */
[C---:B------:R-:W-:Y:S01]  /*92f0*/  VIADD R5, R233.reuse, 0x500 ;  /* 0x00000500e9057836 */ /* 0x040fe20000000000 */
[----:B------:R1:W-:Y:S04]  /*9300*/  REDG.E.ADD.F32x4.FTZ.RN.STRONG.GPU desc[UR8][R8.64+0x5000], R32 ;  /* 0x00500020080079a6 */ /* 0x0003e8000c10f788 */
[----:B------:R-:W-:Y:S01]  /*9310*/  HGMMA.64x16x16.F32.BF16 R160, gdesc[UR52].tnspA.tnspB, R160, gsb0 ;  /* 0x6020000034a079f0 */ /* 0x000fe200080018a0 */
[----:B------:R-:W-:Y:S01]  /*9320*/  R2UR UR54, R216 ;  /* 0x00000000d83672ca */ /* 0x000fe200000e0000 */
[----:B------:R-:W-:Y:S01]  /*9330*/  VIADD R233, R233, 0x580 ;  /* 0x00000580e9e97836 */ /* 0x000fe20000000000 */
[----:B------:R-:W-:Y:S01]  /*9340*/  R2UR UR55, R217 ;  /* 0x00000000d93772ca */ /* 0x000fe200000e0000 */
[----:B------:R1:W-:Y:S01]  /*9350*/  REDG.E.ADD.F32x4.FTZ.RN.STRONG.GPU desc[UR8][R8.64+0x5800], R36 ;  /* 0x00580024080079a6 */ /* 0x0003e2000c10f788 */
[----:B------:R-:W-:-:S02]  /*9360*/  WARPGROUP.DEPBAR.LE gsb0, 0x0 ;  /* 0x00008000000079c5 */ /* 0x000fc40000010000 */
[----:B------:R-:W-:Y:S01]  /*9370*/  WARPGROUP.ARRIVE ;  /* 0x00000000000079c5 */ /* 0x000fe20000000000 */
[----:B------:R-:W-:Y:S01]  /*9380*/  R2UR UR24, R5 ;  /* 0x00000000051872ca */ /* 0x000fe200000e0000 */
[----:B------:R1:W-:Y:S07]  /*9390*/  REDG.E.ADD.F32x4.FTZ.RN.STRONG.GPU desc[UR8][R8.64+0x6000], R40 ;  /* 0x00600028080079a6 */ /* 0x0003ee000c10f788 */
[----:B------:R-:W-:Y:S01]  /*93a0*/  HGMMA.64x16x16.F32.BF16 R176, gdesc[UR52].tnspA.tnspB, R176, gsb0 ;  /* 0x6020000034b079f0 */ /* 0x000fe200080018b0 */
[----:B------:R-:W-:Y:S01]  /*93b0*/  R2UR UR54, R218 ;  /* 0x00000000da3672ca */ /* 0x000fe200000e0000 */
[----:B------:R1:W-:Y:S01]  /*93c0*/  REDG.E.ADD.F32x4.FTZ.RN.STRONG.GPU desc[UR8][R8.64+0x6800], R44 ;  /* 0x0068002c080079a6 */ /* 0x0003e2000c10f788 */
[----:B------:R-:W-:-:S02]  /*93d0*/  R2UR UR55, R219 ;  /* 0x00000000db3772ca */ /* 0x000fc400000e0000 */
[----:B------:R-:W-:Y:S01]  /*93e0*/  R2UR UR4, R233 ;  /* 0x00000000e90472ca */ /* 0x000fe200000e0000 */
[----:B------:R1:W-:Y:S01]  /*93f0*/  REDG.E.ADD.F32x4.FTZ.RN.STRONG.GPU desc[UR8][R8.64+0x7000], R48 ;  /* 0x00700030080079a6 */ /* 0x0003e2000c10f788 */
[----:B------:R-:W-:Y:S01]  /*9400*/  UMOV UR40, UR24 ;  /* 0x0000001800287c82 */ /* 0x000fe20008000000 */
[----:B------:R-:W-:Y:S01]  /*9410*/  UMOV UR36, UR24 ;  /* 0x0000001800247c82 */ /* 0x000fe20008000000 */
[----:B------:R-:W-:Y:S01]  /*9420*/  UMOV UR32, UR24 ;  /* 0x0000001800207c82 */ /* 0x000fe20008000000 */
[----:B------:R1:W-:Y:S08]  /*9430*/  REDG.E.ADD.F32x4.FTZ.RN.STRONG.GPU desc[UR8][R8.64+0x7800], R52 ;  /* 0x00780034080079a6 */ /* 0x0003f0000c10f788 */
[----:B------:R-:W-:Y:S01]  /*9440*/  UMOV UR20, UR4 ;  /* 0x0000000400147c82 */ /* 0x000fe20008000000 */
[----:B------:R-:W-:Y:S01]  /*9450*/  UMOV UR16, UR4 ;  /* 0x0000000400107c82 */ /* 0x000fe20008000000 */
[----:B------:R-:W-:Y:S01]  /*9460*/  UMOV UR12, UR4 ;  /* 0x00000004000c7c82 */ /* 0x000fe20008000000 */
[----:B------:R-:W-:-:S02]  /*9470*/  WARPGROUP.DEPBAR.LE gsb0, 0x0 ;  /* 0x00008000000079c5 */ /* 0x000fc40000010000 */
[----:B------:R-:W-:-:S06]  /*9480*/  WARPGROUP.ARRIVE ;  /* 0x00000000000079c5 */ /* 0x000fcc0000000000 */
[----:B------:R-:W-:Y:S01]  /*9490*/  HGMMA.64x16x16.F32.BF16 R192, gdesc[UR52].tnspA.tnspB, R192, gsb0 ;  /* 0x6020000034c079f0 */ /* 0x000fe200080018c0 */
[----:B------:R-:W-:Y:S02]  /*94a0*/  R2UR UR54, R220 ;  /* 0x00000000dc3672ca */ /* 0x000fe400000e0000 */
[----:B------:R-:W-:Y:S01]  /*94b0*/  R2UR UR55, R221 ;  /* 0x00000000dd3772ca */ /* 0x000fe200000e0000 */
[----:B------:R-:W-:Y:S02]  /*94c0*/  WARPGROUP.DEPBAR.LE gsb0, 0x0 ;  /* 0x00008000000079c5 */ /* 0x000fe40000010000 */
[----:B------:R-:W-:-:S10]  /*94d0*/  WARPGROUP.ARRIVE ;  /* 0x00000000000079c5 */ /* 0x000fd40000000000 */
[----:B------:R-:W-:Y:S03]  /*94e0*/  HGMMA.64x16x16.F32.BF16 R208, gdesc[UR52].tnspA.tnspB, R208, gsb0 ;  /* 0x6020000034d079f0 */ /* 0x000fe600080018d0 */
[----:B------:R-:W-:Y:S02]  /*94f0*/  WARPGROUP.DEPBAR.LE gsb0, 0x0 ;  /* 0x00008000000079c5 */ /* 0x000fe40000010000 */
[----:B------:R-:W-:-:S06]  /*9500*/  WARPGROUP.ARRIVE ;  /* 0x00000000000079c5 */ /* 0x000fcc0000000000 */
[----:B------:R-:W-:Y:S01]  /*9510*/  HGMMA.64x16x16.F32.BF16 R144, gdesc[UR44].tnspA.tnspB, R144, gsb0 ;  /* 0x602000002c9079f0 */ /* 0x000fe20008001890 */
[----:B------:R-:W-:Y:S02]  /*9520*/  R2UR UR46, R222 ;  /* 0x00000000de2e72ca */ /* 0x000fe400000e0000 */
[----:B------:R-:W-:Y:S01]  /*9530*/  R2UR UR47, R223 ;  /* 0x00000000df2f72ca */ /* 0x000fe200000e0000 */
[----:B------:R-:W-:Y:S02]  /*9540*/  WARPGROUP.DEPBAR.LE gsb0, 0x0 ;  /* 0x00008000000079c5 */ /* 0x000fe40000010000 */
[----:B------:R-:W-:-:S10]  /*9550*/  WARPGROUP.ARRIVE ;  /* 0x00000000000079c5 */ /* 0x000fd40000000000 */
        /* <DEDUP_REMOVED lines=51> */
[----:B-1----:R-:W-:Y:S05]  /*9890*/  @!P0 BRA `(.L_x_18) ;  /* 0x0000000000048947 */ /* 0x002fea0003800000 */
[----:B------:R-:W-:Y:S01]  /*98a0*/  BPT.TRAP 0x1 ;  /* 0x000000040000795c */ /* 0x000fe20000300000 */
.L_x_18:
[----:B------:R-:W2:Y:S01]  /*98b0*/  LDL R5, [R1] ;  /* 0x0000000001057983 */ /* 0x000ea20000100800 */
[----:B------:R-:W-:Y:S01]  /*98c0*/  VIADD R16, R16, 0x1 ;  /* 0x0000000110107836 */ /* 0x000fe20000000000 */
[----:B------:R-:W-:Y:S01]  /*98d0*/  LOP3.LUT R18, R18, 0x1, RZ, 0x3c, !PT ;  /* 0x0000000112127812 */ /* 0x000fe200078e3cff */
[----:B------:R-:W-:Y:S02]  /*98e0*/  VIADD R3, R3, 0x1 ;  /* 0x0000000103037836 */ /* 0x000fe40000000000 */
[----:B------:R-:W-:-:S03]  /*98f0*/  VIADD R17, R17, 0x31820 ;  /* 0x0003182011117836 */ /* 0x000fc60000000000 */
[C---:B------:R-:W-:Y:S02]  /*9900*/  ISETP.NE.AND P0, PT, R3.reuse, 0x2, PT ;  /* 0x000000020300780c */ /* 0x040fe40003f05270 */
[----:B------:R-:W-:Y:S02]  /*9910*/  PRMT R17, RZ, 0x654, R17 ;  /* 0x00000654ff117816 */ /* 0x000fe40000000011 */
[----:B------:R-:W-:Y:S02]  /*9920*/  SEL R6, RZ, 0x1, P0 ;  /* 0x00000001ff067807 */ /* 0x000fe40000000000 */
[----:B------:R1:W-:Y:S01]  /*9930*/  SYNCS.ARRIVE.TRANS64.RED.A1T0 RZ, [R17+URZ], RZ ;  /* 0x000000ff11ff79a7 */ /* 0x0003e2000810043f */
[----:B------:R-:W-:Y:S02]  /*9940*/  SEL R3, R3, RZ, P0 ;  /* 0x000000ff03037207 */ /* 0x000fe40000000000 */
[----:B------:R-:W-:Y:S02]  /*9950*/  LOP3.LUT R19, R19, R6, RZ, 0x3c, !PT ;  /* 0x0000000613137212 */ /* 0x000fe400078e3cff */
[----:B--2---:R-:W-:-:S13]  /*9960*/  ISETP.GE.AND P1, PT, R16, R5, PT ;  /* 0x000000051000720c */ /* 0x004fda0003f26270 */
[----:B-1----:R-:W-:Y:S05]  /*9970*/  @!P1 BRA `(.L_x_19) ;  /* 0xffffff7400b49947 */ /* 0x002fea000383ffff */
.L_x_8:
[----:B------:R-:W-:Y:S01]  /*9980*/  IMAD.U32 R16, RZ, RZ, UR60 ;  /* 0x0000003cff107e24 */ /* 0x000fe2000f8e00ff */
[----:B------:R-:W-:Y:S02]  /*9990*/  ULDC UR4, c[0x0][0x740] ;  /* 0x0001d00000047ab9 */ /* 0x000fe40000000800 */
[----:B------:R-:W-:Y:S01]  /*99a0*/  FMUL.FTZ R136, R136, UR4 ;  /* 0x0000000488887c20 */ /* 0x000fe20008410000 */
[----:B------:R-:W-:Y:S01]  /*99b0*/  FMUL.FTZ R137, R137, UR4 ;  /* 0x0000000489897c20 */ /* 0x000fe20008410000 */
[----:B------:R-:W-:Y:S01]  /*99c0*/  LOP3.LUT P0, RZ, R16, 0x3ff, RZ, 0xc0, !PT ;  /* 0x000003ff10ff7812 */ /* 0x000fe2000780c0ff */
[----:B------:R-:W-:Y:S01]  /*99d0*/  FMUL.FTZ R138, R138, UR4 ;  /* 0x000000048a8a7c20 */ /* 0x000fe20008410000 */
        /* <DEDUP_REMOVED lines=77> */
[----:B------:R-:W-:Y:S06]  /*9eb0*/  @!P0 BRA `(.L_x_20) ;  /* 0x0000000000408947 */ /* 0x000fec0003800000 */
[----:B------:R-:W-:Y:S01]  /*9ec0*/  MOV R2, 0x0 ;  /* 0x0000000000027802 */ /* 0x000fe20000000f00 */
[----:B------:R-:W-:Y:S01]  /*9ed0*/  ULDC.64 UR4, c[0x4][0x70] ;  /* 0x01001c0000047ab9 */ /* 0x000fe20000000a00 */
[----:B------:R-:W-:Y:S01]  /*9ee0*/  ULDC.64 UR6, c[0x4][0x8] ;  /* 0x0100020000067ab9 */ /* 0x000fe20000000a00 */
[----:B------:R-:W-:Y:S02]  /*9ef0*/  IMAD.U32 R4, RZ, RZ, UR4 ;  /* 0x00000004ff047e24 */ /* 0x000fe4000f8e00ff */
[----:B------:R-:W-:Y:S01]  /*9f00*/  IMAD.U32 R5, RZ, RZ, UR5 ;  /* 0x00000005ff057e24 */ /* 0x000fe2000f8e00ff */
[----:B------:R-:W1:Y:S01]  /*9f10*/  LDC.64 R2, c[0x4][R2] ;  /* 0x0100000002027b82 */ /* 0x000e620000000a00 */
[----:B------:R-:W-:Y:S01]  /*9f20*/  ULDC.64 UR4, c[0x4][0x78] ;  /* 0x01001e0000047ab9 */ /* 0x000fe20000000a00 */
[----:B------:R-:W-:Y:S02]  /*9f30*/  IMAD.U32 R10, RZ, RZ, UR6 ;  /* 0x00000006ff0a7e24 */ /* 0x000fe4000f8e00ff */
[----:B------:R-:W-:-:S02]  /*9f40*/  IMAD.U32 R6, RZ, RZ, UR4 ;  /* 0x00000004ff067e24 */ /* 0x000fc4000f8e00ff */
[----:B------:R-:W-:Y:S02]  /*9f50*/  IMAD.U32 R7, RZ, RZ, UR5 ;  /* 0x00000005ff077e24 */ /* 0x000fe4000f8e00ff */
[----:B------:R-:W-:Y:S02]  /*9f60*/  IMAD.U32 R11, RZ, RZ, UR7 ;  /* 0x00000007ff0b7e24 */ /* 0x000fe4000f8e00ff */
[----:B------:R-:W-:Y:S02]  /*9f70*/  IMAD.MOV.U32 R8, RZ, RZ, 0x70 ;  /* 0x00000070ff087424 */ /* 0x000fe400078e00ff */
[----:B------:R-:W-:Y:S02]  /*9f80*/  IMAD.MOV.U32 R12, RZ, RZ, 0x1 ;  /* 0x00000001ff0c7424 */ /* 0x000fe400078e00ff */
[----:B------:R-:W-:-:S07]  /*9f90*/  IMAD.MOV.U32 R13, RZ, RZ, RZ ;  /* 0x000000ffff0d7224 */ /* 0x000fce00078e00ff */
[----:B------:R-:W-:-:S07]  /*9fa0*/  LEPC R20, `(.L_x_20) ;  /* 0x000000001014794e */ /* 0x000fce0000000000 */
[----:B-1----:R-:W-:Y:S05]  /*9fb0*/  CALL.ABS.NOINC R2 ;  /* 0x0000000002007343 */ /* 0x002fea0003c00000 */
.L_x_20:
[----:B------:R-:W-:-:S06]  /*9fc0*/  UIADD3 UR4, UR60, 0xa000, URZ ;  /* 0x0000a0003c047890 */ /* 0x000fcc000fffe03f */
[----:B------:R-:W-:-:S05]  /*9fd0*/  IMAD.U32 R17, RZ, RZ, UR4 ;  /* 0x00000004ff117e24 */ /* 0x000fca000f8e00ff */
[----:B------:R-:W-:-:S13]  /*9fe0*/  LOP3.LUT P0, RZ, R17, 0x3ff, RZ, 0xc0, !PT ;  /* 0x000003ff11ff7812 */ /* 0x000fda000780c0ff */
[----:B------:R-:W-:Y:S05]  /*9ff0*/  @!P0 BRA `(.L_x_21) ;  /* 0x0000000000408947 */ /* 0x000fea0003800000 */
        /* <DEDUP_REMOVED lines=16> */
.L_x_21:
        /* <DEDUP_REMOVED lines=18> */
.L_x_22:
        /* <DEDUP_REMOVED lines=18> */
.L_x_23:
[----:B------:R-:W2:Y:S01]  /*a340*/  LDL.LU R2, [R1+0x4] ;  /* 0x0000040001027983 */ /* 0x000ea20000300800 */
[----:B------:R-:W-:Y:S05]  /*a350*/  WARPSYNC.ALL ;  /* 0x0000000000007948 */ /* 0x000fea0003800000 */
[----:B------:R-:W1:Y:S01]  /*a360*/  S2R R0, SR_TID.X ;  /* 0x0000000000007919 */ /* 0x000e620000002100 */
[----:B------:R-:W-:Y:S02]  /*a370*/  F2FP.BF16.F32.PACK_AB R56, R57, R56 ;  /* 0x000000383938723e */ /* 0x000fe400000010ff */
[----:B------:R-:W-:Y:S02]  /*a380*/  F2FP.BF16.F32.PACK_AB R57, R59, R58 ;  /* 0x0000003a3b39723e */ /* 0x000fe400000010ff */
[----:B------:R-:W-:-:S02]  /*a390*/  F2FP.BF16.F32.PACK_AB R64, R65, R64 ;  /* 0x000000404140723e */ /* 0x000fc400000010ff */
[----:B------:R-:W-:Y:S02]  /*a3a0*/  F2FP.BF16.F32.PACK_AB R58, R61, R60 ;  /* 0x0000003c3d3a723e */ /* 0x000fe400000010ff */
[----:B------:R-:W-:Y:S02]  /*a3b0*/  F2FP.BF16.F32.PACK_AB R59, R63, R62 ;  /* 0x0000003e3f3b723e */ /* 0x000fe400000010ff */
[----:B------:R-:W-:Y:S02]  /*a3c0*/  F2FP.BF16.F32.PACK_AB R65, R67, R66 ;  /* 0x000000424341723e */ /* 0x000fe400000010ff */
        /* <DEDUP_REMOVED lines=9> */
[----:B------:R-:W-:Y:S01]  /*a460*/  F2FP.BF16.F32.PACK_AB R82, R85, R84 ;  /* 0x000000545552723e */ /* 0x000fe200000010ff */
[----:B-1----:R-:W-:Y:S01]  /*a470*/  VIADD R6, R0, 0xffffff80 ;  /* 0xffffff8000067836 */ /* 0x002fe20000000000 */
[----:B------:R-:W-:Y:S02]  /*a480*/  F2FP.BF16.F32.PACK_AB R83, R87, R86 ;  /* 0x000000565753723e */ /* 0x000fe400000010ff */
[----:B------:R-:W-:Y:S01]  /*a490*/  F2FP.BF16.F32.PACK_AB R89, R91, R90 ;  /* 0x0000005a5b59723e */ /* 0x000fe200000010ff */
[----:B------:R-:W-:Y:S01]  /*a4a0*/  IMAD.SHL.U32 R0, R6, 0x40, RZ ;  /* 0x0000004006007824 */ /* 0x000fe200078e00ff */
[----:B------:R-:W-:Y:S02]  /*a4b0*/  SHF.R.S32.HI R7, RZ, 0x1f, R6 ;  /* 0x0000001fff077819 */ /* 0x000fe40000011406 */
[----:B------:R-:W-:Y:S02]  /*a4c0*/  F2FP.BF16.F32.PACK_AB R96, R97, R96 ;  /* 0x000000606160723e */ /* 0x000fe400000010ff */
[----:B------:R-:W-:-:S02]  /*a4d0*/  LEA.HI R5, R7, R6, RZ, 0x4 ;  /* 0x0000000607057211 */ /* 0x000fc400078f20ff */
[----:B------:R-:W-:Y:S02]  /*a4e0*/  LEA.HI R8, R7, R6, RZ, 0x7 ;  /* 0x0000000607087211 */ /* 0x000fe400078f38ff */
[----:B------:R-:W-:Y:S02]  /*a4f0*/  SHF.R.S32.HI R4, RZ, 0x4, R5 ;  /* 0x00000004ff047819 */ /* 0x000fe40000011405 */
[----:B------:R-:W-:Y:S02]  /*a500*/  SHF.R.S32.HI R8, RZ, 0x7, R8 ;  /* 0x00000007ff087819 */ /* 0x000fe40000011408 */
[----:B------:R-:W-:Y:S02]  /*a510*/  LEA.HI R5, R5, R4, RZ, 0x1 ;  /* 0x0000000405057211 */ /* 0x000fe400078f08ff */
[----:B------:R-:W-:Y:S02]  /*a520*/  F2FP.BF16.F32.PACK_AB R90, R93, R92 ;  /* 0x0000005c5d5a723e */ /* 0x000fe400000010ff */
[----:B------:R-:W-:-:S02]  /*a530*/  LOP3.LUT R5, R5, 0x7ffffe, RZ, 0xc0, !PT ;  /* 0x007ffffe05057812 */ /* 0x000fc400078ec0ff */
[----:B------:R-:W-:Y:S02]  /*a540*/  F2FP.BF16.F32.PACK_AB R91, R95, R94 ;  /* 0x0000005e5f5b723e */ /* 0x000fe400000010ff */
[----:B------:R-:W-:Y:S01]  /*a550*/  F2FP.BF16.F32.PACK_AB R97, R99, R98 ;  /* 0x000000626361723e */ /* 0x000fe200000010ff */
[----:B------:R-:W-:Y:S01]  /*a560*/  IMAD.IADD R5, R4, 0x1, -R5 ;  /* 0x0000000104057824 */ /* 0x000fe200078e0a05 */
[----:B------:R-:W-:Y:S02]  /*a570*/  F2FP.BF16.F32.PACK_AB R104, R105, R104 ;  /* 0x000000686968723e */ /* 0x000fe400000010ff */
[----:B------:R-:W-:Y:S01]  /*a580*/  F2FP.BF16.F32.PACK_AB R98, R101, R100 ;  /* 0x000000646562723e */ /* 0x000fe200000010ff */
[----:B------:R-:W-:Y:S01]  /*a590*/  IMAD R5, R8, 0xa, R5 ;  /* 0x0000000a08057824 */ /* 0x000fe200078e0205 */
        /* <DEDUP_REMOVED lines=52> */
[----:B------:R-:W-:Y:S01]  /*a8e0*/  F2FP.BF16.F32.PACK_AB R211, R215, R214 ;  /* 0x000000d6d7d3723e */ /* 0x000fe200000010ff */
[----:B--2---:R-:W-:Y:S01]  /*a8f0*/  IMAD.SHL.U32 R3, R2, 0x10, RZ ;  /* 0x0000001002037824 */ /* 0x004fe200078e00ff */
[----:B------:R-:W-:Y:S02]  /*a900*/  LOP3.LUT R2, R0, 0x1c0, RZ, 0xc0, !PT ;  /* 0x000001c000027812 */ /* 0x000fe400078ec0ff */
[----:B------:R-:W-:Y:S02]  /*a910*/  LEA.HI R0, R7, R6, RZ, 0x3 ;  /* 0x0000000607007211 */ /* 0x000fe400078f18ff */
[----:B------:R-:W-:-:S04]  /*a920*/  LOP3.LUT R3, R2, 0x30, R3, 0xf8, !PT ;  /* 0x0000003002037812 */ /* 0x000fc800078ef803 */
[----:B------:R-:W-:Y:S02]  /*a930*/  LOP3.LUT R0, R3, 0x8, R0, 0xf8, !PT ;  /* 0x0000000803007812 */ /* 0x000fe400078ef800 */
[----:B------:R-:W-:Y:S02]  /*a940*/  SHF.R.U32.HI R3, RZ, 0x3, R2 ;  /* 0x00000003ff037819 */ /* 0x000fe40000011602 */
[----:B------:R-:W-:Y:S02]  /*a950*/  LEA.HI R2, R7, R6, RZ, 0x5 ;  /* 0x0000000607027211 */ /* 0x000fe400078f28ff */
[----:B------:R-:W-:Y:S02]  /*a960*/  LOP3.LUT R0, R0, R3, RZ, 0x3c, !PT ;  /* 0x0000000300007212 */ /* 0x000fe400078e3cff */
[----:B------:R-:W-:Y:S02]  /*a970*/  SHF.R.S32.HI R2, RZ, 0x5, R2 ;  /* 0x00000005ff027819 */ /* 0x000fe40000011402 */
[----:B------:R-:W-:Y:S01]  /*a980*/  F2FP.BF16.F32.PACK_AB R6, R141, R140 ;  /* 0x0000008c8d06723e */ /* 0x000fe200000010ff */
[----:B------:R-:W-:Y:S01]  /*a990*/  IMAD.U32 R0, R5, 0x200, R0 ;  /* 0x0000020005007824 */ /* 0x000fe200078e0000 */
[----:B------:R-:W-:-:S02]  /*a9a0*/  F2FP.BF16.F32.PACK_AB R5, R139, R138 ;  /* 0x0000008a8b05723e */ /* 0x000fc400000010ff */
[----:B------:R-:W-:Y:S01]  /*a9b0*/  F2FP.BF16.F32.PACK_AB R7, R143, R142 ;  /* 0x0000008e8f07723e */ /* 0x000fe200000010ff */
[----:B------:R-:W1:Y:S01]  /*a9c0*/  SHFL.IDX PT, R2, R2, RZ, 0x1f ;  /* 0x00001fff02027589 */ /* 0x000e6200000e0000 */
[----:B------:R-:W-:Y:S01]  /*a9d0*/  LEA R0, R0, UR60, 0x1 ;  /* 0x0000003c00007c11 */ /* 0x000fe2000f8e08ff */
[----:B------:R-:W-:Y:S01]  /*a9e0*/  BAR.SYNC.DEFER_BLOCKING 0x1, 0x100 ;  /* 0x0044000000007b1d */ /* 0x000fe20000010000 */
[----:B-1----:R-:W-:-:S05]  /*a9f0*/  ISETP.NE.AND P0, PT, R2, 0x7, PT ;  /* 0x000000070200780c */ /* 0x002fca0003f05270 */
[----:B------:R1:W-:Y:S04]  /*aa00*/  STSM.16.MT88.4 [R0+0xa000], R56 ;  /* 0x00a0003800007844 */ /* 0x0003e80000004200 */
        /* <DEDUP_REMOVED lines=9> */
[----:B------:R1:W-:Y:S04]  /*aaa0*/  STSM.16.MT88.4 [R0], R4 ;  /* 0x0000000400007844 */ /* 0x0003e80000004200 */
        /* <DEDUP_REMOVED lines=8> */
[----:B------:R1:W-:Y:S01]  /*ab30*/  STSM.16.MT88.4 [R0+0x7000], R208 ;  /* 0x007000d000007844 */ /* 0x0003e20000004200 */
[----:B------:R-:W-:Y:S01]  /*ab40*/  @!PT LDS RZ, [RZ] ;  /* 0x00000000fffff984 */ /* 0x000fe20000000800 */
[----:B------:R-:W-:Y:S01]  /*ab50*/  @!PT LDS RZ, [RZ] ;  /* 0x00000000fffff984 */ /* 0x000fe20000000800 */
[----:B------:R-:W-:Y:S01]  /*ab60*/  @!PT LDS RZ, [RZ] ;  /* 0x00000000fffff984 */ /* 0x000fe20000000800 */
[----:B------:R-:W-:Y:S01]  /*ab70*/  @!PT LDS RZ, [RZ] ;  /* 0x00000000fffff984 */ /* 0x000fe20000000800 */
[----:B------:R2:W-:Y:S06]  /*ab80*/  MEMBAR.ALL.CTA ;  /* 0x0000000000007992 */ /* 0x0005ec0000008000 */
[----:B--2---:R-:W2:Y:S02]  /*ab90*/  FENCE.VIEW.ASYNC.S ;  /* 0x00000000000073c6 */ /* 0x004ea40000000000 */
[----:B--2---:R-:W-:Y:S06]  /*aba0*/  BAR.ARV 0x1, 0x120 ;  /* 0x0044800000007b1d */ /* 0x004fec0000002000 */
[----:B------:R-:W-:Y:S05]  /*abb0*/  @P0 BRA `(.L_x_24) ;  /* 0x0000000000c80947 */ /* 0x000fea0003800000 */
[----:B------:R-:W-:Y:S01]  /*abc0*/  BAR.SYNC.DEFER_BLOCKING 0x1, 0x120 ;  /* 0x0044800000007b1d */ /* 0x000fe20000010000 */
[----:B------:R-:W-:-:S05]  /*abd0*/  ELECT P0, URZ, PT ;  /* 0x00000000003f782f */ /* 0x000fca0003800000 */
[----:B------:R-:W-:Y:S08]  /*abe0*/  BSSY B0, `(.L_x_24) ;  /* 0x000002f000007945 */ /* 0x000ff00003800000 */
[----:B------:R-:W-:Y:S05]  /*abf0*/  @!P0 BRA `(.L_x_25) ;  /* 0x0000000000b48947 */ /* 0x000fea0003800000 */
[----:B------:R-:W2:Y:S01]  /*ac00*/  S2UR UR10, SR_CTAID.X ;  /* 0x00000000000a79c3 */ /* 0x000ea20000002500 */
[----:B------:R-:W-:Y:S01]  /*ac10*/  ULDC.64 UR6, c[0x0][0x198] ;  /* 0x0000660000067ab9 */ /* 0x000fe20000000a00 */
[----:B------:R-:W-:Y:S02]  /*ac20*/  UIADD3 UR8, UR60, 0xa000, URZ ;  /* 0x0000a0003c087890 */ /* 0x000fe4000fffe03f */
[----:B------:R-:W-:Y:S02]  /*ac30*/  UIADD3 UR4, UP0, UR6, 0x770, URZ ;  /* 0x0000077006047890 */ /* 0x000fe4000ff1e03f */
[----:B------:R-:W-:Y:S02]  /*ac40*/  UIADD3 UR16, UR60, 0xc800, URZ ;  /* 0x0000c8003c107890 */ /* 0x000fe4000fffe03f */
[----:B------:R-:W3:Y:S01]  /*ac50*/  S2UR UR11, SR_CTAID.Y ;  /* 0x00000000000b79c3 */ /* 0x000ee20000002600 */
[----:B------:R-:W-:Y:S02]  /*ac60*/  UIADD3.X UR5, URZ, UR7, URZ, UP0, !UPT ;  /* 0x000000073f057290 */ /* 0x000fe400087fe43f */
[----:B------:R-:W-:-:S02]  /*ac70*/  UIADD3 UR6, UP0, UR6, 0x670, URZ ;  /* 0x0000067006067890 */ /* 0x000fc4000ff1e03f */
[----:B------:R-:W-:Y:S02]  /*ac80*/  UIADD3 UR40, UR60, 0xf000, URZ ;  /* 0x0000f0003c287890 */ /* 0x000fe4000fffe03f */
[----:B------:R-:W-:Y:S01]  /*ac90*/  UIADD3 UR32, UR60, 0x11800, URZ ;  /* 0x000118003c207890 */ /* 0x000fe2000fffe03f */
[----:B------:R-:W4:Y:S01]  /*aca0*/  S2UR UR12, SR_CTAID.Z ;  /* 0x00000000000c79c3 */ /* 0x000f220000002700 */
[----:B------:R-:W-:Y:S01]  /*acb0*/  UIADD3.X UR7, URZ, UR7, URZ, UP0, !UPT ;  /* 0x000000073f077290 */ /* 0x000fe200087fe43f */
[----:B------:R-:W-:Y:S01]  /*acc0*/  UMOV UR9, URZ ;  /* 0x0000003f00097c82 */ /* 0x000fe20008000000 */
[----:B------:R-:W-:Y:S01]  /*acd0*/  UMOV UR17, 0x40 ;  /* 0x0000004000117882 */ /* 0x000fe20000000000 */
[----:B------:R-:W-:Y:S01]  /*ace0*/  UMOV UR41, 0x80 ;  /* 0x0000008000297882 */ /* 0x000fe20000000000 */
[----:B------:R-:W-:Y:S01]  /*acf0*/  UMOV UR33, 0xc0 ;  /* 0x000000c000217882 */ /* 0x000fe20000000000 */
[----:B------:R-:W-:Y:S02]  /*ad00*/  UIADD3 UR24, UR60, 0x2800, URZ ;  /* 0x000028003c187890 */ /* 0x000fe4000fffe03f */
[----:B--2---:R-:W-:Y:S01]  /*ad10*/  UIMAD UR10, UR10, 0x50, URZ ;  /* 0x000000500a0a78a4 */ /* 0x004fe2000f8e023f */
[----:B------:R-:W-:Y:S01]  /*ad20*/  UMOV UR25, 0x40 ;  /* 0x0000004000197882 */ /* 0x000fe20000000000 */
[----:B---3--:R-:W-:-:S05]  /*ad30*/  UMOV UR19, UR11 ;  /* 0x0000000b00137c82 */ /* 0x008fca0008000000 */
[----:B------:R-:W-:Y:S01]  /*ad40*/  UMOV UR18, UR10 ;  /* 0x0000000a00127c82 */ /* 0x000fe20008000000 */
[----:B------:R-:W-:Y:S01]  /*ad50*/  UMOV UR43, UR11 ;  /* 0x0000000b002b7c82 */ /* 0x000fe20008000000 */
[----:B------:R-:W-:Y:S01]  /*ad60*/  UMOV UR42, UR10 ;  /* 0x0000000a002a7c82 */ /* 0x000fe20008000000 */
[----:B------:R-:W-:Y:S01]  /*ad70*/  UMOV UR35, UR11 ;  /* 0x0000000b00237c82 */ /* 0x000fe20008000000 */
[----:B------:R-:W-:Y:S01]  /*ad80*/  UMOV UR34, UR10 ;  /* 0x0000000a00227c82 */ /* 0x000fe20008000000 */
[----:B------:R-:W-:Y:S01]  /*ad90*/  UMOV UR27, UR11 ;  /* 0x0000000b001b7c82 */ /* 0x000fe20008000000 */
[----:B------:R-:W-:Y:S01]  /*ada0*/  UMOV UR26, UR10 ;  /* 0x0000000a001a7c82 */ /* 0x000fe20008000000 */
[----:B----4-:R-:W-:Y:S01]  /*adb0*/  UMOV UR20, UR12 ;  /* 0x0000000c00147c82 */ /* 0x010fe20008000000 */
[----:B------:R-:W-:Y:S01]  /*adc0*/  UMOV UR44, UR12 ;  /* 0x0000000c002c7c82 */ /* 0x000fe20008000000 */
[----:B------:R2:W-:Y:S01]  /*add0*/  UTMASTG.4D [UR8], [UR4] ;  /* 0x00000008040073b5 */ /* 0x0005e20008018000 */
[----:B------:R-:W-:Y:S01]  /*ade0*/  UMOV UR36, UR12 ;  /* 0x0000000c00247c82 */ /* 0x000fe20008000000 */
[----:B------:R-:W-:Y:S01]  /*adf0*/  UMOV UR28, UR12 ;  /* 0x0000000c001c7c82 */ /* 0x000fe20008000000 */
[----:B------:R3:W-:Y:S01]  /*ae00*/  UTMASTG.4D [UR16], [UR4] ;  /* 0x00000010040073b5 */ /* 0x0007e20008018000 */
[----:B------:R-:W-:Y:S01]  /*ae10*/  UTMASTG.4D [UR40], [UR4] ;  /* 0x00000028040073b5 */ /* 0x000fe20008018000 */
[----:B--2---:R-:W-:Y:S01]  /*ae20*/  UMOV UR8, UR60 ;  /* 0x0000003c00087c82 */ /* 0x004fe20008000000 */
[----:B------:R-:W-:Y:S01]  /*ae30*/  UTMASTG.4D [UR32], [UR4] ;  /* 0x00000020040073b5 */ /* 0x000fe20008018000 */
[----:B---3--:R-:W-:Y:S01]  /*ae40*/  UIADD3 UR16, UR60, 0x5000, URZ ;  /* 0x000050003c107890 */ /* 0x008fe2000fffe03f */
[----:B------:R-:W-:Y:S01]  /*ae50*/  UMOV UR17, 0x80 ;  /* 0x0000008000117882 */ /* 0x000fe20000000000 */
[----:B------:R2:W-:Y:S01]  /*ae60*/  UTMASTG.4D [UR8], [UR6] ;  /* 0x00000008060073b5 */ /* 0x0005e20008018000 */
[----:B------:R3:W-:Y:S06]  /*ae70*/  UTMASTG.4D [UR24], [UR6] ;  /* 0x00000018060073b5 */ /* 0x0007ec0008018000 */
[----:B------:R3:W-:Y:S01]  /*ae80*/  UTMASTG.4D [UR16], [UR6] ;  /* 0x00000010060073b5 */ /* 0x0007e20008018000 */
[----:B--2---:R-:W-:Y:S01]  /*ae90*/  UIADD3 UR8, UR60, 0x7800, URZ ;  /* 0x000078003c087890 */ /* 0x004fe2000fffe03f */
[----:B------:R-:W-:-:S08]  /*aea0*/  UMOV UR9, 0xc0 ;  /* 0x000000c000097882 */ /* 0x000fd00000000000 */
[----:B------:R3:W-:Y:S02]  /*aeb0*/  UTMASTG.4D [UR8], [UR6] ;  /* 0x00000008060073b5 */ /* 0x0007e40008018000 */
[----:B---3--:R0:W-:Y:S02]  /*aec0*/  UTMACMDFLUSH ;  /* 0x00000000000079b7 */ /* 0x0081e40000000000 */
.L_x_25:
[----:B------:R-:W-:Y:S05]  /*aed0*/  BSYNC B0 ;  /* 0x0000000000007941 */ /* 0x000fea0003800000 */
.L_x_24:
[----:B------:R-:W-:-:S04]  /*aee0*/  DEPBAR.LE SB0, 0x0 ;  /* 0x000080000000791a */ /* 0x000fc80000000000 */
[----:B------:R-:W-:Y:S05]  /*aef0*/  EXIT ;  /* 0x000000000000794d */ /* 0x000fea0003800000 */
.L_x_4:
[----:B------:R-:W-:-:S08]  /*af00*/  NOP ;  /* 0x0000000000007918 */ /* 0x000fd00000000000 */
[----:B------:R-:W1:-:S00]  /*af10*/  USETMAXREG.DEALLOC.CTAPOOL 0x18 ;  /* 0x00000018000079c8 */ /* 0x000e4000080e0500 */
[----:B-1----:R-:W-:-:S06]  /*af20*/  LOP3.LUT R2, R2, 0x3, RZ, 0xc0, !PT ;  /* 0x0000000302027812 */ /* 0x002fcc00078ec0ff */
[----:B------:R-:W1:Y:S02]  /*af30*/  SHFL.IDX PT, R2, R2, RZ, 0x1f ;  /* 0x00001fff02027589 */ /* 0x000e6400000e0000 */
[----:B-1----:R-:W-:-:S13]  /*af40*/  ISETP.NE.AND P0, PT, R2, RZ, PT ;  /* 0x000000ff0200720c */ /* 0x002fda0003f05270 */
[----:B------:R-:W-:Y:S05]  /*af50*/  @P0 EXIT ;  /* 0x000000000000094d */ /* 0x000fea0003800000 */
[----:B------:R-:W1:Y:S01]  /*af60*/  S2UR UR21, SR_CTAID.Z ;  /* 0x00000000001579c3 */ /* 0x000e620000002700 */
[----:B------:R-:W-:Y:S02]  /*af70*/  IMAD.MOV.U32 R18, RZ, RZ, RZ ;  /* 0x000000ffff127224 */ /* 0x000fe400078e00ff */
[----:B------:R-:W-:Y:S02]  /*af80*/  IMAD.MOV.U32 R6, RZ, RZ, 0x1 ;  /* 0x00000001ff067424 */ /* 0x000fe400078e00ff */
[----:B------:R-:W-:Y:S01]  /*af90*/  IMAD.MOV.U32 R10, RZ, RZ, 0x1 ;  /* 0x00000001ff0a7424 */ /* 0x000fe200078e00ff */
[----:B-1----:R-:W-:-:S13]  /*afa0*/  ISETP.LE.AND P0, PT, RZ, UR21, PT ;  /* 0x00000015ff007c0c */ /* 0x002fda000bf03270 */
[----:B------:R-:W-:Y:S05]  /*afb0*/  @!P0 BRA `(.L_x_26) ;  /* 0x0000001400648947 */ /* 0x000fea0003800000 */
[----:B------:R-:W1:Y:S01]  /*afc0*/  S2R R9, SR_CTAID.Y ;  /* 0x0000000000097919 */ /* 0x000e620000002600 */
[----:B------:R-:W2:Y:S01]  /*afd0*/  LDC.64 R2, c[0x0][0x730] ;  /* 0x0001cc00ff027b82 */ /* 0x000ea20000000a00 */
[----:B------:R-:W-:Y:S01]  /*afe0*/  ULDC UR4, c[0x0][0x2e8] ;  /* 0x0000ba0000047ab9 */ /* 0x000fe20000000800 */
[----:B------:R-:W-:Y:S01]  /*aff0*/  ELECT P0, URZ, PT ;  /* 0x00000000003f782f */ /* 0x000fe20003800000 */
[----:B------:R-:W3:Y:S01]  /*b000*/  S2R R7, SR_CTAID.Z ;  /* 0x0000000000077919 */ /* 0x000ee20000002700 */
[----:B------:R-:W-:Y:S01]  /*b010*/  UISETP.NE.AND UP0, UPT, UR4, 0x1, UPT ;  /* 0x000000010400788c */ /* 0x000fe2000bf05270 */
[----:B------:R-:W-:Y:S01]  /*b020*/  BSSY B0, `(.L_x_26) ;  /* 0x0000152000007945 */ /* 0x000fe20003800000 */
[----:B------:R-:W-:Y:S02]  /*b030*/  IMAD.MOV.U32 R18, RZ, RZ, RZ ;  /* 0x000000ffff127224 */ /* 0x000fe400078e00ff */
[----:B------:R-:W4:Y:S07]  /*b040*/  S2UR UR20, SR_CTAID.Y ;  /* 0x00000000001479c3 */ /* 0x000f2e0000002600 */
[----:B------:R-:W-:Y:S01]  /*b050*/  @UP0 ULDC UR4, c[0x0][0x2ec] ;  /* 0x0000bb0000040ab9 */ /* 0x000fe20000000800 */
[----:B------:R-:W5:Y:S01]  /*b060*/  LDC.64 R4, c[0x0][0x718] ;  /* 0x0001c600ff047b82 */ /* 0x000f620000000a00 */
[----:B------:R-:W-:Y:S01]  /*b070*/  @UP0 ULDC UR6, c[0x0][0x2f0] ;  /* 0x0000bc0000060ab9 */ /* 0x000fe20000000800 */
[----:B-1----:R-:W-:Y:S01]  /*b080*/  SHF.R.S32.HI R9, RZ, 0x1f, R9 ;  /* 0x0000001fff097819 */ /* 0x002fe20000011409 */
[----:B----4-:R-:W-:-:S02]  /*b090*/  UIMAD.WIDE.U32 UR4, UR20, UR4, URZ ;  /* 0x00000004140472a5 */ /* 0x010fc4000f8e003f */
[----:B------:R-:W-:Y:S01]  /*b0a0*/  UMOV UR12, UR20 ;  /* 0x00000014000c7c82 */ /* 0x000fe20008000000 */
[----:B---3--:R-:W-:Y:S01]  /*b0b0*/  SHF.R.S32.HI R7, RZ, 0x1f, R7 ;  /* 0x0000001fff077819 */ /* 0x008fe20000011407 */
[C---:B--2---:R-:W-:Y:S01]  /*b0c0*/  IMAD R10, R9.reuse, R2, RZ ;  /* 0x00000002090a7224 */ /* 0x044fe200078e02ff */
[----:B------:R-:W-:Y:S01]  /*b0d0*/  @UP0 USHF.R.U32.HI UR12, URZ, UR6, UR5 ;  /* 0x000000063f0c0299 */ /* 0x000fe20008011605 */
[----:B-----5:R-:W-:Y:S02]  /*b0e0*/  IMAD R8, R9, R4, RZ ;  /* 0x0000000409087224 */ /* 0x020fe400078e02ff */
[----:B------:R-:W-:Y:S02]  /*b0f0*/  IMAD R15, R3, UR20, R10 ;  /* 0x00000014030f7c24 */ /* 0x000fe4000f8e020a */
[----:B------:R-:W1:Y:S01]  /*b100*/  LDC.64 R10, c[0x0][0x720] ;  /* 0x0001c800ff0a7b82 */ /* 0x000e620000000a00 */
[----:B------:R-:W-:Y:S02]  /*b110*/  IMAD R13, R5, UR20, R8 ;  /* 0x00000014050d7c24 */ /* 0x000fe4000f8e0208 */
[----:B------:R-:W-:-:S04]  /*b120*/  IMAD.WIDE.U32 R4, R4, UR20, RZ ;  /* 0x0000001404047c25 */ /* 0x000fc8000f8e00ff */
[----:B------:R-:W-:Y:S01]  /*b130*/  IMAD.WIDE.U32 R2, R2, UR20, RZ ;  /* 0x0000001402027c25 */ /* 0x000fe2000f8e00ff */
[----:B------:R-:W2:Y:S03]  /*b140*/  LDC.64 R8, c[0x0][0x738] ;  /* 0x0001ce00ff087b82 */ /* 0x000ea60000000a00 */
[----:B------:R-:W-:Y:S02]  /*b150*/  IMAD.IADD R5, R5, 0x1, R13 ;  /* 0x0000000105057824 */ /* 0x000fe400078e020d */
[----:B------:R-:W-:Y:S02]  /*b160*/  IMAD.IADD R3, R3, 0x1, R15 ;  /* 0x0000000103037824 */ /* 0x000fe400078e020f */
[----:B-1----:R-:W-:Y:S02]  /*b170*/  IMAD R12, R7, R10, RZ ;  /* 0x0000000a070c7224 */ /* 0x002fe400078e02ff */
[----:B------:R-:W-:-:S04]  /*b180*/  IMAD.WIDE.U32 R4, R10, UR21, R4 ;  /* 0x000000150a047c25 */ /* 0x000fc8000f8e0004 */
[----:B------:R-:W-:Y:S02]  /*b190*/  IMAD R11, R11, UR21, R12 ;  /* 0x000000150b0b7c24 */ /* 0x000fe4000f8e020c */
[----:B--2---:R-:W-:Y:S02]  /*b1a0*/  IMAD R12, R7, R8, RZ ;  /* 0x00000008070c7224 */ /* 0x004fe400078e02ff */
[----:B------:R-:W-:-:S04]  /*b1b0*/  IMAD.WIDE.U32 R2, R8, UR21, R2 ;  /* 0x0000001508027c25 */ /* 0x000fc8000f8e0002 */
[----:B------:R-:W-:Y:S02]  /*b1c0*/  IMAD R9, R9, UR21, R12 ;  /* 0x0000001509097c24 */ /* 0x000fe4000f8e020c */
[----:B------:R-:W-:Y:S01]  /*b1d0*/  IMAD.MOV.U32 R10, RZ, RZ, 0x1 ;  /* 0x00000001ff0a7424 */ /* 0x000fe200078e00ff */
[----:B------:R-:W-:Y:S06]  /*b1e0*/  @!P0 BRA `(.L_x_27) ;  /* 0x0000001000d48947 */ /* 0x000fec0003800000 */
[----:B------:R-:W1:Y:S01]  /*b1f0*/  S2R R7, SR_CgaCtaId ;  /* 0x0000000000077919 */ /* 0x000e620000008800 */
[----:B------:R-:W-:Y:S02]  /*b200*/  MOV R8, 0x400 ;  /* 0x0000040000087802 */ /* 0x000fe40000000f00 */
[----:B------:R-:W-:Y:S02]  /*b210*/  ISETP.NE.AND P0, PT, R21, RZ, PT ;  /* 0x000000ff1500720c */ /* 0x000fe40003f05270 */
[----:B-1----:R-:W-:Y:S01]  /*b220*/  LEA R8, R7, R8, 0x18 ;  /* 0x0000000807087211 */ /* 0x002fe200078ec0ff */
[----:B------:R-:W-:-:S05]  /*b230*/  IMAD.MOV.U32 R7, RZ, RZ, 0x1 ;  /* 0x00000001ff077424 */ /* 0x000fca00078e00ff */
[----:B------:R-:W-:-:S04]  /*b240*/  SHF.L.U32 R7, R7, 0x1f, RZ ;  /* 0x0000001f07077819 */ /* 0x000fc800000006ff */
[----:B------:R-:W1:Y:S02]  /*b250*/  SYNCS.PHASECHK.TRANS64.TRYWAIT P1, [R8+URZ+0x31820], R7 ;  /* 0x03182007080075a7 */ /* 0x000e64000802017f */
[----:B-1----:R-:W-:Y:S05]  /*b260*/  @!P1 BRA `(.L_x_28) ;  /* 0x0000001400849947 */ /* 0x002fea0003800000 */
.L_x_46:
[----:B------:R-:W-:Y:S02]  /*b270*/  IMAD.IADD R13, R5, 0x1, R11 ;  /* 0x00000001050d7824 */ /* 0x000fe400078e020b */
[----:B-1----:R-:W-:Y:S02]  /*b280*/  IMAD.IADD R7, R3, 0x1, R9 ;  /* 0x0000000103077824 */ /* 0x002fe400078e0209 */
[----:B------:R-:W-:Y:S01]  /*b290*/  IMAD.MOV.U32 R6, RZ, RZ, 0x1 ;  /* 0x00000001ff067424 */ /* 0x000fe200078e00ff */
[----:B------:R-:W-:Y:S06]  /*b2a0*/  @P0 BRA `(.L_x_29) ;  /* 0x0000000000180947 */ /* 0x000fec0003800000 */
[----:B------:R-:W1:Y:S01]  /*b2b0*/  S2R R10, SR_TID.X ;  /* 0x00000000000a7919 */ /* 0x000e620000002100 */
[----:B------:R-:W-:-:S04]  /*b2c0*/  IMAD.MOV.U32 R9, RZ, RZ, 0x8100 ;  /* 0x00008100ff097424 */ /* 0x000fc800078e00ff */
[----:B------:R2:W-:Y:S01]  /*b2d0*/  SYNCS.ARRIVE.TRANS64 RZ, [R8+URZ+0x31810], R9 ;  /* 0x0318100908ff79a7 */ /* 0x0005e2000800003f */
[----:B-1----:R-:W-:-:S13]  /*b2e0*/  LOP3.LUT P1, RZ, R10, 0x1f, RZ, 0xc0, !PT ;  /* 0x0000001f0aff7812 */ /* 0x002fda000782c0ff */
[----:B--2---:R-:W-:Y:S05]  /*b2f0*/  @!P1 BRA `(.L_x_29) ;  /* 0x0000000000049947 */ /* 0x004fea0003800000 */
[----:B------:R-:W-:Y:S01]  /*b300*/  BPT.TRAP 0x1 ;  /* 0x000000040000795c */ /* 0x000fe20000300000 */
.L_x_29:
[----:B------:R-:W1:Y:S01]  /*b310*/  LDC.64 R10, c[0x0][0x700] ;  /* 0x0001c000ff0a7b82 */ /* 0x000e620000000a00 */
[----:B------:R-:W-:Y:S01]  /*b320*/  R2UR UR8, R8 ;  /* 0x00000000080872ca */ /* 0x000fe200000e0000 */
[----:B------:R-:W-:Y:S01]  /*b330*/  UMOV UR19, URZ ;  /* 0x0000003f00137c82 */ /* 0x000fe20008000000 */
[----:B------:R-:W-:Y:S01]  /*b340*/  UMOV UR30, 0x0 ;  /* 0x00000000001e7882 */ /* 0x000fe20000000000 */
[----:B------:R-:W-:Y:S01]  /*b350*/  UMOV UR31, 0x14f00000 ;  /* 0x14f00000001f7882 */ /* 0x000fe20000000000 */
[----:B------:R-:W-:Y:S01]  /*b360*/  UMOV UR18, URZ ;  /* 0x0000003f00127c82 */ /* 0x000fe20008000000 */
[----:B------:R-:W-:Y:S01]  /*b370*/  UMOV UR42, 0x40 ;  /* 0x00000040002a7882 */ /* 0x000fe20000000000 */
[----:B------:R-:W-:Y:S01]  /*b380*/  UMOV UR44, UR20 ;  /* 0x00000014002c7c82 */ /* 0x000fe20008000000 */
[----:B------:R-:W2:Y:S01]  /*b390*/  LDC.64 R14, c[0x0][0x198] ;  /* 0x00006600ff0e7b82 */ /* 0x000ea20000000a00 */
[----:B------:R-:W-:Y:S01]  /*b3a0*/  UMOV UR45, UR21 ;  /* 0x00000015002d7c82 */ /* 0x000fe20008000000 */
[----:B------:R-:W-:Y:S01]  /*b3b0*/  UMOV UR43, UR19 ;  /* 0x00000013002b7c82 */ /* 0x000fe20008000000 */
[----:B------:R-:W-:Y:S01]  /*b3c0*/  UMOV UR34, 0x80 ;  /* 0x0000008000227882 */ /* 0x000fe20000000000 */
[----:B------:R-:W-:Y:S01]  /*b3d0*/  UMOV UR36, UR20 ;  /* 0x0000001400247c82 */ /* 0x000fe20008000000 */
[----:B------:R-:W-:Y:S01]  /*b3e0*/  UMOV UR37, UR21 ;  /* 0x0000001500257c82 */ /* 0x000fe20008000000 */
[----:B------:R-:W-:Y:S01]  /*b3f0*/  UIADD3 UR16, UR8, 0x14100, URZ ;  /* 0x0001410008107890 */ /* 0x000fe2000fffe03f */
[----:B------:R-:W-:Y:S01]  /*b400*/  IMAD.MOV.U32 R18, RZ, RZ, 0x1 ;  /* 0x00000001ff127424 */ /* 0x000fe200078e00ff */
[----:B------:R-:W3:Y:S01]  /*b410*/  S2UR UR46, SR_CTAID.X ;  /* 0x00000000002e79c3 */ /* 0x000ee20000002500 */
[----:B------:R-:W-:-:S02]  /*b420*/  UIADD3 UR17, UR8, 0x31810, URZ ;  /* 0x0003181008117890 */ /* 0x000fc4000fffe03f */
[----:B------:R-:W-:Y:S02]  /*b430*/  UIADD3 UR40, UR8, 0x16100, URZ ;  /* 0x0001610008287890 */ /* 0x000fe4000fffe03f */
[----:B------:R-:W-:Y:S02]  /*b440*/  UIADD3 UR32, UR8, 0x18100, URZ ;  /* 0x0001810008207890 */ /* 0x000fe4000fffe03f */
[----:B------:R-:W-:Y:S01]  /*b450*/  UIADD3 UR24, UR8, 0x1a100, URZ ;  /* 0x0001a10008187890 */ /* 0x000fe2000fffe03f */
[C---:B-1----:R-:W-:Y:S01]  /*b460*/  LEA R12, P1, R4.reuse, R10, 0x2 ;  /* 0x0000000a040c7211 */ /* 0x042fe200078210ff */
[----:B------:R-:W-:Y:S01]  /*b470*/  UMOV UR41, UR17 ;  /* 0x0000001100297c82 */ /* 0x000fe20008000000 */
[----:B------:R-:W-:Y:S01]  /*b480*/  UMOV UR35, UR19 ;  /* 0x0000001300237c82 */ /* 0x000fe20008000000 */
[----:B------:R-:W-:Y:S01]  /*b490*/  UMOV UR33, UR17 ;  /* 0x0000001100217c82 */ /* 0x000fe20008000000 */
[----:B------:R-:W-:Y:S01]  /*b4a0*/  LEA.HI.X R13, R4, R11, R13, 0x2, P1 ;  /* 0x0000000b040d7211 */ /* 0x000fe200008f140d */
[----:B------:R-:W-:Y:S01]  /*b4b0*/  UMOV UR26, 0xc0 ;  /* 0x000000c0001a7882 */ /* 0x000fe20000000000 */
[----:B------:R-:W1:Y:S01]  /*b4c0*/  LDC R11, c[0x0][0x280] ;  /* 0x0000a000ff0b7b82 */ /* 0x000e620000000800 */
[----:B------:R-:W-:Y:S01]  /*b4d0*/  R2UR UR22, R12 ;  /* 0x000000000c1672ca */ /* 0x000fe200000e0000 */
[----:B--2---:R-:W-:Y:S01]  /*b4e0*/  IMAD.MOV.U32 R4, RZ, RZ, R14 ;  /* 0x000000ffff047224 */ /* 0x004fe200078e000e */
[----:B------:R-:W-:Y:S01]  /*b4f0*/  R2UR UR23, R13 ;  /* 0x000000000d1772ca */ /* 0x000fe200000e0000 */
[----:B------:R-:W-:Y:S01]  /*b500*/  UMOV UR28, UR20 ;  /* 0x00000014001c7c82 */ /* 0x000fe20008000000 */
[----:B------:R-:W-:Y:S01]  /*b510*/  UMOV UR29, UR21 ;  /* 0x00000015001d7c82 */ /* 0x000fe20008000000 */
[----:B------:R-:W-:Y:S01]  /*b520*/  UMOV UR27, UR19 ;  /* 0x00000013001b7c82 */ /* 0x000fe20008000000 */
[C---:B------:R-:W-:Y:S01]  /*b530*/  IADD3 R5, P1, R4.reuse, 0xf0, RZ ;  /* 0x000000f004057810 */ /* 0x040fe20007f3e0ff */
[----:B------:R-:W-:Y:S01]  /*b540*/  UMOV UR25, UR17 ;  /* 0x0000001100197c82 */ /* 0x000fe20008000000 */
[----:B------:R-:W-:Y:S01]  /*b550*/  UIADD3 UR38, UR8, 0x2c100, URZ ;  /* 0x0002c10008267890 */ /* 0x000fe2000fffe03f */
[----:B------:R-:W-:Y:S01]  /*b560*/  IMAD.MOV.U32 R10, RZ, RZ, 0x1 ;  /* 0x00000001ff0a7424 */ /* 0x000fe200078e00ff */
[----:B------:R-:W-:Y:S01]  /*b570*/  R2UR UR10, R5 ;  /* 0x00000000050a72ca */ /* 0x000fe200000e0000 */
[----:B------:R-:W-:Y:S01]  /*b580*/  UIADD3 UR9, UR8, 0x31800, URZ ;  /* 0x0003180008097890 */ /* 0x000fe2000fffe03f */
[C---:B------:R-:W-:Y:S01]  /*b590*/  IADD3 R5, P2, R4.reuse, 0x2f0, RZ ;  /* 0x000002f004057810 */ /* 0x040fe20007f5e0ff */
[----:B------:R-:W-:Y:S01]  /*b5a0*/  UMOV UR47, 0x10 ;  /* 0x00000010002f7882 */ /* 0x000fe20000000000 */
[----:B------:R-:W-:Y:S01]  /*b5b0*/  UMOV UR39, UR17 ;  /* 0x0000001100277c82 */ /* 0x000fe20008000000 */
[----:B------:R-:W-:Y:S01]  /*b5c0*/  UMOV UR14, 0x0 ;  /* 0x00000000000e7882 */ /* 0x000fe20000000000 */
[----:B------:R-:W-:Y:S01]  /*b5d0*/  R2UR UR6, R5 ;  /* 0x00000000050672ca */ /* 0x000fe200000e0000 */
[----:B------:R-:W-:Y:S01]  /*b5e0*/  UMOV UR15, 0x10000000 ;  /* 0x10000000000f7882 */ /* 0x000fe20000000000 */
[----:B------:R-:W-:Y:S01]  /*b5f0*/  IADD3 R5, P3, R4, 0x3f0, RZ ;  /* 0x000003f004057810 */ /* 0x000fe20007f7e0ff */
[----:B------:R-:W-:-:S03]  /*b600*/  UMOV UR13, UR21 ;  /* 0x00000015000d7c82 */ /* 0x000fc60008000000 */
[----:B------:R-:W-:Y:S01]  /*b610*/  R2UR UR4, R5 ;  /* 0x00000000050472ca */ /* 0x000fe200000e0000 */
[----:B------:R-:W-:-:S04]  /*b620*/  IMAD.MOV.U32 R5, RZ, RZ, R15 ;  /* 0x000000ffff057224 */ /* 0x000fc800078e000f */
[----:B------:R-:W-:Y:S01]  /*b630*/  IMAD.X R9, RZ, RZ, R5, P1 ;  /* 0x000000ffff097224 */ /* 0x000fe200008e0605 */
[----:B-1----:R-:W-:-:S04]  /*b640*/  ISETP.GE.AND P1, PT, R11, 0x41, PT ;  /* 0x000000410b00780c */ /* 0x002fc80003f26270 */
[----:B------:R-:W-:Y:S01]  /*b650*/  R2UR UR11, R9 ;  /* 0x00000000090b72ca */ /* 0x000fe200000e0000 */
[----:B------:R-:W-:-:S05]  /*b660*/  IMAD.X R9, RZ, RZ, R5, P2 ;  /* 0x000000ffff097224 */ /* 0x000fca00010e0605 */
[----:B------:R-:W-:Y:S01]  /*b670*/  R2UR UR7, R9 ;  /* 0x00000000090772ca */ /* 0x000fe200000e0000 */
[----:B------:R-:W-:-:S05]  /*b680*/  IMAD.X R9, RZ, RZ, R5, P3 ;  /* 0x000000ffff097224 */ /* 0x000fca00018e0605 */
[----:B------:R-:W-:Y:S01]  /*b690*/  R2UR UR5, R9 ;  /* 0x00000000090572ca */ /* 0x000fe200000e0000 */
[----:B------:R-:W-:Y:S01]  /*b6a0*/  UTMALDG.4D [UR16], [UR10], desc[UR30] ;  /* 0x00001e100a0075b4 */ /* 0x000fe20008019000 */
[----:B------:R-:W-:Y:S01]  /*b6b0*/  IMAD.MOV.U32 R9, RZ, RZ, 0x14000 ;  /* 0x00014000ff097424 */ /* 0x000fe200078e00ff */
[----:B------:R1:W-:Y:S01]  /*b6c0*/  UTMALDG.4D [UR40], [UR10], desc[UR30] ;  /* 0x00001e280a0075b4 */ /* 0x0003e20008019000 */
[----:B------:R2:W-:Y:S01]  /*b6d0*/  UTMALDG.4D [UR32], [UR10], desc[UR30] ;  /* 0x00001e200a0075b4 */ /* 0x0005e20008019000 */
[----:B------:R3:W-:Y:S01]  /*b6e0*/  UTMALDG.4D [UR24], [UR10], desc[UR30] ;  /* 0x00001e180a0075b4 */ /* 0x0007e20008019000 */
[----:B------:R-:W-:Y:S01]  /*b6f0*/  UBLKCP.S.G [UR38], [UR22], UR47 ;  /* 0x00000026160073ba */ /* 0x000fe2000800022f */
[----:B------:R4:W-:Y:S01]  /*b700*/  SYNCS.ARRIVE.TRANS64 RZ, [R8+URZ+0x31800], R9 ;  /* 0x0318000908ff79a7 */ /* 0x0009e2000800003f */
[----:B-1----:R-:W-:Y:S01]  /*b710*/  UIADD3 UR40, UR8, 0x2800, URZ ;  /* 0x0000280008287890 */ /* 0x002fe2000fffe03f */
[----:B------:R-:W-:Y:S01]  /*b720*/  UMOV UR44, UR12 ;  /* 0x0000000c002c7c82 */ /* 0x000fe20008000000 */
[----:B------:R-:W-:Y:S01]  /*b730*/  UMOV UR41, UR9 ;  /* 0x0000000900297c82 */ /* 0x000fe20008000000 */
[----:B--2---:R-:W-:Y:S01]  /*b740*/  UIADD3 UR32, UR8, 0x5000, URZ ;  /* 0x0000500008207890 */ /* 0x004fe2000fffe03f */
[----:B----4-:R-:W-:Y:S01]  /*b750*/  IMAD.MOV.U32 R9, RZ, RZ, RZ ;  /* 0x000000ffff097224 */ /* 0x010fe200078e00ff */
[----:B------:R-:W-:Y:S01]  /*b760*/  UMOV UR36, UR12 ;  /* 0x0000000c00247c82 */ /* 0x000fe20008000000 */
[----:B------:R-:W-:Y:S01]  /*b770*/  UMOV UR33, UR9 ;  /* 0x0000000900217c82 */ /* 0x000fe20008000000 */
[----:B---3--:R-:W-:-:S02]  /*b780*/  UIMAD UR11, UR46, 0x50, URZ ;  /* 0x000000502e0b78a4 */ /* 0x008fc4000f8e023f */
[----:B------:R-:W-:Y:S01]  /*b790*/  UIADD3 UR24, UR8, 0x7800, URZ ;  /* 0x0000780008187890 */ /* 0x000fe2000fffe03f */
[----:B------:R-:W-:Y:S01]  /*b7a0*/  UMOV UR10, UR18 ;  /* 0x00000012000a7c82 */ /* 0x000fe20008000000 */
[----:B------:R-:W-:Y:S01]  /*b7b0*/  UMOV UR28, UR12 ;  /* 0x0000000c001c7c82 */ /* 0x000fe20008000000 */
[----:B------:R-:W-:Y:S02]  /*b7c0*/  UMOV UR25, UR9 ;  /* 0x0000000900197c82 */ /* 0x000fe40008000000 */
[----:B------:R-:W-:Y:S01]  /*b7d0*/  UMOV UR43, UR11 ;  /* 0x0000000b002b7c82 */ /* 0x000fe20008000000 */
[----:B------:R-:W-:Y:S01]  /*b7e0*/  UMOV UR35, UR11 ;  /* 0x0000000b00237c82 */ /* 0x000fe20008000000 */
[----:B------:R1:W-:Y:S01]  /*b7f0*/  UTMALDG.4D [UR8], [UR6], desc[UR14] ;  /* 0x00000e08060075b4 */ /* 0x0003e20008019000 */
[----:B------:R-:W-:Y:S01]  /*b800*/  UMOV UR27, UR11 ;  /* 0x0000000b001b7c82 */ /* 0x000fe20008000000 */
[----:B------:R2:W-:Y:S01]  /*b810*/  UTMALDG.4D [UR40], [UR6], desc[UR14] ;  /* 0x00000e28060075b4 */ /* 0x0005e20008019000 */
[----:B------:R3:W-:Y:S01]  /*b820*/  UTMALDG.4D [UR32], [UR6], desc[UR14] ;  /* 0x00000e20060075b4 */ /* 0x0007e20008019000 */
[----:B------:R4:W-:Y:S01]  /*b830*/  UTMALDG.4D [UR24], [UR6], desc[UR14] ;  /* 0x00000e18060075b4 */ /* 0x0009e20008019000 */
[----:B-1----:R-:W-:Y:S01]  /*b840*/  UMOV UR10, 0xc0 ;  /* 0x000000c0000a7882 */ /* 0x002fe20000000000 */
[----:B--2---:R-:W-:Y:S01]  /*b850*/  UIADD3 UR40, UR8, 0xa000, URZ ;  /* 0x0000a00008287890 */ /* 0x004fe2000fffe03f */
[----:B------:R-:W-:Y:S01]  /*b860*/  UMOV UR42, UR18 ;  /* 0x00000012002a7c82 */ /* 0x000fe20008000000 */
[----:B---3--:R-:W-:-:S07]  /*b870*/  UIADD3 UR32, UR8, 0xc800, URZ ;  /* 0x0000c80008207890 */ /* 0x008fce000fffe03f */
[----:B------:R1:W-:Y:S01]  /*b880*/  UTMALDG.4D [UR40], [UR4], desc[UR14] ;  /* 0x00000e28040075b4 */ /* 0x0003e20008019000 */
[----:B------:R-:W-:Y:S01]  /*b890*/  UMOV UR34, 0x40 ;  /* 0x0000004000227882 */ /* 0x000fe20000000000 */
[----:B----4-:R-:W-:Y:S01]  /*b8a0*/  UIADD3 UR24, UR8, 0xf000, URZ ;  /* 0x0000f00008187890 */ /* 0x010fe2000fffe03f */
[----:B------:R1:W-:Y:S01]  /*b8b0*/  UTMALDG.4D [UR32], [UR4], desc[UR14] ;  /* 0x00000e20040075b4 */ /* 0x0003e20008019000 */
[----:B------:R-:W-:Y:S01]  /*b8c0*/  UIADD3 UR8, UR8, 0x11800, URZ ;  /* 0x0001180008087890 */ /* 0x000fe2000fffe03f */
[----:B------:R-:W-:-:S06]  /*b8d0*/  UMOV UR26, 0x80 ;  /* 0x00000080001a7882 */ /* 0x000fcc0000000000 */
[----:B------:R1:W-:Y:S02]  /*b8e0*/  UTMALDG.4D [UR24], [UR4], desc[UR14] ;  /* 0x00000e18040075b4 */ /* 0x0003e40008019000 */
[----:B------:R1:W-:Y:S02]  /*b8f0*/  UTMALDG.4D [UR8], [UR4], desc[UR14] ;  /* 0x00000e08040075b4 */ /* 0x0003e40008019000 */
[----:B-1----:R-:W-:Y:S05]  /*b900*/  @!P1 BRA `(.L_x_30) ;  /* 0x00000008001c9947 */ /* 0x002fea0003800000 */
[----:B------:R-:W1:Y:S01]  /*b910*/  S2R R16, SR_TID.X ;  /* 0x0000000000107919 */ /* 0x000e620000002100 */
[----:B------:R-:W2:Y:S01]  /*b920*/  LDC.64 R4, c[0x0][0x728] ;  /* 0x0001ca00ff047b82 */ /* 0x000ea20000000a00 */
[----:B------:R-:W-:Y:S02]  /*b930*/  VIADD R11, R11, 0x3f ;  /* 0x0000003f0b0b7836 */ /* 0x000fe40000000000 */
[----:B------:R-:W-:Y:S02]  /*b940*/  IMAD.MOV.U32 R10, RZ, RZ, 0x1 ;  /* 0x00000001ff0a7424 */ /* 0x000fe400078e00ff */
[----:B------:R-:W-:Y:S01]  /*b950*/  IMAD.MOV.U32 R9, RZ, RZ, RZ ;  /* 0x000000ffff097224 */ /* 0x000fe200078e00ff */
[----:B------:R-:W-:Y:S01]  /*b960*/  SHF.R.S32.HI R6, RZ, 0x1f, R11 ;  /* 0x0000001fff067819 */ /* 0x000fe2000001140b */
[----:B------:R-:W-:Y:S02]  /*b970*/  IMAD.MOV.U32 R17, RZ, RZ, RZ ;  /* 0x000000ffff117224 */ /* 0x000fe400078e00ff */
[----:B------:R-:W-:Y:S01]  /*b980*/  IMAD.MOV.U32 R18, RZ, RZ, RZ ;  /* 0x000000ffff127224 */ /* 0x000fe200078e00ff */
[----:B------:R-:W-:-:S02]  /*b990*/  LEA.HI R6, R6, R11, RZ, 0x6 ;  /* 0x0000000b06067211 */ /* 0x000fc400078f30ff */
[----:B------:R-:W-:Y:S02]  /*b9a0*/  IADD3 R11, P1, R12, 0x100, RZ ;  /* 0x000001000c0b7810 */ /* 0x000fe40007f3e0ff */
[----:B------:R-:W-:Y:S01]  /*b9b0*/  LEA.HI.SX32 R15, R6, 0xffffffff, 0x1a ;  /* 0xffffffff060f7811 */ /* 0x000fe200078fd2ff */
[----:B------:R-:W-:Y:S02]  /*b9c0*/  IMAD.MOV.U32 R6, RZ, RZ, 0x1 ;  /* 0x00000001ff067424 */ /* 0x000fe400078e00ff */
[----:B------:R-:W-:Y:S01]  /*b9d0*/  IMAD.X R13, RZ, RZ, R13, P1 ;  /* 0x000000ffff0d7224 */ /* 0x000fe200008e060d */
[----:B--2---:R-:W-:-:S04]  /*b9e0*/  LEA R12, P2, R2, R4, 0x2 ;  /* 0x00000004020c7211 */ /* 0x004fc800078410ff */
[----:B------:R-:W-:Y:S02]  /*b9f0*/  LEA.HI.X R14, R2, R5, R7, 0x2, P2 ;  /* 0x00000005020e7211 */ /* 0x000fe400010f1407 */
[----:B-1----:R-:W-:-:S07]  /*ba00*/  LOP3.LUT R16, R16, 0x1f, RZ, 0xc0, !PT ;  /* 0x0000001f10107812 */ /* 0x002fce00078ec0ff */
.L_x_35:
[----:B------:R-:W-:-:S04]  /*ba10*/  SHF.L.U32 R5, R10, 0x1f, RZ ;  /* 0x0000001f0a057819 */ /* 0x000fc800000006ff */
[----:B-1----:R-:W1:Y:S02]  /*ba20*/  SYNCS.PHASECHK.TRANS64.TRYWAIT P1, [R8+URZ+0x31838], R5 ;  /* 0x03183805080075a7 */ /* 0x002e64000802017f */
[----:B-12--5:R-:W-:Y:S05]  /*ba30*/  @!P1 BRA `(.L_x_31) ;  /* 0x0000000c00a49947 */ /* 0x026fea0003800000 */
.L_x_47:
[----:B------:R-:W-:Y:S05]  /*ba40*/  @P0 BRA `(.L_x_32) ;  /* 0x0000000000140947 */ /* 0x000fea0003800000 */
[----:B------:R-:W-:Y:S01]  /*ba50*/  ISETP.NE.AND P1, PT, R16, RZ, PT ;  /* 0x000000ff1000720c */ /* 0x000fe20003f25270 */
[----:B-1----:R-:W-:-:S04]  /*ba60*/  IMAD.MOV.U32 R5, RZ, RZ, 0x8100 ;  /* 0x00008100ff057424 */ /* 0x002fc800078e00ff */
[----:B------:R2:W-:Y:S08]  /*ba70*/  SYNCS.ARRIVE.TRANS64 RZ, [R8+URZ+0x31830], R5 ;  /* 0x0318300508ff79a7 */ /* 0x0005f0000800003f */
[----:B------:R-:W-:Y:S05]  /*ba80*/  @!P1 BRA `(.L_x_32) ;  /* 0x0000000000049947 */ /* 0x000fea0003800000 */
[----:B------:R-:W-:Y:S01]  /*ba90*/  BPT.TRAP 0x1 ;  /* 0x000000040000795c */ /* 0x000fe20000300000 */
.L_x_32:
[----:B------:R3:W-:Y:S02]  /*baa0*/  STL.64 [R1+0x8], R2 ;  /* 0x0000080201007387 */ /* 0x0007e40000100a00 */
[----:B---3--:R-:W3:Y:S02]  /*bab0*/  LDC.64 R2, c[0x0][0x198] ;  /* 0x00006600ff027b82 */ /* 0x008ee40000000a00 */
[----:B---3--:R-:W-:-:S05]  /*bac0*/  IMAD.MOV.U32 R4, RZ, RZ, R2 ;  /* 0x000000ffff047224 */ /* 0x008fca00078e0002 */
[----:B-12---:R-:W-:-:S04]  /*bad0*/  IADD3 R5, P1, R4, 0x1f0, RZ ;  /* 0x000001f004057810 */ /* 0x006fc80007f3e0ff */
[----:B------:R-:W-:Y:S01]  /*bae0*/  R2UR UR6, R5 ;  /* 0x00000000050672ca */ /* 0x000fe200000e0000 */
[----:B------:R-:W-:Y:S02]  /*baf0*/  IMAD.MOV.U32 R5, RZ, RZ, R3 ;  /* 0x000000ffff057224 */ /* 0x000fe400078e0003 */
[----:B------:R1:W5:Y:S01]  /*bb00*/  LDL.LU.64 R2, [R1+0x8] ;  /* 0x0000080001027983 */ /* 0x0003620000300a00 */
[----:B------:R-:W-:Y:S01]  /*bb10*/  R2UR UR10, R8 ;  /* 0x00000000080a72ca */ /* 0x000fe200000e0000 */
[----:B------:R-:W-:Y:S01]  /*bb20*/  IMAD.X R19, RZ, RZ, R5, P1 ;  /* 0x000000ffff137224 */ /* 0x000fe200008e0605 */
[----:B------:R-:W-:Y:S01]  /*bb30*/  R2UR UR19, R9 ;  /* 0x00000000091372ca */ /* 0x000fe200000e0000 */
[----:B------:R-:W-:Y:S01]  /*bb40*/  VIADD R18, R18, 0x1 ;  /* 0x0000000112127836 */ /* 0x000fe20000000000 */
[----:B------:R-:W-:Y:S01]  /*bb50*/  UMOV UR8, 0x0 ;  /* 0x0000000000087882 */ /* 0x000fe20000000000 */
[----:B------:R-:W-:Y:S01]  /*bb60*/  UMOV UR9, 0x14f00000 ;  /* 0x14f0000000097882 */ /* 0x000fe20000000000 */
[----:B------:R-:W-:Y:S01]  /*bb70*/  R2UR UR7, R19 ;  /* 0x00000000130772ca */ /* 0x000fe200000e0000 */
[----:B------:R-:W-:Y:S01]  /*bb80*/  UMOV UR18, URZ ;  /* 0x0000003f00127c82 */ /* 0x000fe20008000000 */
[----:B------:R-:W-:Y:S01]  /*bb90*/  ISETP.NE.AND P1, PT, R18, 0x2, PT ;  /* 0x000000021200780c */ /* 0x000fe20003f25270 */
[----:B------:R-:W-:Y:S01]  /*bba0*/  UMOV UR34, 0x40 ;  /* 0x0000004000227882 */ /* 0x000fe20000000000 */
[----:B------:R-:W-:Y:S01]  /*bbb0*/  R2UR UR4, R12 ;  /* 0x000000000c0472ca */ /* 0x000fe200000e0000 */
[----:B------:R-:W-:Y:S01]  /*bbc0*/  UMOV UR36, UR20 ;  /* 0x0000001400247c82 */ /* 0x000fe20008000000 */
[----:B------:R-:W-:Y:S01]  /*bbd0*/  R2UR UR5, R14 ;  /* 0x000000000e0572ca */ /* 0x000fe200000e0000 */
[----:B------:R-:W-:Y:S01]  /*bbe0*/  UIADD3 UR16, UR10, 0x24100, URZ ;  /* 0x000241000a107890 */ /* 0x000fe2000fffe03f */
[----:B------:R-:W-:Y:S01]  /*bbf0*/  SEL R19, RZ, 0x1, P1 ;  /* 0x00000001ff137807 */ /* 0x000fe20000800000 */
[----:B------:R-:W-:Y:S01]  /*bc00*/  UIADD3 UR17, UR10, 0x31830, URZ ;  /* 0x000318300a117890 */ /* 0x000fe2000fffe03f */
[----:B------:R-:W-:Y:S01]  /*bc10*/  SEL R18, R18, RZ, P1 ;  /* 0x000000ff12127207 */ /* 0x000fe20000800000 */
[----:B------:R-:W-:Y:S01]  /*bc20*/  UIADD3 UR32, UR10, 0x26100, URZ ;  /* 0x000261000a207890 */ /* 0x000fe2000fffe03f */
[----:B------:R-:W-:Y:S01]  /*bc30*/  LOP3.LUT R6, R6, R19, RZ, 0x3c, !PT ;  /* 0x0000001306067212 */ /* 0x000fe200078e3cff */
[----:B------:R-:W-:Y:S01]  /*bc40*/  UIADD3 UR24, UR10, 0x28100, URZ ;  /* 0x000281000a187890 */ /* 0x000fe2000fffe03f */
[----:B------:R-:W-:Y:S01]  /*bc50*/  ISETP.NE.AND P2, PT, R21, RZ, PT ;  /* 0x000000ff1500720c */ /* 0x000fe20003f45270 */
[----:B------:R-:W-:Y:S01]  /*bc60*/  UMOV UR37, UR21 ;  /* 0x0000001500257c82 */ /* 0x000fe20008000000 */
[----:B------:R-:W-:Y:S01]  /*bc70*/  UMOV UR35, UR19 ;  /* 0x0000001300237c82 */ /* 0x000fe20008000000 */
[----:B------:R-:W-:Y:S01]  /*bc80*/  UMOV UR33, UR17 ;  /* 0x0000001100217c82 */ /* 0x000fe20008000000 */
[----:B------:R2:W-:Y:S01]  /*bc90*/  UTMALDG.4D [UR16], [UR6], desc[UR8] ;  /* 0x00000810060075b4 */ /* 0x0005e20008019000 */
[----:B------:R-:W-:Y:S01]  /*bca0*/  UMOV UR26, 0x80 ;  /* 0x00000080001a7882 */ /* 0x000fe20000000000 */
[----:B------:R-:W-:Y:S01]  /*bcb0*/  UMOV UR28, UR20 ;  /* 0x00000014001c7c82 */ /* 0x000fe20008000000 */
[----:B------:R-:W-:Y:S01]  /*bcc0*/  UMOV UR29, UR21 ;  /* 0x00000015001d7c82 */ /* 0x000fe20008000000 */
[----:B------:R-:W-:Y:S01]  /*bcd0*/  UMOV UR27, UR19 ;  /* 0x00000013001b7c82 */ /* 0x000fe20008000000 */
[----:B------:R-:W-:Y:S01]  /*bce0*/  UMOV UR25, UR17 ;  /* 0x0000001100197c82 */ /* 0x000fe20008000000 */
[----:B------:R-:W-:Y:S01]  /*bcf0*/  IMAD R19, R18, 0x8, R8 ;  /* 0x0000000812137824 */ /* 0x000fe200078e0208 */
[----:B------:R-:W-:Y:S01]  /*bd00*/  SHF.L.U32 R20, R6, 0x1f, RZ ;  /* 0x0000001f06147819 */ /* 0x000fe200000006ff */
[----:B------:R1:W-:Y:S01]  /*bd10*/  UTMALDG.4D [UR32], [UR6], desc[UR8] ;  /* 0x00000820060075b4 */ /* 0x0003e20008019000 */
[----:B------:R-:W-:Y:S01]  /*bd20*/  UMOV UR13, 0x10 ;  /* 0x00000010000d7882 */ /* 0x000fe20000000000 */
[----:B------:R-:W-:Y:S01]  /*bd30*/  UMOV UR11, UR17 ;  /* 0x00000011000b7c82 */ /* 0x000fe20008000000 */
[----:B------:R1:W-:Y:S01]  /*bd40*/  UTMALDG.4D [UR24], [UR6], desc[UR8] ;  /* 0x00000818060075b4 */ /* 0x0003e20008019000 */
[----:B--2---:R-:W-:-:S02]  /*bd50*/  UIADD3 UR16, UR10, 0x2a100, URZ ;  /* 0x0002a1000a107890 */ /* 0x004fc4000fffe03f */
[----:B------:R-:W-:Y:S01]  /*bd60*/  UIADD3 UR10, UR10, 0x2c300, URZ ;  /* 0x0002c3000a0a7890 */ /* 0x000fe2000fffe03f */
[----:B------:R-:W-:-:S06]  /*bd70*/  UMOV UR18, 0xc0 ;  /* 0x000000c000127882 */ /* 0x000fcc0000000000 */
[----:B------:R1:W-:Y:S02]  /*bd80*/  UTMALDG.4D [UR16], [UR6], desc[UR8] ;  /* 0x00000810060075b4 */ /* 0x0003e40008019000 */
[----:B------:R1:W-:Y:S01]  /*bd90*/  UBLKCP.S.G [UR10], [UR4], UR13 ;  /* 0x0000000a040073ba */ /* 0x0003e2000800020d */
[----:B------:R-:W2:Y:S02]  /*bda0*/  SYNCS.PHASECHK.TRANS64.TRYWAIT P1, [R19+URZ+0x31820], R20 ;  /* 0x03182014130075a7 */ /* 0x000ea4000802017f */
[----:B-12---:R-:W-:Y:S05]  /*bdb0*/  @!P1 BRA `(.L_x_33) ;  /* 0x0000000800d89947 */ /* 0x006fea0003800000 */
.L_x_49:
[----:B------:R-:W-:Y:S01]  /*bdc0*/  LOP3.LUT R10, R10, 0x1, RZ, 0x3c, !PT ;  /* 0x000000010a0a7812 */ /* 0x000fe200078e3cff */
[----:B------:R-:W-:Y:S06]  /*bdd0*/  @P2 BRA `(.L_x_34) ;  /* 0x0000000000142947 */ /* 0x000fec0003800000 */
[----:B------:R-:W-:Y:S01]  /*bde0*/  ISETP.NE.AND P1, PT, R16, RZ, PT ;  /* 0x000000ff1000720c */ /* 0x000fe20003f25270 */
[----:B-1----:R-:W-:-:S04]  /*bdf0*/  IMAD.MOV.U32 R20, RZ, RZ, 0x8100 ;  /* 0x00008100ff147424 */ /* 0x002fc800078e00ff */
[----:B------:R2:W-:Y:S08]  /*be00*/  SYNCS.ARRIVE.TRANS64 RZ, [R19+URZ+0x31810], R20 ;  /* 0x0318101413ff79a7 */ /* 0x0005f0000800003f */
[----:B------:R-:W-:Y:S05]  /*be10*/  @!P1 BRA `(.L_x_34) ;  /* 0x0000000000049947 */ /* 0x000fea0003800000 */
[----:B------:R-:W-:Y:S01]  /*be20*/  BPT.TRAP 0x1 ;  /* 0x000000040000795c */ /* 0x000fe20000300000 */
.L_x_34:
[----:B------:R-:W-:Y:S01]  /*be30*/  R2UR UR43, R9 ;  /* 0x00000000092b72ca */ /* 0x000fe200000e0000 */
[--C-:B------:R-:W-:Y:S01]  /*be40*/  IMAD R9, R18, 0x8000, R8.reuse ;  /* 0x0000800012097824 */ /* 0x100fe200078e0208 */
[----:B------:R-:W-:Y:S01]  /*be50*/  R2UR UR41, R19 ;  /* 0x00000000132972ca */ /* 0x000fe200000e0000 */
[----:B------:R-:W-:Y:S01]  /*be60*/  VIADD R17, R17, 0x1 ;  /* 0x0000000111117836 */ /* 0x000fe20000000000 */
[----:B------:R-:W-:Y:S01]  /*be70*/  R2UR UR14, R11 ;  /* 0x000000000b0e72ca */ /* 0x000fe200000e0000 */
[----:B------:R-:W-:Y:S01]  /*be80*/  UMOV UR6, 0x0 ;  /* 0x0000000000067882 */ /* 0x000fe20000000000 */
[----:B------:R-:W-:Y:S01]  /*be90*/  R2UR UR16, R9 ;  /* 0x00000000091072ca */ /* 0x000fe200000e0000 */
[----:B------:R-:W-:Y:S01]  /*bea0*/  UMOV UR7, 0x14f00000 ;  /* 0x14f0000000077882 */ /* 0x000fe20000000000 */
[----:B------:R-:W-:Y:S01]  /*beb0*/  IADD3 R9, P1, R4, 0xf0, RZ ;  /* 0x000000f004097810 */ /* 0x000fe20007f3e0ff */
[----:B------:R-:W-:Y:S01]  /*bec0*/  UMOV UR42, URZ ;  /* 0x0000003f002a7c82 */ /* 0x000fe20008000000 */
[----:B------:R-:W-:Y:S01]  /*bed0*/  R2UR UR15, R13 ;  /* 0x000000000d0f72ca */ /* 0x000fe200000e0000 */
[----:B------:R-:W-:Y:S01]  /*bee0*/  UMOV UR44, UR20 ;  /* 0x00000014002c7c82 */ /* 0x000fe20008000000 */
[----:B------:R-:W-:Y:S01]  /*bef0*/  R2UR UR4, R9 ;  /* 0x00000000090472ca */ /* 0x000fe200000e0000 */
[----:B------:R-:W-:Y:S01]  /*bf00*/  IMAD.X R9, RZ, RZ, R5, P1 ;  /* 0x000000ffff097224 */ /* 0x000fe200008e0605 */
[----:B------:R-:W-:Y:S01]  /*bf10*/  UIADD3 UR43, UR43, 0x40, URZ ;  /* 0x000000402b2b7890 */ /* 0x000fe2000fffe03f */
[----:B------:R-:W-:Y:S01]  /*bf20*/  ISETP.GE.AND P1, PT, R17, R15, PT ;  /* 0x0000000f1100720c */ /* 0x000fe20003f26270 */
[----:B------:R-:W-:Y:S01]  /*bf30*/  UIADD3 UR41, UR41, 0x31810, URZ ;  /* 0x0003181029297890 */ /* 0x000fe2000fffe03f */
[----:B------:R-:W-:Y:S01]  /*bf40*/  IADD3 R12, P3, R12, 0x100, RZ ;  /* 0x000001000c0c7810 */ /* 0x000fe20007f7e0ff */
[----:B------:R-:W-:Y:S01]  /*bf50*/  UMOV UR45, UR21 ;  /* 0x00000015002d7c82 */ /* 0x000fe20008000000 */
[----:B------:R-:W-:Y:S01]  /*bf60*/  R2UR UR5, R9 ;  /* 0x00000000090572ca */ /* 0x000fe200000e0000 */
[----:B------:R-:W-:Y:S01]  /*bf70*/  IMAD R9, R18, 0x100, R8 ;  /* 0x0000010012097824 */ /* 0x000fe200078e0208 */
[----:B------:R-:W-:Y:S01]  /*bf80*/  UIADD3 UR40, UR16, 0x14100, URZ ;  /* 0x0001410010287890 */ /* 0x000fe2000fffe03f */
[----:B------:R-:W-:Y:S01]  /*bf90*/  IADD3 R11, P2, R11, 0x100, RZ ;  /* 0x000001000b0b7810 */ /* 0x000fe20007f5e0ff */
[----:B------:R-:W-:Y:S01]  /*bfa0*/  UIADD3 UR32, UR16, 0x16100, URZ ;  /* 0x0001610010207890 */ /* 0x000fe2000fffe03f */
[----:B------:R-:W-:Y:S01]  /*bfb0*/  IMAD.X R14, RZ, RZ, R14, P3 ;  /* 0x000000ffff0e7224 */ /* 0x000fe200018e060e */
[----:B------:R-:W-:Y:S01]  /*bfc0*/  R2UR UR8, R9 ;  /* 0x00000000090872ca */ /* 0x000fe200000e0000 */
[----:B------:R-:W-:Y:S01]  /*bfd0*/  UIADD3 UR24, UR16, 0x18100, URZ ;  /* 0x0001810010187890 */ /* 0x000fe2000fffe03f */
[----:B------:R-:W-:Y:S01]  /*bfe0*/  IMAD.U32 R9, RZ, RZ, UR43 ;  /* 0x0000002bff097e24 */ /* 0x000fe2000f8e00ff */
[----:B------:R-:W-:Y:S01]  /*bff0*/  UIADD3 UR16, UR16, 0x1a100, URZ ;  /* 0x0001a10010107890 */ /* 0x000fe2000fffe03f */
[----:B------:R-:W-:Y:S01]  /*c000*/  IMAD.X R13, RZ, RZ, R13, P2 ;  /* 0x000000ffff0d7224 */ /* 0x000fe200010e060d */
[----:B------:R-:W-:Y:S01]  /*c010*/  UMOV UR34, 0x40 ;  /* 0x0000004000227882 */ /* 0x000fe20000000000 */
[----:B------:R-:W-:Y:S01]  /*c020*/  UMOV UR36, UR20 ;  /* 0x0000001400247c82 */ /* 0x000fe20008000000 */
[----:B------:R-:W-:Y:S01]  /*c030*/  UMOV UR37, UR21 ;  /* 0x0000001500257c82 */ /* 0x000fe20008000000 */
[----:B------:R-:W-:Y:S01]  /*c040*/  UMOV UR33, UR41 ;  /* 0x0000002900217c82 */ /* 0x000fe20008000000 */
[----:B------:R-:W-:Y:S01]  /*c050*/  UMOV UR35, UR43 ;  /* 0x0000002b00237c82 */ /* 0x000fe20008000000 */
[----:B------:R-:W-:Y:S01]  /*c060*/  UMOV UR26, 0x80 ;  /* 0x00000080001a7882 */ /* 0x000fe20000000000 */
[----:B------:R-:W-:Y:S01]  /*c070*/  UMOV UR28, UR20 ;  /* 0x00000014001c7c82 */ /* 0x000fe20008000000 */
[----:B------:R-:W-:Y:S01]  /*c080*/  UMOV UR29, UR21 ;  /* 0x00000015001d7c82 */ /* 0x000fe20008000000 */
[----:B------:R-:W-:Y:S01]  /*c090*/  UIADD3 UR8, UR8, 0x2c100, URZ ;  /* 0x0002c10008087890 */ /* 0x000fe2000fffe03f */
[----:B------:R3:W-:Y:S01]  /*c0a0*/  UTMALDG.4D [UR40], [UR4], desc[UR6] ;  /* 0x00000628040075b4 */ /* 0x0007e20008019000 */
[----:B------:R-:W-:Y:S01]  /*c0b0*/  UMOV UR25, UR41 ;  /* 0x0000002900197c82 */ /* 0x000fe20008000000 */
[----:B------:R-:W-:Y:S01]  /*c0c0*/  UMOV UR27, UR43 ;  /* 0x0000002b001b7c82 */ /* 0x000fe20008000000 */
[----:B------:R-:W-:Y:S01]  /*c0d0*/  UMOV UR18, 0xc0 ;  /* 0x000000c000127882 */ /* 0x000fe20000000000 */
[----:B------:R-:W-:Y:S01]  /*c0e0*/  UMOV UR17, UR41 ;  /* 0x0000002900117c82 */ /* 0x000fe20008000000 */
[----:B------:R-:W-:Y:S01]  /*c0f0*/  UMOV UR19, UR43 ;  /* 0x0000002b00137c82 */ /* 0x000fe20008000000 */
[----:B------:R-:W-:Y:S01]  /*c100*/  UMOV UR10, 0x10 ;  /* 0x00000010000a7882 */ /* 0x000fe20000000000 */
[----:B------:R-:W-:Y:S01]  /*c110*/  UMOV UR9, UR41 ;  /* 0x0000002900097c82 */ /* 0x000fe20008000000 */
[----:B------:R3:W-:Y:S01]  /*c120*/  UTMALDG.4D [UR32], [UR4], desc[UR6] ;  /* 0x00000620040075b4 */ /* 0x0007e20008019000 */
[----:B------:R3:W-:Y:S01]  /*c130*/  UTMALDG.4D [UR24], [UR4], desc[UR6] ;  /* 0x00000618040075b4 */ /* 0x0007e20008019000 */
[----:B------:R3:W-:Y:S01]  /*c140*/  UTMALDG.4D [UR16], [UR4], desc[UR6] ;  /* 0x00000610040075b4 */ /* 0x0007e20008019000 */
[----:B------:R3:W-:Y:S02]  /*c150*/  UBLKCP.S.G [UR8], [UR14], UR10 ;  /* 0x000000080e0073ba */ /* 0x0007e4000800020a */
[----:B---3--:R-:W-:Y:S05]  /*c160*/  @!P1 BRA `(.L_x_35) ;  /* 0xfffffff800289947 */ /* 0x008fea000383ffff */
[----:B------:R-:W-:-:S07]  /*c170*/  VIADD R18, R18, 0x1 ;  /* 0x0000000112127836 */ /* 0x000fce0000000000 */
.L_x_30:
[----:B------:R-:W-:-:S04]  /*c180*/  SHF.L.U32 R11, R10, 0x1f, RZ ;  /* 0x0000001f0a0b7819 */ /* 0x000fc800000006ff */
[----:B------:R-:W3:Y:S02]  /*c190*/  SYNCS.PHASECHK.TRANS64.TRYWAIT P1, [R8+URZ+0x31838], R11 ;  /* 0x0318380b080075a7 */ /* 0x000ee4000802017f */
[----:B---3--:R-:W-:Y:S05]  /*c1a0*/  @!P1 BRA `(.L_x_36) ;  /* 0x0000000400f49947 */ /* 0x008fea0003800000 */
.L_x_50:
[----:B------:R-:W-:Y:S05]  /*c1b0*/  @P0 BRA `(.L_x_37) ;  /* 0x0000000000180947 */ /* 0x000fea0003800000 */
[----:B------:R-:W4:Y:S01]  /*c1c0*/  S2R R12, SR_TID.X ;  /* 0x00000000000c7919 */ /* 0x000f220000002100 */
[----:B---3--:R-:W-:-:S04]  /*c1d0*/  IMAD.MOV.U32 R11, RZ, RZ, 0x8100 ;  /* 0x00008100ff0b7424 */ /* 0x008fc800078e00ff */
[----:B------:R3:W-:Y:S01]  /*c1e0*/  SYNCS.ARRIVE.TRANS64 RZ, [R8+URZ+0x31830], R11 ;  /* 0x0318300b08ff79a7 */ /* 0x0007e2000800003f */
[----:B----4-:R-:W-:-:S13]  /*c1f0*/  LOP3.LUT P0, RZ, R12, 0x1f, RZ, 0xc0, !PT ;  /* 0x0000001f0cff7812 */ /* 0x010fda000780c0ff */
[----:B---3--:R-:W-:Y:S05]  /*c200*/  @!P0 BRA `(.L_x_37) ;  /* 0x0000000000048947 */ /* 0x008fea0003800000 */
[----:B------:R-:W-:Y:S01]  /*c210*/  BPT.TRAP 0x1 ;  /* 0x000000040000795c */ /* 0x000fe20000300000 */
.L_x_37:
[----:B------:R-:W4:Y:S01]  /*c220*/  LDC.64 R12, c[0x0][0x728] ;  /* 0x0001ca00ff0c7b82 */ /* 0x000f220000000a00 */
[C---:B-----5:R-:W-:Y:S01]  /*c230*/  IADD3 R2, P0, R9.reuse, R2, RZ ;  /* 0x0000000209027210 */ /* 0x060fe20007f1e0ff */
[----:B------:R-:W-:Y:S01]  /*c240*/  UMOV UR6, 0x0 ;  /* 0x0000000000067882 */ /* 0x000fe20000000000 */
[----:B------:R-:W-:Y:S01]  /*c250*/  R2UR UR8, R8 ;  /* 0x00000000080872ca */ /* 0x000fe200000e0000 */
[----:B------:R-:W-:Y:S01]  /*c260*/  UMOV UR7, 0x14f00000 ;  /* 0x14f0000000077882 */ /* 0x000fe20000000000 */
[C---:B------:R-:W-:Y:S01]  /*c270*/  LEA.HI.X.SX32 R7, R9.reuse, R7, 0x1, P0 ;  /* 0x0000000709077211 */ /* 0x040fe200000f0eff */
[----:B------:R-:W-:Y:S01]  /*c280*/  UMOV UR42, URZ ;  /* 0x0000003f002a7c82 */ /* 0x000fe20008000000 */
[----:B------:R-:W-:Y:S01]  /*c290*/  R2UR UR43, R9 ;  /* 0x00000000092b72ca */ /* 0x000fe200000e0000 */
[----:B------:R-:W-:Y:S01]  /*c2a0*/  UMOV UR44, UR20 ;  /* 0x00000014002c7c82 */ /* 0x000fe20008000000 */
[----:B------:R-:W-:Y:S01]  /*c2b0*/  UMOV UR45, UR21 ;  /* 0x00000015002d7c82 */ /* 0x000fe20008000000 */
[----:B------:R-:W-:Y:S01]  /*c2c0*/  UMOV UR34, 0x40 ;  /* 0x0000004000227882 */ /* 0x000fe20000000000 */
[----:B------:R-:W-:Y:S01]  /*c2d0*/  UMOV UR36, UR20 ;  /* 0x0000001400247c82 */ /* 0x000fe20008000000 */
[----:B------:R-:W-:Y:S01]  /*c2e0*/  UMOV UR37, UR21 ;  /* 0x0000001500257c82 */ /* 0x000fe20008000000 */
[----:B------:R-:W-:Y:S01]  /*c2f0*/  UMOV UR26, 0x80 ;  /* 0x00000080001a7882 */ /* 0x000fe20000000000 */
[----:B------:R-:W-:Y:S01]  /*c300*/  UMOV UR28, UR20 ;  /* 0x00000014001c7c82 */ /* 0x000fe20008000000 */
[----:B------:R-:W-:Y:S01]  /*c310*/  UMOV UR29, UR21 ;  /* 0x00000015001d7c82 */ /* 0x000fe20008000000 */
[----:B------:R-:W-:Y:S01]  /*c320*/  UIADD3 UR40, UR8, 0x24100, URZ ;  /* 0x0002410008287890 */ /* 0x000fe2000fffe03f */
[----:B------:R-:W-:Y:S01]  /*c330*/  LOP3.LUT R10, R10, 0x1, RZ, 0x3c, !PT ;  /* 0x000000010a0a7812 */ /* 0x000fe200078e3cff */
[----:B------:R-:W-:-:S02]  /*c340*/  UIADD3 UR41, UR8, 0x31830, URZ ;  /* 0x0003183008297890 */ /* 0x000fc4000fffe03f */
[----:B------:R-:W-:Y:S02]  /*c350*/  UIADD3 UR32, UR8, 0x26100, URZ ;  /* 0x0002610008207890 */ /* 0x000fe4000fffe03f */
[----:B------:R-:W-:Y:S01]  /*c360*/  UIADD3 UR24, UR8, 0x28100, URZ ;  /* 0x0002810008187890 */ /* 0x000fe2000fffe03f */
[C---:B----4-:R-:W-:Y:S01]  /*c370*/  LEA R12, P0, R2.reuse, R12, 0x2 ;  /* 0x0000000c020c7211 */ /* 0x050fe200078010ff */
[----:B------:R-:W-:Y:S02]  /*c380*/  UIADD3 UR16, UR8, 0x2a100, URZ ;  /* 0x0002a10008107890 */ /* 0x000fe4000fffe03f */
[----:B------:R-:W-:Y:S01]  /*c390*/  UIADD3 UR8, UR8, 0x2c300, URZ ;  /* 0x0002c30008087890 */ /* 0x000fe2000fffe03f */
[----:B------:R-:W-:Y:S01]  /*c3a0*/  LEA.HI.X R13, R2, R13, R7, 0x2, P0 ;  /* 0x0000000d020d7211 */ /* 0x000fe200000f1407 */
[----:B------:R-:W-:Y:S01]  /*c3b0*/  UMOV UR35, UR43 ;  /* 0x0000002b00237c82 */ /* 0x000fe20008000000 */
[----:B------:R-:W-:Y:S01]  /*c3c0*/  IADD3 R4, P0, R4, 0x1f0, RZ ;  /* 0x000001f004047810 */ /* 0x000fe20007f1e0ff */
[----:B------:R-:W-:Y:S01]  /*c3d0*/  UMOV UR33, UR41 ;  /* 0x0000002900217c82 */ /* 0x000fe20008000000 */
[----:B------:R-:W-:Y:S01]  /*c3e0*/  R2UR UR14, R12 ;  /* 0x000000000c0e72ca */ /* 0x000fe200000e0000 */
[----:B------:R-:W-:Y:S01]  /*c3f0*/  UMOV UR27, UR43 ;  /* 0x0000002b001b7c82 */ /* 0x000fe20008000000 */
[----:B------:R-:W-:Y:S01]  /*c400*/  R2UR UR4, R4 ;  /* 0x00000000040472ca */ /* 0x000fe200000e0000 */
[----:B------:R-:W-:Y:S01]  /*c410*/  IMAD.X R5, RZ, RZ, R5, P0 ;  /* 0x000000ffff057224 */ /* 0x000fe200000e0605 */
[----:B------:R-:W-:Y:S01]  /*c420*/  R2UR UR15, R13 ;  /* 0x000000000d0f72ca */ /* 0x000fe200000e0000 */
[----:B------:R-:W-:Y:S01]  /*c430*/  UMOV UR25, UR41 ;  /* 0x0000002900197c82 */ /* 0x000fe20008000000 */
[----:B------:R-:W-:Y:S01]  /*c440*/  UMOV UR18, 0xc0 ;  /* 0x000000c000127882 */ /* 0x000fe20000000000 */
[----:B------:R-:W-:Y:S01]  /*c450*/  UMOV UR19, UR43 ;  /* 0x0000002b00137c82 */ /* 0x000fe20008000000 */
[----:B------:R-:W-:Y:S01]  /*c460*/  R2UR UR5, R5 ;  /* 0x00000000050572ca */ /* 0x000fe200000e0000 */
[----:B------:R-:W-:Y:S01]  /*c470*/  UMOV UR17, UR41 ;  /* 0x0000002900117c82 */ /* 0x000fe20008000000 */
[----:B------:R-:W-:Y:S01]  /*c480*/  UMOV UR9, UR41 ;  /* 0x0000002900097c82 */ /* 0x000fe20008000000 */
[----:B------:R-:W-:Y:S01]  /*c490*/  UMOV UR10, 0x10 ;  /* 0x00000010000a7882 */ /* 0x000fe20000000000 */
[----:B------:R-:W-:-:S04]  /*c4a0*/  ISETP.NE.AND P0, PT, R18, 0x2, PT ;  /* 0x000000021200780c */ /* 0x000fc80003f05270 */
[----:B------:R-:W-:Y:S02]  /*c4b0*/  SEL R3, RZ, 0x1, P0 ;  /* 0x00000001ff037807 */ /* 0x000fe40000000000 */
[----:B------:R-:W-:Y:S02]  /*c4c0*/  SEL R18, R18, RZ, P0 ;  /* 0x000000ff12127207 */ /* 0x000fe40000000000 */
[----:B------:R-:W-:Y:S01]  /*c4d0*/  LOP3.LUT R6, R6, R3, RZ, 0x3c, !PT ;  /* 0x0000000306067212 */ /* 0x000fe200078e3cff */
[----:B------:R4:W-:Y:S01]  /*c4e0*/  UTMALDG.4D [UR40], [UR4], desc[UR6] ;  /* 0x00000628040075b4 */ /* 0x0009e20008019000 */
[----:B------:R4:W-:Y:S01]  /*c4f0*/  UTMALDG.4D [UR32], [UR4], desc[UR6] ;  /* 0x00000620040075b4 */ /* 0x0009e20008019000 */
[----:B------:R4:W-:Y:S01]  /*c500*/  UTMALDG.4D [UR24], [UR4], desc[UR6] ;  /* 0x00000618040075b4 */ /* 0x0009e20008019000 */
[----:B------:R4:W-:Y:S01]  /*c510*/  UTMALDG.4D [UR16], [UR4], desc[UR6] ;  /* 0x00000610040075b4 */ /* 0x0009e20008019000 */
[----:B------:R4:W-:Y:S02]  /*c520*/  UBLKCP.S.G [UR8], [UR14], UR10 ;  /* 0x000000080e0073ba */ /* 0x0009e4000800020a */
[----:B----4-:R-:W-:Y:S01]  /*c530*/  NOP ;  /* 0x0000000000007918 */ /* 0x010fe20000000000 */
.L_x_27:
[----:B------:R-:W-:Y:S05]  /*c540*/  BSYNC B0 ;  /* 0x0000000000007941 */ /* 0x000fea0003800000 */
.L_x_26:
[----:B------:R-:W-:-:S03]  /*c550*/  UMOV UR4, 0xffffffff ;  /* 0xffffffff00047882 */ /* 0x000fc60000000000 */
[----:B------:R-:W-:Y:S05]  /*c560*/  BRA.DIV UR4, `(.L_x_38) ;  /* 0x0000000604187947 */ /* 0x000fea000b800000 */
[----:B------:R-:W-:-:S13]  /*c570*/  ELECT P6, URZ, PT ;  /* 0x00000000003f782f */ /* 0x000fda00038c0000 */
.L_x_53:
[----:B------:R-:W-:Y:S04]  /*c580*/  BSSY B0, `(.L_x_39) ;  /* 0x000001e000007945 */ /* 0x000fe80003800000 */
[----:B------:R-:W-:Y:S05]  /*c590*/  @!P6 BRA `(.L_x_40) ;  /* 0x000000000070e947 */ /* 0x000fea0003800000 */
[----:B------:R-:W-:-:S04]  /*c5a0*/  LOP3.LUT R0, R0, 0x2, RZ, 0xfc, !PT ;  /* 0x0000000200007812 */ /* 0x000fc800078efcff */
[----:B------:R-:W-:-:S13]  /*c5b0*/  ISETP.NE.AND P1, PT, R0, 0x3, PT ;  /* 0x000000030000780c */ /* 0x000fda0003f25270 */
[----:B------:R-:W-:Y:S05]  /*c5c0*/  @!P1 BRA `(.L_x_41) ;  /* 0x0000000000049947 */ /* 0x000fea0003800000 */
[----:B------:R-:W-:Y:S01]  /*c5d0*/  BPT.TRAP 0x1 ;  /* 0x000000040000795c */ /* 0x000fe20000300000 */
.L_x_41:
[----:B------:R-:W4:Y:S01]  /*c5e0*/  S2R R3, SR_CgaCtaId ;  /* 0x0000000000037919 */ /* 0x000f220000008800 */
[----:B------:R-:W-:-:S04]  /*c5f0*/  MOV R0, 0x400 ;  /* 0x0000040000007802 */ /* 0x000fc80000000f00 */
[----:B----4-:R-:W-:Y:S02]  /*c600*/  LEA R7, R3, R0, 0x18 ;  /* 0x0000000003077211 */ /* 0x010fe400078ec0ff */
[----:B------:R-:W-:-:S03]  /*c610*/  SHF.L.U32 R0, R6, 0x1f, RZ ;  /* 0x0000001f06007819 */ /* 0x000fc600000006ff */
[----:B------:R-:W-:-:S04]  /*c620*/  VIADD R3, R7, 0x31820 ;  /* 0x0003182007037836 */ /* 0x000fc80000000000 */
[----:B------:R-:W-:-:S04]  /*c630*/  IMAD R5, R18, 0x8, R3 ;  /* 0x0000000812057824 */ /* 0x000fc800078e0203 */
[----:B------:R-:W4:Y:S02]  /*c640*/  SYNCS.PHASECHK.TRANS64.TRYWAIT P0, [R5+URZ], R0 ;  /* 0x00000000050075a7 */ /* 0x000f24000800017f */
[----:B----4-:R-:W-:Y:S05]  /*c650*/  @!P0 BRA `(.L_x_42) ;  /* 0x0000000000fc8947 */ /* 0x010fea0003800000 */
.L_x_54:
[----:B------:R-:W-:-:S05]  /*c660*/  VIADD R18, R18, 0x1 ;  /* 0x0000000112127836 */ /* 0x000fca0000000000 */
[----:B------:R-:W-:-:S04]  /*c670*/  ISETP.NE.AND P0, PT, R18, 0x2, PT ;  /* 0x000000021200780c */ /* 0x000fc80003f05270 */
[----:B----4-:R-:W-:Y:S02]  /*c680*/  SEL R5, RZ, 0x1, P0 ;  /* 0x00000001ff057807 */ /* 0x010fe40000000000 */
[----:B------:R-:W-:Y:S02]  /*c690*/  SEL R18, R18, RZ, P0 ;  /* 0x000000ff12127207 */ /* 0x000fe40000000000 */
[----:B------:R-:W-:-:S03]  /*c6a0*/  LOP3.LUT R0, R6, R5, RZ, 0x3c, !PT ;  /* 0x0000000506007212 */ /* 0x000fc600078e3cff */
[----:B------:R-:W-:Y:S01]  /*c6b0*/  IMAD R3, R18, 0x8, R3 ;  /* 0x0000000812037824 */ /* 0x000fe200078e0203 */
[----:B------:R-:W-:-:S04]  /*c6c0*/  SHF.L.U32 R0, R0, 0x1f, RZ ;  /* 0x0000001f00007819 */ /* 0x000fc800000006ff */
[----:B------:R-:W4:Y:S02]  /*c6d0*/  SYNCS.PHASECHK.TRANS64.TRYWAIT P0, [R3+URZ], R0 ;  /* 0x00000000030075a7 */ /* 0x000f24000800017f */
[----:B----4-:R-:W-:Y:S05]  /*c6e0*/  @!P0 BRA `(.L_x_43) ;  /* 0x0000000000ec8947 */ /* 0x010fea0003800000 */
.L_x_55:
[----:B------:R-:W-:Y:S05]  /*c6f0*/  @!P1 BRA `(.L_x_44) ;  /* 0x0000000000049947 */ /* 0x000fea0003800000 */
[----:B------:R-:W-:Y:S01]  /*c700*/  BPT.TRAP 0x1 ;  /* 0x000000040000795c */ /* 0x000fe20000300000 */
.L_x_44:
[----:B------:R-:W-:-:S07]  /*c710*/  SHF.L.U32 R10, R10, 0x1f, RZ ;  /* 0x0000001f0a0a7819 */ /* 0x000fce00000006ff */
.L_x_45:
[----:B------:R1:W1:Y:S02]  /*c720*/  SYNCS.PHASECHK.TRANS64.TRYWAIT P0, [R7+URZ+0x31838], R10 ;  /* 0x0318380a070075a7 */ /* 0x000264000800017f */
[----:B-1----:R-:W-:Y:S05]  /*c730*/  @!P0 NANOSLEEP.SYNCS 0x989680 ;  /* 0x009896800000895d */ /* 0x002fea0003900000 */
[----:B------:R-:W1:Y:S02]  /*c740*/  @!P0 SYNCS.PHASECHK.TRANS64 P0, [R7+URZ+0x31838], R10 ;  /* 0x0318380a070085a7 */ /* 0x000e64000800007f */
[----:B-1----:R-:W-:Y:S05]  /*c750*/  @!P0 BRA `(.L_x_45) ;  /* 0xfffffffc00f08947 */ /* 0x002fea000383ffff */
.L_x_40:
[----:B------:R-:W-:Y:S05]  /*c760*/  BSYNC B0 ;  /* 0x0000000000007941 */ /* 0x000fea0003800000 */
.L_x_39:
[----:B------:R-:W-:Y:S05]  /*c770*/  EXIT ;  /* 0x000000000000794d */ /* 0x000fea0003800000 */
.L_x_7:
[----:B-1----:R-:W-:-:S04]  /*c780*/  IMAD.U32 R8, RZ, RZ, UR60 ;  /* 0x0000003cff087e24 */ /* 0x002fc8000f8e00ff */
[----:B------:R1:W2:Y:S03]  /*c790*/  SYNCS.PHASECHK.TRANS64.TRYWAIT P0, [R8+URZ+0x31800], R3 ;  /* 0x03180003080075a7 */ /* 0x0002a6000800017f */
[----:B--2---:R-:W-:Y:S05]  /*c7a0*/  @!P0 NANOSLEEP.SYNCS 0x989680 ;  /* 0x009896800000895d */ /* 0x004fea0003900000 */
[----:B------:R-:W2:Y:S02]  /*c7b0*/  @!P0 SYNCS.PHASECHK.TRANS64 P0, [R8+URZ+0x31800], R3 ;  /* 0x03180003080085a7 */ /* 0x000ea4000800007f */
[----:B--2---:R-:W-:Y:S05]  /*c7c0*/  @!P0 BRA `(.L_x_7) ;  /* 0xfffffffc00ec8947 */ /* 0x004fea000383ffff */
[----:B------:R-:W-:Y:S05]  /*c7d0*/  BRA `(.L_x_6) ;  /* 0xffffff3c00cc7947 */ /* 0x000fea000383ffff */
.L_x_12:
[----:B--2---:R2:W3:Y:S02]  /*c7e0*/  SYNCS.PHASECHK.TRANS64.TRYWAIT P1, [R17+URZ+0x31810], R10 ;  /* 0x0318100a110075a7 */ /* 0x0044e4000802017f */
[----:B---3--:R-:W-:Y:S05]  /*c7f0*/  @!P1 NANOSLEEP.SYNCS 0x989680 ;  /* 0x009896800000995d */ /* 0x008fea0003900000 */
[----:B------:R-:W3:Y:S02]  /*c800*/  @!P1 SYNCS.PHASECHK.TRANS64 P1, [R17+URZ+0x31810], R10 ;  /* 0x0318100a110095a7 */ /* 0x000ee4000802007f */
[----:B---3--:R-:W-:Y:S05]  /*c810*/  @!P1 BRA `(.L_x_12) ;  /* 0xfffffffc00f09947 */ /* 0x008fea000383ffff */
[----:B------:R-:W-:Y:S05]  /*c820*/  BRA `(.L_x_11) ;  /* 0xffffff48005c7947 */ /* 0x000fea000383ffff */
.L_x_16:
[----:B------:R1:W1:Y:S02]  /*c830*/  SYNCS.PHASECHK.TRANS64.TRYWAIT P1, [R5+URZ+0x31830], R12 ;  /* 0x0318300c050075a7 */ /* 0x000264000802017f */
[----:B-1----:R-:W-:Y:S05]  /*c840*/  @!P1 NANOSLEEP.SYNCS 0x989680 ;  /* 0x009896800000995d */ /* 0x002fea0003900000 */
[----:B------:R-:W1:Y:S02]  /*c850*/  @!P1 SYNCS.PHASECHK.TRANS64 P1, [R5+URZ+0x31830], R12 ;  /* 0x0318300c050095a7 */ /* 0x000e64000802007f */
[----:B-1----:R-:W-:Y:S05]  /*c860*/  @!P1 BRA `(.L_x_16) ;  /* 0xfffffffc00f09947 */ /* 0x002fea000383ffff */
[----:B------:R-:W-:Y:S05]  /*c870*/  BRA `(.L_x_15) ;  /* 0xffffff6c00d47947 */ /* 0x000fea000383ffff */
.L_x_28:
[----:B-1----:R1:W2:Y:S02]  /*c880*/  SYNCS.PHASECHK.TRANS64.TRYWAIT P1, [R8+URZ+0x31820], R7 ;  /* 0x03182007080075a7 */ /* 0x0022a4000802017f */
[----:B--2---:R-:W-:Y:S05]  /*c890*/  @!P1 NANOSLEEP.SYNCS 0x989680 ;  /* 0x009896800000995d */ /* 0x004fea0003900000 */
[----:B------:R-:W2:Y:S02]  /*c8a0*/  @!P1 SYNCS.PHASECHK.TRANS64 P1, [R8+URZ+0x31820], R7 ;  /* 0x03182007080095a7 */ /* 0x000ea4000802007f */
[----:B--2---:R-:W-:Y:S05]  /*c8b0*/  @!P1 BRA `(.L_x_28) ;  /* 0xfffffffc00f09947 */ /* 0x004fea000383ffff */
[----:B------:R-:W-:Y:S05]  /*c8c0*/  BRA `(.L_x_46) ;  /* 0xffffffe800687947 */ /* 0x000fea000383ffff */
.L_x_31:
[----:B-1----:R1:W2:Y:S02]  /*c8d0*/  SYNCS.PHASECHK.TRANS64.TRYWAIT P1, [R8+URZ+0x31838], R5 ;  /* 0x03183805080075a7 */ /* 0x0022a4000802017f */
[----:B--2---:R-:W-:Y:S05]  /*c8e0*/  @!P1 NANOSLEEP.SYNCS 0x989680 ;  /* 0x009896800000995d */ /* 0x004fea0003900000 */
[----:B------:R-:W2:Y:S02]  /*c8f0*/  @!P1 SYNCS.PHASECHK.TRANS64 P1, [R8+URZ+0x31838], R5 ;  /* 0x03183805080095a7 */ /* 0x000ea4000802007f */
[----:B--2---:R-:W-:Y:S05]  /*c900*/  @!P1 BRA `(.L_x_31) ;  /* 0xfffffffc00f09947 */ /* 0x004fea000383ffff */
[----:B------:R-:W-:Y:S05]  /*c910*/  BRA `(.L_x_47) ;  /* 0xfffffff000487947 */ /* 0x000fea000383ffff */
.L_x_33:
[----:B------:R-:W-:-:S07]  /*c920*/  SHF.L.U32 R20, R6, 0x1f, RZ ;  /* 0x0000001f06147819 */ /* 0x000fce00000006ff */
.L_x_48:
[----:B-1----:R1:W2:Y:S02]  /*c930*/  SYNCS.PHASECHK.TRANS64.TRYWAIT P1, [R19+URZ+0x31820], R20 ;  /* 0x03182014130075a7 */ /* 0x0022a4000802017f */
[----:B--2---:R-:W-:Y:S05]  /*c940*/  @!P1 NANOSLEEP.SYNCS 0x989680 ;  /* 0x009896800000995d */ /* 0x004fea0003900000 */
[----:B------:R-:W2:Y:S02]  /*c950*/  @!P1 SYNCS.PHASECHK.TRANS64 P1, [R19+URZ+0x31820], R20 ;  /* 0x03182014130095a7 */ /* 0x000ea4000802007f */
[----:B--2---:R-:W-:Y:S05]  /*c960*/  @!P1 BRA `(.L_x_48) ;  /* 0xfffffffc00f09947 */ /* 0x004fea000383ffff */
[----:B------:R-:W-:Y:S05]  /*c970*/  BRA `(.L_x_49) ;  /* 0xfffffff400107947 */ /* 0x000fea000383ffff */
.L_x_36:
[----:B---3--:R3:W4:Y:S02]  /*c980*/  SYNCS.PHASECHK.TRANS64.TRYWAIT P1, [R8+URZ+0x31838], R11 ;  /* 0x0318380b080075a7 */ /* 0x008724000802017f */
[----:B----4-:R-:W-:Y:S05]  /*c990*/  @!P1 NANOSLEEP.SYNCS 0x989680 ;  /* 0x009896800000995d */ /* 0x010fea0003900000 */
[----:B------:R-:W4:Y:S02]  /*c9a0*/  @!P1 SYNCS.PHASECHK.TRANS64 P1, [R8+URZ+0x31838], R11 ;  /* 0x0318380b080095a7 */ /* 0x000f24000802007f */
[----:B----4-:R-:W-:Y:S05]  /*c9b0*/  @!P1 BRA `(.L_x_36) ;  /* 0xfffffffc00f09947 */ /* 0x010fea000383ffff */
[----:B------:R-:W-:Y:S05]  /*c9c0*/  BRA `(.L_x_50) ;  /* 0xfffffff400f87947 */ /* 0x000fea000383ffff */
.L_x_38:
[----:B------:R-:W-:Y:S01]  /*c9d0*/  BSSY B0, `(.L_x_51) ;  /* 0x0000006000007945 */ /* 0x000fe20003800000 */
[----:B------:R-:W-:-:S07]  /*c9e0*/  IMAD.MOV.U32 R15, RZ, RZ, -0x1 ;  /* 0xffffffffff0f7424 */ /* 0x000fce00078e00ff */
[----:B-123--:R-:W-:Y:S05]  /*c9f0*/  WARPSYNC.COLLECTIVE R15, `(.L_x_52) ;  /* 0x000000000f0c7348 */ /* 0x00efea0003c00000 */
[----:B------:R-:W-:Y:S02]  /*ca00*/  ELECT P6, UR62, PT ;  /* 0x00000000003e782f */ /* 0x000fe400038c0000 */
[----:B------:R-:W-:Y:S01]  /*ca10*/  MOV R14, UR62 ;  /* 0x0000003e000e7c02 */ /* 0x000fe20008000f00 */
[----:B-123--:R-:W-:Y:S10]  /*ca20*/  ENDCOLLECTIVE ;  /* 0x000000000000791b */ /* 0x00eff40003800000 */
.L_x_52:
[----:B------:R-:W-:Y:S05]  /*ca30*/  BSYNC B0 ;  /* 0x0000000000007941 */ /* 0x000fea0003800000 */
.L_x_51:
[----:B------:R-:W-:Y:S05]  /*ca40*/  BRA `(.L_x_53) ;  /* 0xfffffff800cc7947 */ /* 0x000fea000383ffff */
.L_x_42:
[----:B----4-:R4:W1:Y:S02]  /*ca50*/  SYNCS.PHASECHK.TRANS64.TRYWAIT P0, [R5+URZ], R0 ;  /* 0x00000000050075a7 */ /* 0x010864000800017f */
[----:B-1----:R-:W-:Y:S05]  /*ca60*/  @!P0 NANOSLEEP.SYNCS 0x989680 ;  /* 0x009896800000895d */ /* 0x002fea0003900000 */
[----:B------:R-:W1:Y:S02]  /*ca70*/  @!P0 SYNCS.PHASECHK.TRANS64 P0, [R5+URZ], R0 ;  /* 0x00000000050085a7 */ /* 0x000e64000800007f */
[----:B-1----:R-:W-:Y:S05]  /*ca80*/  @!P0 BRA `(.L_x_42) ;  /* 0xfffffffc00f08947 */ /* 0x002fea000383ffff */
[----:B------:R-:W-:Y:S05]  /*ca90*/  BRA `(.L_x_54) ;  /* 0xfffffff800f07947 */ /* 0x000fea000383ffff */
.L_x_43:
[----:B----4-:R4:W1:Y:S02]  /*caa0*/  SYNCS.PHASECHK.TRANS64.TRYWAIT P0, [R3+URZ], R0 ;  /* 0x00000000030075a7 */ /* 0x010864000800017f */
[----:B-1----:R-:W-:Y:S05]  /*cab0*/  @!P0 NANOSLEEP.SYNCS 0x989680 ;  /* 0x009896800000895d */ /* 0x002fea0003900000 */
[----:B------:R-:W1:Y:S02]  /*cac0*/  @!P0 SYNCS.PHASECHK.TRANS64 P0, [R3+URZ], R0 ;  /* 0x00000000030085a7 */ /* 0x000e64000800007f */
[----:B-1----:R-:W-:Y:S05]  /*cad0*/  @!P0 BRA `(.L_x_43) ;  /* 0xfffffffc00f08947 */ /* 0x002fea000383ffff */
[----:B------:R-:W-:Y:S05]  /*cae0*/  BRA `(.L_x_55) ;  /* 0xfffffffc00007947 */ /* 0x000fea000383ffff */
.L_x_56:
[----:B------:R-:W-:-:S00]  /*caf0*/  BRA `(.L_x_56) ;  /* 0xfffffffc00fc7947 */ /* 0x000fc0000383ffff */
[----:B------:R-:W-:-:S00]  /*cb00*/  NOP ;  /* 0x0000000000007918 */ /* 0x000fc00000000000 */
[----:B------:R-:W-:-:S00]  /*cb10*/  NOP ;  /* 0x0000000000007918 */ /* 0x000fc00000000000 */
[----:B------:R-:W-:-:S00]  /*cb20*/  NOP ;  /* 0x0000000000007918 */ /* 0x000fc00000000000 */
[----:B------:R-:W-:-:S00]  /*cb30*/  NOP ;  /* 0x0000000000007918 */ /* 0x000fc00000000000 */
[----:B------:R-:W-:-:S00]  /*cb40*/  NOP ;  /* 0x0000000000007918 */ /* 0x000fc00000000000 */
[----:B------:R-:W-:-:S00]  /*cb50*/  NOP ;  /* 0x0000000000007918 */ /* 0x000fc00000000000 */
[----:B------:R-:W-:-:S00]  /*cb60*/  NOP ;  /* 0x0000000000007918 */ /* 0x000fc00000000000 */
[----:B------:R-:W-:-:S00]  /*cb70*/  NOP ;  /* 0x0000000000007918 */ /* 0x000fc00000000000 */
.L_x_1145:


//--------------------- .text._ZN7cutlass13device_kernelIN5flash11enable_sm90INS1_16FlashAttnBwdSm90INS1_25CollectiveMainloopBwdSm90ILi2ELi1ELi1EN4cute5tupleIJNS5_1CILi1EEES8_S8_EEENS6_IJNS7_ILi64EEENS7_ILi80EEENS7_ILi256EEEEEENS_10bfloat16_tEfNS_4arch4Sm90ELb0ELb0ELb1ELb0ELb0ELb0ELb1ELb1ELi2ELi1ELi1ELi1ELb0EEENS1_24CollectiveEpilogueBwdGQAISD_fSG_Li256ELb0ELb0EEENS1_19SingleTileSchedulerILb0ELb0ELb0ELi80EEEEEEEEEvNT_6ParamsE --------------------------
	.section	.text._ZN7cutlass13device_kernelIN5flash11enable_sm90INS1_16FlashAttnBwdSm90INS1_25CollectiveMainloopBwdSm90ILi2ELi1ELi1EN4cute5tupleIJNS5_1CILi1EEES8_S8_EEENS6_IJNS7_ILi64EEENS7_ILi80EEENS7_ILi256EEEEEENS_10bfloat16_tEfNS_4arch4Sm90ELb0ELb0ELb1ELb0ELb0ELb0ELb1ELb1ELi2ELi1ELi1ELi1ELb0EEENS1_24CollectiveEpilogueBwdGQAISD_fSG_Li256ELb0ELb0EEENS1_19SingleTileSchedulerILb0ELb0ELb0ELi80EEEEEEEEEvNT_6ParamsE,"ax",@progbits
	.align	128
.text._ZN7cutlass13device_kernelIN5flash11enable_sm90INS1_16FlashAttnBwdSm90INS1_25CollectiveMainloopBwdSm90ILi2ELi1ELi1EN4cute5tupleIJNS5_1CILi1EEES8_S8_EEENS6_IJNS7_ILi64EEENS7_ILi80EEENS7_ILi256EEEEEENS_10bfloat16_tEfNS_4arch4Sm90ELb0ELb0ELb1ELb0ELb0ELb0ELb1ELb1ELi2ELi1ELi1ELi1ELb0EEENS1_24CollectiveEpilogueBwdGQAISD_fSG_Li256ELb0ELb0EEENS1_19SingleTileSchedulerILb0ELb0ELb0ELi80EEEEEEEEEvNT_6ParamsE:
        .type           _ZN7cutlass13device_kernelIN5flash11enable_sm90INS1_16FlashAttnBwdSm90INS1_25CollectiveMainloopBwdSm90ILi2ELi1ELi1EN4cute5tupleIJNS5_1CILi1EEES8_S8_EEENS6_IJNS7_ILi64EEENS7_ILi80EEENS7_ILi256EEEEEENS_10bfloat16_tEfNS_4arch4Sm90ELb0ELb0ELb1ELb0ELb0ELb0ELb1ELb1ELi2ELi1ELi1ELi1ELb0EEENS1_24CollectiveEpilogueBwdGQAISD_fSG_Li256ELb0ELb0EEENS1_19SingleTileSchedulerILb0ELb0ELb0ELi80EEEEEEEEEvNT_6ParamsE,@function
        .size           _ZN7cutlass13device_kernelIN5flash11enable_sm90INS1_16FlashAttnBwdSm90INS1_25CollectiveMainloopBwdSm90ILi2ELi1ELi1EN4cute5tupleIJNS5_1CILi1EEES8_S8_EEENS6_IJNS7_ILi64EEENS7_ILi80EEENS7_ILi256EEEEEENS_10bfloat16_tEfNS_4arch4Sm90ELb0ELb0ELb1ELb0ELb0ELb0ELb1ELb1ELi2ELi1ELi1ELi1ELb0EEENS1_24CollectiveEpilogueBwdGQAISD_fSG_Li256ELb0ELb0EEENS1_19SingleTileSchedulerILb0ELb0ELb0ELi80EEEEEEEEEvNT_6ParamsE,(.L_x_1146 - _ZN7cutlass13device_kernelIN5flash11enable_sm90INS1_16FlashAttnBwdSm90INS1_25CollectiveMainloopBwdSm90ILi2ELi1ELi1EN4cute5tupleIJNS5_1CILi1EEES8_S8_EEENS6_IJNS7_ILi64EEENS7_ILi80EEENS7_ILi256EEEEEENS_10bfloat16_tEfNS_4arch4Sm90ELb0ELb0ELb1ELb0ELb0ELb0ELb1ELb1ELi2ELi1ELi1ELi1ELb0EEENS1_24CollectiveEpilogueBwdGQAISD_fSG_Li256ELb0ELb0EEENS1_19SingleTileSchedulerILb0ELb0ELb0ELi80EEEEEEEEEvNT_6ParamsE)
        .other          _ZN7cutlass13device_kernelIN5flash11enable_sm90INS1_16FlashAttnBwdSm90INS1_25CollectiveMainloopBwdSm90ILi2ELi1ELi1EN4cute5tupleIJNS5_1CILi1EEES8_S8_EEENS6_IJNS7_ILi64EEENS7_ILi80EEENS7_ILi256EEEEEENS_10bfloat16_tEfNS_4arch4Sm90ELb0ELb0ELb1ELb0ELb0ELb0ELb1ELb1ELi2ELi1ELi1ELi1ELb0EEENS1_24CollectiveEpilogueBwdGQAISD_fSG_Li256ELb0ELb0EEENS1_19SingleTileSchedulerILb0ELb0ELb0ELi80EEEEEEEEEvNT_6ParamsE,@"STO_CUDA_ENTRY STV_DEFAULT"
_ZN7cutlass13device_kernelIN5flash11enable_sm90INS1_16FlashAttnBwdSm90INS1_25CollectiveMainloopBwdSm90ILi2ELi1ELi1EN4cute5tupleIJNS5_1CILi1EEES8_S8_EEENS6_IJNS7_ILi64EEENS7_ILi80EEENS7_ILi256EEEEEENS_10bfloat16_tEfNS_4arch4Sm90ELb0ELb0ELb1ELb0ELb0ELb0ELb1ELb1ELi2ELi1ELi1ELi1ELb0EEENS1_24CollectiveEpilogueBwdGQAISD_fSG_Li256ELb0ELb0EEENS1_19SingleTileSchedulerILb0ELb0ELb0ELi80EEEEEEEEEvNT_6ParamsE:
        /* <DEDUP_REMOVED lines=14> */
[----:B------:R-:W-:-:S02]  /*00e0*/  UIADD3.X UR7, URZ, UR5, URZ, UP0, !UPT ;  /* 0x000000053f077290 */ /* 0x000fc400087fe43f */
[----:B------:R-:W-:Y:S02]  /*00f0*/  UIADD3.X UR9, URZ, UR5, URZ, UP1, !UPT ;  /* 0x000000053f097290 */ /* 0x000fe40008ffe43f */
[----:B------:R-:W-:Y:S02]  /*0100*/  UIADD3.X UR11, URZ, UR5, URZ, UP2, !UPT ;  /* 0x000000053f0b7290 */ /* 0x000fe400097fe43f */
[----:B------:R-:W-:-:S03]  /*0110*/  UIADD3.X UR5, URZ, UR5, URZ, UP3, !UPT ;  /* 0x000000053f057290 */ /* 0x000fc60009ffe43f */
[----:B------:R1:W-:Y:S02]  /*0120*/  UTMACCTL.PF [UR6] ;  /* 0x00000000060079b9 */ /* 0x0003e40008040000 */
[----:B------:R1:W-:Y:S02]  /*0130*/  UTMACCTL.PF [UR8] ;  /* 0x00000000080079b9 */ /* 0x0003e40008040000 */
[----:B------:R1:W-:Y:S02]  /*0140*/  UTMACCTL.PF [UR10] ;  /* 0x000000000a0079b9 */ /* 0x0003e40008040000 */
[----:B------:R1:W-:Y:S02]  /*0150*/  UTMACCTL.PF [UR4] ;  /* 0x00000000040079b9 */ /* 0x0003e40008040000 */
[----:B-1----:R-:W-:Y:S01]  /*0160*/  NOP ;  /* 0x0000000000007918 */ /* 0x002fe20000000000 */
.L_x_58:
[----:B------:R-:W-:Y:S05]  /*0170*/  BSYNC B0 ;  /* 0x0000000000007941 */ /* 0x000fea0003800000 */
.L_x_57:
        /* <DEDUP_REMOVED lines=34> */
.L_x_59:
        /* <DEDUP_REMOVED lines=20> */
.L_x_60:
[----:B-1----:R-:W-:Y:S01]  /*04e0*/  ISETP.NE.AND P0, PT, R2, RZ, PT ;  /* 0x000000ff0200720c */ /* 0x002fe20003f05270 */
[----:B------:R-:W-:Y:S01]  /*04f0*/  IMAD.MOV.U32 R19, RZ, RZ, 0x1 ;  /* 0x00000001ff137424 */ /* 0x000fe200078e00ff */
[----:B------:R-:W-:Y:S01]  /*0500*/  NOP ;  /* 0x0000000000007918 */ /* 0x000fe20000000000 */
[----:B------:R-:W-:Y:S01]  /*0510*/  BSSY B0, `(.L_x_61) ;  /* 0x00009f7000007945 */ /* 0x000fe20003800000 */
[----:B------:R-:W-:Y:S02]  /*0520*/  LOP3.LUT R21, R4, 0x7f, RZ, 0xc0, !PT ;  /* 0x0000007f04157812 */ /* 0x000fe400078ec0ff */
[----:B------:R-:W-:Y:S01]  /*0530*/  SEL R19, R19, 0x2, !P0 ;  /* 0x0000000213137807 */ /* 0x000fe20004000000 */
[----:B--23--:R-:W-:Y:S06]  /*0540*/  BAR.SYNC.DEFER_BLOCKING 0x0 ;  /* 0x0000000000007b1d */ /* 0x00cfec0000010000 */
[----:B------:R-:W-:Y:S05]  /*0550*/  @!P0 BRA `(.L_x_62) ;  /* 0x0000008400c48947 */ /* 0x000fea0003800000 */
.L_x_63:
[----:B------:R-:W-:-:S08]  /*0560*/  NOP ;  /* 0x0000000000007918 */ /* 0x000fd00000000000 */
[----:B------:R-:W1:Y:S02]  /*0570*/  USETMAXREG.TRY_ALLOC.CTAPOOL UP0, 0xf0 ;  /* 0x000000f0000079c8 */ /* 0x000e640008000600 */
[----:B-1----:R-:W-:-:S13]  /*0580*/  PLOP3.LUT P0, PT, PT, PT, UP0, 0x80, 0x0 ;  /* 0x000000000000781c */ /* 0x002fda0003f0f008 */
[----:B------:R-:W-:Y:S05]  /*0590*/  @!P0 BRA `(.L_x_63) ;  /* 0xfffffffc00f08947 */ /* 0x000fea000383ffff */
[----:B------:R-:W1:Y:S02]  /*05a0*/  S2UR UR4, SR_CTAID.Z ;  /* 0x00000000000479c3 */ /* 0x000e640000002700 */
[----:B-1----:R-:W-:-:S13]  /*05b0*/  ISETP.LE.AND P0, PT, RZ, UR4, PT ;  /* 0x00000004ff007c0c */ /* 0x002fda000bf03270 */
[----:B------:R-:W-:Y:S05]  /*05c0*/  @!P0 BRA `(.L_x_64) ;  /* 0x0000009c00ac8947 */ /* 0x000fea0003800000 */
[----:B------:R-:W1:Y:S01]  /*05d0*/  S2R R0, SR_TID.X ;  /* 0x0000000000007919 */ /* 0x000e620000002100 */
[----:B------:R-:W2:Y:S01]  /*05e0*/  S2UR UR4, SR_CgaCtaId ;  /* 0x00000000000479c3 */ /* 0x000ea20000008800 */
[----:B------:R-:W-:Y:S01]  /*05f0*/  UMOV UR60, 0x400 ;  /* 0x00000400003c7882 */ /* 0x000fe20000000000 */
[----:B------:R-:W-:Y:S01]  /*0600*/  SHF.L.U32 R11, RZ, 0x1f, RZ ;  /* 0x0000001fff0b7819 */ /* 0x000fe200000006ff */
[----:B--2---:R-:W-:Y:S01]  /*0610*/  ULEA UR60, UR4, UR60, 0x18 ;  /* 0x0000003c043c7291 */ /* 0x004fe2000f8ec03f */
[----:B-1----:R-:W-:-:S08]  /*0620*/  VIADD R0, R0, 0xffffff80 ;  /* 0xffffff8000007836 */ /* 0x002fd00000000000 */
[----:B------:R-:W1:Y:S01]  /*0630*/  SYNCS.PHASECHK.TRANS64.TRYWAIT P0, [UR60+0x31800], R11 ;  /* 0x0318000bff0075a7 */ /* 0x000e62000800017c */
[----:B------:R-:W-:-:S04]  /*0640*/  SHF.R.S32.HI R3, RZ, 0x1f, R0 ;  /* 0x0000001fff037819 */ /* 0x000fc80000011400 */
[----:B------:R-:W-:-:S04]  /*0650*/  LEA.HI R2, R3, R0, RZ, 0x7 ;  /* 0x0000000003027211 */ /* 0x000fc800078f38ff */
[----:B------:R-:W-:Y:S02]  /*0660*/  SHF.R.S32.HI R229, RZ, 0x7, R2 ;  /* 0x00000007ffe57819 */ /* 0x000fe40000011402 */
[----:B------:R-:W-:-:S03]  /*0670*/  LOP3.LUT R5, R2, 0xffffff80, RZ, 0xc0, !PT ;  /* 0xffffff8002057812 */ /* 0x000fc600078ec0ff */
[----:B------:R-:W2:Y:S02]  /*0680*/  SHFL.IDX PT, R4, R229, RZ, 0x1f ;  /* 0x00001fffe5047589 */ /* 0x000ea400000e0000 */
[----:B------:R-:W-:-:S05]  /*0690*/  IMAD.IADD R6, R0, 0x1, -R5 ;  /* 0x0000000100067824 */ /* 0x000fca00078e0a05 */
[----:B------:R-:W-:-:S04]  /*06a0*/  SHF.R.S32.HI R7, RZ, 0x1f, R6 ;  /* 0x0000001fff077819 */ /* 0x000fc80000011406 */
[CC--:B------:R-:W-:Y:S02]  /*06b0*/  LEA.HI R8, R7.reuse, R6.reuse, RZ, 0x2 ;  /* 0x0000000607087211 */ /* 0x0c0fe400078f10ff */
[----:B------:R-:W-:Y:S02]  /*06c0*/  LEA.HI R7, R7, R6, RZ, 0x5 ;  /* 0x0000000607077211 */ /* 0x000fe400078f28ff */
[--C-:B------:R-:W-:Y:S02]  /*06d0*/  SHF.R.S32.HI R9, RZ, 0x2, R8.reuse ;  /* 0x00000002ff097819 */ /* 0x100fe40000011408 */
[----:B------:R-:W-:Y:S02]  /*06e0*/  SHF.R.S32.HI R10, RZ, 0x1f, R8 ;  /* 0x0000001fff0a7819 */ /* 0x000fe40000011408 */
[----:B------:R-:W-:Y:S02]  /*06f0*/  SHF.R.S32.HI R7, RZ, 0x5, R7 ;  /* 0x00000005ff077819 */ /* 0x000fe40000011407 */
[----:B------:R-:W-:-:S02]  /*0700*/  LEA.HI R10, R10, R9, RZ, 0x3 ;  /* 0x000000090a0a7211 */ /* 0x000fc400078f18ff */
[----:B--2---:R-:W-:Y:S02]  /*0710*/  LEA.HI R2, R4, R4, RZ, 0x1 ;  /* 0x0000000404027211 */ /* 0x004fe400078f08ff */
[----:B------:R-:W-:Y:S02]  /*0720*/  LOP3.LUT R10, R10, 0xfffffff8, RZ, 0xc0, !PT ;  /* 0xfffffff80a0a7812 */ /* 0x000fe400078ec0ff */
[----:B------:R-:W-:-:S03]  /*0730*/  LOP3.LUT R5, R2, 0xfffffffe, RZ, 0xc0, !PT ;  /* 0xfffffffe02057812 */ /* 0x000fc600078ec0ff */
[----:B------:R-:W-:Y:S02]  /*0740*/  IMAD.IADD R10, R9, 0x1, -R10 ;  /* 0x00000001090a7824 */ /* 0x000fe400078e0a0a */
[----:B------:R-:W-:Y:S01]  /*0750*/  IMAD.IADD R4, R4, 0x1, -R5 ;  /* 0x0000000104047824 */ /* 0x000fe200078e0a05 */
[----:B-1----:R-:W-:Y:S06]  /*0760*/  @P0 BRA `(.L_x_65) ;  /* 0x0000000000080947 */ /* 0x002fec0003800000 */
[----:B------:R-:W1:Y:S02]  /*0770*/  SYNCS.PHASECHK.TRANS64.TRYWAIT P0, [UR60+0x31800], R11 ;  /* 0x0318000bff0075a7 */ /* 0x000e64000800017c */
[----:B-1----:R-:W-:Y:S05]  /*0780*/  @!P0 BRA `(.L_x_66) ;  /* 0x0000009c00448947 */ /* 0x002fea0003800000 */
.L_x_65:
[----:B------:R-:W-:Y:S01]  /*0790*/  IMAD R228, R7, 0x10, R10 ;  /* 0x0000001007e47824 */ /* 0x000fe200078e020a */
[----:B------:R-:W-:Y:S01]  /*07a0*/  CS2R R56, SRZ ;  /* 0x0000000000387805 */ /* 0x000fe2000001ff00 */
[----:B------:R-:W2:Y:S01]  /*07b0*/  LDC R10, c[0x0][0x280] ;  /* 0x0000a000ff0a7b82 */ /* 0x000ea20000000800 */
        /* <DEDUP_REMOVED lines=23> */
[----:B--2---:R-:W-:Y:S02]  /*0930*/  ISETP.GE.AND P0, PT, R10, 0x1, PT ;  /* 0x000000010a00780c */ /* 0x004fe40003f06270 */
        /* <DEDUP_REMOVED lines=55> */
[----:B------:R-:W-:Y:S01]  /*0cb0*/  CS2R R134, SRZ ;  /* 0x0000000000867805 */ /* 0x000fe2000001ff00 */
[----:B------:R-:W-:Y:S01]  /*0cc0*/  IMAD.SHL.U32 R230, R6, 0x4, RZ ;  /* 0x0000000406e67824 */ /* 0x000fe200078e00ff */
[----:B------:R-:W-:Y:S06]  /*0cd0*/  @!P0 BRA `(.L_x_67) ;  /* 0x0000007000a48947 */ /* 0x000fec0003800000 */
[----:B------:R-:W2:Y:S01]  /*0ce0*/  S2R R9, SR_CTAID.X ;  /* 0x0000000000097919 */ /* 0x000ea20000002500 */
[----:B------:R-:W2:Y:S01]  /*0cf0*/  LDC R12, c[0x0][0x290] ;  /* 0x0000a400ff0c7b82 */ /* 0x000ea20000000800 */
[CC--:B-1----:R-:W-:Y:S01]  /*0d00*/  LEA.HI R2, R3.reuse, R0.reuse, RZ, 0x5 ;  /* 0x0000000003027211 */ /* 0x0c2fe200078f28ff */
[----:B------:R-:W-:Y:S01]  /*0d10*/  IMAD.MOV.U32 R18, RZ, RZ, RZ ;  /* 0x000000ffff127224 */ /* 0x000fe200078e00ff */
[----:B------:R-:W-:Y:S01]  /*0d20*/  LEA.HI R3, R3, R0, RZ, 0x4 ;  /* 0x0000000003037211 */ /* 0x000fe200078f20ff */
[----:B------:R-:W-:Y:S01]  /*0d30*/  IMAD.MOV.U32 R17, RZ, RZ, RZ ;  /* 0x000000ffff117224 */ /* 0x000fe200078e00ff */
[--C-:B------:R-:W-:Y:S02]  /*0d40*/  SHF.R.S32.HI R5, RZ, 0x5, R2.reuse ;  /* 0x00000005ff057819 */ /* 0x100fe40000011402 */
[----:B------:R-:W-:Y:S02]  /*0d50*/  CS2R R142, SRZ ;  /* 0x00000000008e7805 */ /* 0x000fe4000001ff00 */
[----:B------:R-:W-:-:S02]  /*0d60*/  SHF.R.S32.HI R2, RZ, 0x1f, R2 ;  /* 0x0000001fff027819 */ /* 0x000fc40000011402 */
[----:B------:R-:W-:Y:S02]  /*0d70*/  CS2R R140, SRZ ;  /* 0x00000000008c7805 */ /* 0x000fe4000001ff00 */
[----:B------:R-:W-:Y:S02]  /*0d80*/  LOP3.LUT R3, R3, 0xffffff0, RZ, 0xc0, !PT ;  /* 0x0ffffff003037812 */ /* 0x000fe400078ec0ff */
[----:B------:R-:W-:Y:S02]  /*0d90*/  CS2R R138, SRZ ;  /* 0x00000000008a7805 */ /* 0x000fe4000001ff00 */
[----:B------:R-:W-:Y:S02]  /*0da0*/  LEA.HI R2, R2, R5, RZ, 0x2 ;  /* 0x0000000502027211 */ /* 0x000fe400078f10ff */
[----:B------:R-:W-:Y:S02]  /*0db0*/  CS2R R136, SRZ ;  /* 0x0000000000887805 */ /* 0x000fe4000001ff00 */
[----:B------:R-:W-:Y:S01]  /*0dc0*/  LOP3.LUT R7, R8, 0xfffffffc, RZ, 0xc0, !PT ;  /* 0xfffffffc08077812 */ /* 0x000fe200078ec0ff */
[----:B------:R-:W-:Y:S01]  /*0dd0*/  IMAD.IADD R0, R0, 0x1, -R3 ;  /* 0x0000000100007824 */ /* 0x000fe200078e0a03 */
[----:B------:R-:W-:-:S02]  /*0de0*/  LOP3.LUT R2, R2, 0xfffffc, RZ, 0xc0, !PT ;  /* 0x00fffffc02027812 */ /* 0x000fc400078ec0ff */
[----:B------:R-:W-:Y:S02]  /*0df0*/  CS2R R158, SRZ ;  /* 0x00000000009e7805 */ /* 0x000fe4000001ff00 */
[----:B------:R-:W-:Y:S01]  /*0e00*/  LEA.HI R8, R229, R229, RZ, 0x1 ;  /* 0x000000e5e5087211 */ /* 0x000fe200078f08ff */
[----:B------:R-:W-:Y:S01]  /*0e10*/  IMAD.IADD R7, R6, 0x1, -R7 ;  /* 0x0000000106077824 */ /* 0x000fe200078e0a07 */
[----:B------:R-:W-:Y:S01]  /*0e20*/  LOP3.LUT R19, R19, 0x1, RZ, 0xfc, !PT ;  /* 0x0000000113137812 */ /* 0x000fe200078efcff */
[----:B------:R-:W-:Y:S01]  /*0e30*/  VIADD R6, R10, 0x3f ;  /* 0x0000003f0a067836 */ /* 0x000fe20000000000 */
[----:B------:R-:W-:Y:S01]  /*0e40*/  LOP3.LUT R8, R8, 0xfffffffe, RZ, 0xc0, !PT ;  /* 0xfffffffe08087812 */ /* 0x000fe200078ec0ff */
[----:B------:R-:W-:Y:S01]  /*0e50*/  IMAD.IADD R5, R5, 0x1, -R2 ;  /* 0x0000000105057824 */ /* 0x000fe200078e0a02 */
[----:B------:R-:W-:Y:S01]  /*0e60*/  CS2R R156, SRZ ;  /* 0x00000000009c7805 */ /* 0x000fe2000001ff00 */
[C---:B------:R-:W-:Y:S01]  /*0e70*/  IMAD R0, R229.reuse, 0x40, R0 ;  /* 0x00000040e5007824 */ /* 0x040fe200078e0200 */
[----:B------:R-:W-:Y:S01]  /*0e80*/  SHF.R.S32.HI R3, RZ, 0x1f, R6 ;  /* 0x0000001fff037819 */ /* 0x000fe20000011406 */
[----:B------:R-:W-:Y:S01]  /*0e90*/  IMAD.IADD R8, R229, 0x1, -R8 ;  /* 0x00000001e5087824 */ /* 0x000fe200078e0a08 */
[----:B------:R-:W-:Y:S01]  /*0ea0*/  CS2R R154, SRZ ;  /* 0x00000000009a7805 */ /* 0x000fe2000001ff00 */
[----:B------:R-:W-:Y:S01]  /*0eb0*/  IMAD R0, R5, 0x10, R0 ;  /* 0x0000001005007824 */ /* 0x000fe200078e0200 */
[----:B------:R-:W-:Y:S01]  /*0ec0*/  LEA.HI R231, R3, R6, RZ, 0x6 ;  /* 0x0000000603e77211 */ /* 0x000fe200078f30ff */
[----:B------:R-:W-:Y:S01]  /*0ed0*/  IMAD.MOV.U32 R3, RZ, RZ, RZ ;  /* 0x000000ffff037224 */ /* 0x000fe200078e00ff */
[----:B------:R-:W-:Y:S01]  /*0ee0*/  CS2R R152, SRZ ;  /* 0x0000000000987805 */ /* 0x000fe2000001ff00 */
[----:B--2---:R-:W-:Y:S01]  /*0ef0*/  IMAD R9, R9, -0x50, R12 ;  /* 0xffffffb009097824 */ /* 0x004fe200078e020c */
[----:B------:R-:W-:Y:S01]  /*0f00*/  CS2R R174, SRZ ;  /* 0x0000000000ae7805 */ /* 0x000fe2000001ff00 */
[----:B------:R-:W-:Y:S01]  /*0f10*/  IMAD.SHL.U32 R0, R0, 0x8, RZ ;  /* 0x0000000800007824 */ /* 0x000fe200078e00ff */
[----:B------:R-:W-:Y:S01]  /*0f20*/  CS2R R172, SRZ ;  /* 0x0000000000ac7805 */ /* 0x000fe2000001ff00 */
[----:B------:R-:W-:Y:S01]  /*0f30*/  IMAD R2, R8, -0x8, R9 ;  /* 0xfffffff808027824 */ /* 0x000fe200078e0209 */
[----:B------:R-:W-:-:S02]  /*0f40*/  CS2R R170, SRZ ;  /* 0x0000000000aa7805 */ /* 0x000fc4000001ff00 */
[----:B------:R-:W-:Y:S02]  /*0f50*/  CS2R R168, SRZ ;  /* 0x0000000000a87805 */ /* 0x000fe4000001ff00 */
[----:B------:R-:W-:Y:S01]  /*0f60*/  CS2R R190, SRZ ;  /* 0x0000000000be7805 */ /* 0x000fe2000001ff00 */
[----:B------:R-:W-:Y:S01]  /*0f70*/  IMAD R2, R7, -0x2, R2 ;  /* 0xfffffffe07027824 */ /* 0x000fe200078e0202 */
        /* <DEDUP_REMOVED lines=67> */
[----:B------:R-:W-:Y:S01]  /*13b0*/  SHF.R.S32.HI R231, RZ, 0x6, R231 ;  /* 0x00000006ffe77819 */ /* 0x000fe200000114e7 */
[----:B------:R-:W-:Y:S01]  /*13c0*/  UMOV UR61, URZ ;  /* 0x0000003f003d7c82 */ /* 0x000fe20008000000 */
[----:B------:R-:W-:-:S07]  /*13d0*/  LEA R0, R0, UR60, 0x1 ;  /* 0x0000003c00007c11 */ /* 0x000fce000f8e08ff */
.L_x_78:
[----:B------:R-:W-:-:S13]  /*13e0*/  ISETP.NE.AND P0, PT, R19, 0x3, PT ;  /* 0x000000031300780c */ /* 0x000fda0003f05270 */
[----:B--2---:R-:W-:Y:S05]  /*13f0*/  @!P0 BRA `(.L_x_68) ;  /* 0x0000000000048947 */ /* 0x004fea0003800000 */
[----:B------:R-:W-:Y:S01]  /*1400*/  BPT.TRAP 0x1 ;  /* 0x000000040000795c */ /* 0x000fe20000300000 */
.L_x_68:
[----:B------:R-:W-:Y:S02]  /*1410*/  LEA R16, R3, UR60, 0x3 ;  /* 0x0000003c03107c11 */ /* 0x000fe4000f8e18ff */
[----:B------:R-:W-:-:S04]  /*1420*/  SHF.L.U32 R11, R18, 0x1f, RZ ;  /* 0x0000001f120b7819 */ /* 0x000fc800000006ff */
[----:B------:R1:W2:Y:S01]  /*1430*/  SYNCS.PHASECHK.TRANS64.TRYWAIT P1, [R16+URZ+0x31810], R11 ;  /* 0x0318100b100075a7 */ /* 0x0002a2000802017f */
[----:B------:R-:W-:Y:S05]  /*1440*/  @!P0 BRA `(.L_x_69) ;  /* 0x0000000000048947 */ /* 0x000fea0003800000 */
[----:B------:R-:W-:Y:S01]  /*1450*/  BPT.TRAP 0x1 ;  /* 0x000000040000795c */ /* 0x000fe20000300000 */
.L_x_69:
[----:B------:R-:W-:Y:S01]  /*1460*/  IMAD.U32 R5, RZ, RZ, UR60 ;  /* 0x0000003cff057e24 */ /* 0x000fe2000f8e00ff */
[----:B------:R-:W-:-:S03]  /*1470*/  LEA R6, R4, UR60, 0xa ;  /* 0x0000003c04067c11 */ /* 0x000fc6000f8e50ff */
[----:B------:R-:W-:Y:S01]  /*1480*/  VIADD R7, R5, 0x14100 ;  /* 0x0001410005077836 */ /* 0x000fe20000000000 */
[----:B------:R-:W-:-:S04]  /*1490*/  SHF.R.U32.HI R8, RZ, 0x4, R6 ;  /* 0x00000004ff087819 */ /* 0x000fc80000011606 */
[----:B------:R-:W-:Y:S02]  /*14a0*/  SHF.R.U32.HI R7, RZ, 0x4, R7 ;  /* 0x00000004ff077819 */ /* 0x000fe40000011607 */
[----:B------:R-:W-:Y:S02]  /*14b0*/  LOP3.LUT R9, R8, 0x3fff, RZ, 0xc0, !PT ;  /* 0x00003fff08097812 */ /* 0x000fe400078ec0ff */
[----:B------:R-:W-:Y:S02]  /*14c0*/  LOP3.LUT R8, R7, 0x3fff, RZ, 0xc0, !PT ;  /* 0x00003fff07087812 */ /* 0x000fe400078ec0ff */
[----:B------:R-:W-:Y:S02]  /*14d0*/  LOP3.LUT R7, R9, 0x10000, RZ, 0xfc, !PT ;  /* 0x0001000009077812 */ /* 0x000fe400078efcff */
[----:B------:R-:W-:Y:S01]  /*14e0*/  LOP3.LUT R8, R8, 0x10000, RZ, 0xfc, !PT ;  /* 0x0001000008087812 */ /* 0x000fe200078efcff */
[----:B--2---:R-:W-:Y:S06]  /*14f0*/  @P1 BRA `(.L_x_70) ;  /* 0x0000000000081947 */ /* 0x004fec0003800000 */
[----:B------:R-:W2:Y:S02]  /*1500*/  SYNCS.PHASECHK.TRANS64.TRYWAIT P1, [R16+URZ+0x31810], R11 ;  /* 0x0318100b100075a7 */ /* 0x000ea4000802017f */
[----:B--2---:R-:W-:Y:S05]  /*1510*/  @!P1 BRA `(.L_x_71) ;  /* 0x0000008c00f89947 */ /* 0x004fea0003800000 */
.L_x_70:
[----:B------:R-:W-:Y:S01]  /*1520*/  IMAD R8, R3, 0x800, R8 ;  /* 0x0000080003087824 */ /* 0x000fe200078e0208 */
[C---:B------:R-:W-:Y:S01]  /*1530*/  R2UR UR6, R7.reuse ;  /* 0x00000000070672ca */ /* 0x040fe200000e0000 */
[C---:B------:R-:W-:Y:S01]  /*1540*/  VIADD R9, R7.reuse, 0x80 ;  /* 0x0000008007097836 */ /* 0x040fe20000000000 */
[----:B------:R-:W-:Y:S01]  /*1550*/  WARPGROUP.ARRIVE ;  /* 0x00000000000079c5 */ /* 0x000fe20000000000 */
[----:B------:R-:W-:Y:S01]  /*1560*/  VIADD R10, R7, 0x100 ;  /* 0x00000100070a7836 */ /* 0x000fe20000000000 */
[----:B------:R-:W-:Y:S01]  /*1570*/  R2UR UR4, R8 ;  /* 0x00000000080472ca */ /* 0x000fe200000e0000 */
[----:B------:R-:W-:Y:S01]  /*1580*/  UMOV UR7, 0x40000000 ;  /* 0x4000000000077882 */ /* 0x000fe20000000000 */
[----:B------:R-:W-:Y:S01]  /*1590*/  R2UR UR8, R9 ;  /* 0x00000000090872ca */ /* 0x000fe200000e0000 */
[C---:B------:R-:W-:Y:S01]  /*15a0*/  VIADD R9, R7.reuse, 0x180 ;  /* 0x0000018007097836 */ /* 0x040fe20000000000 */
[----:B------:R-:W-:Y:S01]  /*15b0*/  R2UR UR9, R10 ;  /* 0x000000000a0972ca */ /* 0x000fe200000e0000 */
[----:B------:R-:W-:Y:S01]  /*15c0*/  VIADD R10, R7, 0x200 ;  /* 0x00000200070a7836 */ /* 0x000fe20000000000 */
[----:B------:R-:W-:-:S02]  /*15d0*/  UMOV UR5, 0x40000040 ;  /* 0x4000004000057882 */ /* 0x000fc40000000000 */
[----:B------:R-:W-:Y:S01]  /*15e0*/  R2UR UR10, R9 ;  /* 0x00000000090a72ca */ /* 0x000fe200000e0000 */
[----:B------:R-:W-:Y:S01]  /*15f0*/  VIADD R9, R8, 0x2 ;  /* 0x0000000208097836 */ /* 0x000fe20000000000 */
[----:B------:R-:W-:Y:S01]  /*1600*/  R2UR UR11, R10 ;  /* 0x000000000a0b72ca */ /* 0x000fe200000e0000 */
[----:B------:R-:W-:Y:S02]  /*1610*/  VIADD R10, R7, 0x2 ;  /* 0x00000002070a7836 */ /* 0x000fe40000000000 */
[----:B------:R-:W-:Y:S01]  /*1620*/  HGMMA.64x8x16.F32.BF16 R24, gdesc[UR4], RZ, !UPT ;  /* 0x00000000041879f0 */ /* 0x000fe2000c7018ff */
[----:B------:R-:W-:Y:S01]  /*1630*/  UMOV UR7, 0x40000000 ;  /* 0x4000000000077882 */ /* 0x000fe20000000000 */
[----:B------:R-:W-:Y:S02]  /*1640*/  UMOV UR6, UR8 ;  /* 0x0000000800067c82 */ /* 0x000fe40008000000 */
[----:B------:R-:W-:Y:S01]  /*1650*/  HGMMA.64x8x16.F32.BF16 R28, gdesc[UR4], RZ, !UPT ;  /* 0x00000000041c79f0 */ /* 0x000fe2000c7018ff */
[----:B------:R-:W-:Y:S01]  /*1660*/  UMOV UR6, UR9 ;  /* 0x0000000900067c82 */ /* 0x000fe20008000000 */
[----:B------:R-:W-:-:S02]  /*1670*/  UMOV UR7, 0x40000000 ;  /* 0x4000000000077882 */ /* 0x000fc40000000000 */
[----:B------:R-:W-:Y:S01]  /*1680*/  HGMMA.64x8x16.F32.BF16 R32, gdesc[UR4], RZ, !UPT ;  /* 0x00000000042079f0 */ /* 0x000fe2000c7018ff */
[----:B------:R-:W-:Y:S01]  /*1690*/  UMOV UR6, UR10 ;  /* 0x0000000a00067c82 */ /* 0x000fe20008000000 */
[----:B------:R-:W-:Y:S02]  /*16a0*/  UMOV UR7, 0x40000000 ;  /* 0x4000000000077882 */ /* 0x000fe40000000000 */
[----:B------:R-:W-:Y:S01]  /*16b0*/  HGMMA.64x8x16.F32.BF16 R36, gdesc[UR4], RZ, !UPT ;  /* 0x00000000042479f0 */ /* 0x000fe2000c7018ff */
[----:B------:R-:W-:Y:S01]  /*16c0*/  UMOV UR6, UR11 ;  /* 0x0000000b00067c82 */ /* 0x000fe20008000000 */
[----:B------:R-:W-:Y:S02]  /*16d0*/  UMOV UR7, 0x40000000 ;  /* 0x4000000000077882 */ /* 0x000fe40000000000 */
[----:B------:R-:W-:Y:S01]  /*16e0*/  HGMMA.64x8x16.F32.BF16 R40, gdesc[UR4], RZ, !UPT ;  /* 0x00000000042879f0 */ /* 0x000fe2000c7018ff */
[----:B------:R-:W-:Y:S01]  /*16f0*/  R2UR UR6, R10 ;  /* 0x000000000a0672ca */ /* 0x000fe200000e0000 */
[----:B------:R-:W-:Y:S01]  /*1700*/  VIADD R10, R7, 0x82 ;  /* 0x00000082070a7836 */ /* 0x000fe20000000000 */
[----:B------:R-:W-:Y:S01]  /*1710*/  R2UR UR4, R9 ;  /* 0x00000000090472ca */ /* 0x000fe200000e0000 */
[C---:B------:R-:W-:Y:S01]  /*1720*/  VIADD R9, R7.reuse, 0x102 ;  /* 0x0000010207097836 */ /* 0x040fe20000000000 */
[----:B------:R-:W-:Y:S01]  /*1730*/  UMOV UR7, 0x40000000 ;  /* 0x4000000000077882 */ /* 0x000fe20000000000 */
        /* <DEDUP_REMOVED lines=9> */
[----:B------:R-:W-:Y:S03]  /*17d0*/  HGMMA.64x8x16.F32.BF16 R24, gdesc[UR4], R24 ;  /* 0x00000000041879f0 */ /* 0x000fe60008701818 */
[----:B------:R-:W-:Y:S01]  /*17e0*/  UMOV UR6, UR8 ;  /* 0x0000000800067c82 */ /* 0x000fe20008000000 */
[----:B------:R-:W-:Y:S02]  /*17f0*/  UMOV UR7, 0x40000000 ;  /* 0x4000000000077882 */ /* 0x000fe40000000000 */
[----:B------:R-:W-:Y:S01]  /*1800*/  HGMMA.64x8x16.F32.BF16 R28, gdesc[UR4], R28 ;  /* 0x00000000041c79f0 */ /* 0x000fe2000870181c */
[----:B------:R-:W-:Y:S01]  /*1810*/  UMOV UR6, UR9 ;  /* 0x0000000900067c82 */ /* 0x000fe20008000000 */
[----:B------:R-:W-:-:S02]  /*1820*/  UMOV UR7, 0x40000000 ;  /* 0x4000000000077882 */ /* 0x000fc40000000000 */
[----:B------:R-:W-:Y:S01]  /*1830*/  HGMMA.64x8x16.F32.BF16 R32, gdesc[UR4], R32 ;  /* 0x00000000042079f0 */ /* 0x000fe20008701820 */
[----:B------:R-:W-:Y:S01]  /*1840*/  UMOV UR6, UR10 ;  /* 0x0000000a00067c82 */ /* 0x000fe20008000000 */
[----:B------:R-:W-:Y:S02]  /*1850*/  UMOV UR7, 0x40000000 ;  /* 0x4000000000077882 */ /* 0x000fe40000000000 */
[----:B------:R-:W-:Y:S01]  /*1860*/  HGMMA.64x8x16.F32.BF16 R36, gdesc[UR4], R36 ;  /* 0x00000000042479f0 */ /* 0x000fe20008701824 */
[----:B------:R-:W-:Y:S01]  /*1870*/  UMOV UR6, UR11 ;  /* 0x0000000b00067c82 */ /* 0x000fe20008000000 */
[----:B------:R-:W-:Y:S02]  /*1880*/  UMOV UR7, 0x40000000 ;  /* 0x4000000000077882 */ /* 0x000fe40000000000 */
[----:B------:R-:W-:Y:S01]  /*1890*/  HGMMA.64x8x16.F32.BF16 R40, gdesc[UR4], R40 ;  /* 0x00000000042879f0 */ /* 0x000fe20008701828 */
        /* <DEDUP_REMOVED lines=312> */
[----:B------:R-:W-:Y:S01]  /*2c20*/  HGMMA.64x8x16.F32.BF16 R24, gdesc[UR4], R24 ;  /* 0x00000000041879f0 */ /* 0x000fe20008701818 */
        /* <DEDUP_REMOVED lines=22> */
[----:B------:R-:W-:Y:S02]  /*2d90*/  R2UR UR10, R10 ;  /* 0x000000000a0a72ca */ /* 0x000fe400000e0000 */
        /* <DEDUP_REMOVED lines=16> */
[C---:B------:R-:W-:Y:S01]  /*2ea0*/  VIADD R9, R7.reuse, 0x806 ;  /* 0x0000080607097836 */ /* 0x040fe20000000000 */
[----:B------:R-:W-:Y:S01]  /*2eb0*/  R2UR UR4, R8 ;  /* 0x00000000080472ca */ /* 0x000fe200000e0000 */
[----:B------:R-:W-:Y:S01]  /*2ec0*/  VIADD R8, R7, 0x886 ;  /* 0x0000088607087836 */ /* 0x000fe20000000000 */
[----:B------:R-:W-:Y:S01]  /*2ed0*/  UMOV UR7, 0x40000000 ;  /* 0x4000000000077882 */ /* 0x000fe20000000000 */
[----:B------:R-:W-:Y:S01]  /*2ee0*/  UMOV UR5, 0x40000040 ;  /* 0x4000004000057882 */ /* 0x000fe20000000000 */
[----:B------:R-:W-:Y:S01]  /*2ef0*/  R2UR UR8, R9 ;  /* 0x00000000090872ca */ /* 0x000fe200000e0000 */
[C---:B------:R-:W-:Y:S01]  /*2f00*/  VIADD R9, R7.reuse, 0x906 ;  /* 0x0000090607097836 */ /* 0x040fe20000000000 */
[----:B------:R-:W-:Y:S01]  /*2f10*/  R2UR UR9, R8 ;  /* 0x00000000080972ca */ /* 0x000fe200000e0000 */
[----:B------:R-:W-:-:S03]  /*2f20*/  VIADD R7, R7, 0x986 ;  /* 0x0000098607077836 */ /* 0x000fc60000000000 */
[----:B------:R-:W-:Y:S02]  /*2f30*/  R2UR UR10, R9 ;  /* 0x00000000090a72ca */ /* 0x000fe400000e0000 */
[----:B------:R-:W-:Y:S01]  /*2f40*/  R2UR UR11, R7 ;  /* 0x00000000070b72ca */ /* 0x000fe200000e0000 */
[----:B------:R-:W-:-:S05]  /*2f50*/  IMAD R7, R3, 0x40, R228 ;  /* 0x0000004003077824 */ /* 0x000fca00078e02e4 */
[----:B------:R-:W-:-:S05]  /*2f60*/  LEA R7, R7, UR60, 0x2 ;  /* 0x0000003c07077c11 */ /* 0x000fca000f8e10ff */
[----:B------:R3:W4:Y:S04]  /*2f70*/  LDS R10, [R7+0x2c100] ;  /* 0x02c10000070a7984 */ /* 0x0007280000000800 */
[----:B------:R3:W1:Y:S01]  /*2f80*/  LDS R8, [R7+0x2c120] ;  /* 0x02c1200007087984 */ /* 0x0006620000000800 */
        /* <DEDUP_REMOVED lines=12> */
[----:B------:R-:W-:Y:S01]  /*3050*/  HGMMA.64x8x16.F32.BF16 R40, gdesc[UR4], R40, gsb0 ;  /* 0x00000000042879f0 */ /* 0x000fe20008001828 */
[----:B---3--:R-:W-:Y:S05]  /*3060*/  @!P0 BRA `(.L_x_72) ;  /* 0x0000000000048947 */ /* 0x008fea0003800000 */
[----:B------:R-:W-:Y:S01]  /*3070*/  BPT.TRAP 0x1 ;  /* 0x000000040000795c */ /* 0x000fe20000300000 */
.L_x_72:
[----:B------:R-:W-:-:S04]  /*3080*/  SHF.L.U32 R12, R17, 0x1f, RZ ;  /* 0x0000001f110c7819 */ /* 0x000fc800000006ff */
[----:B------:R3:W1:Y:S01]  /*3090*/  SYNCS.PHASECHK.TRANS64.TRYWAIT P1, [UR60+0x31830], R12 ;  /* 0x0318300cff0075a7 */ /* 0x000662000802017c */
[----:B------:R-:W-:Y:S05]  /*30a0*/  @!P0 BRA `(.L_x_73) ;  /* 0x0000000000048947 */ /* 0x000fea0003800000 */
[----:B------:R-:W-:Y:S01]  /*30b0*/  BPT.TRAP 0x1 ;  /* 0x000000040000795c */ /* 0x000fe20000300000 */
.L_x_73:
[----:B------:R-:W-:Y:S02]  /*30c0*/  VIADD R6, R6, 0xa000 ;  /* 0x0000a00006067836 */ /* 0x000fe40000000000 */
[----:B------:R-:W-:-:S03]  /*30d0*/  VIADD R9, R5, 0x24100 ;  /* 0x0002410005097836 */ /* 0x000fc60000000000 */
[----:B------:R-:W-:Y:S02]  /*30e0*/  SHF.R.U32.HI R6, RZ, 0x4, R6 ;  /* 0x00000004ff067819 */ /* 0x000fe40000011606 */
[----:B------:R-:W-:Y:S02]  /*30f0*/  SHF.R.U32.HI R7, RZ, 0x4, R9 ;  /* 0x00000004ff077819 */ /* 0x000fe40000011609 */
[----:B------:R-:W-:Y:S02]  /*3100*/  LOP3.LUT R6, R6, 0x3fff, RZ, 0xc0, !PT ;  /* 0x00003fff06067812 */ /* 0x000fe400078ec0ff */
[----:B------:R-:W-:Y:S02]  /*3110*/  LOP3.LUT R7, R7, 0x3fff, RZ, 0xc0, !PT ;  /* 0x00003fff07077812 */ /* 0x000fe400078ec0ff */
[----:B------:R-:W-:Y:S02]  /*3120*/  LOP3.LUT R6, R6, 0x10000, RZ, 0xfc, !PT ;  /* 0x0001000006067812 */ /* 0x000fe400078efcff */
[----:B------:R-:W-:Y:S01]  /*3130*/  LOP3.LUT R7, R7, 0x10000, RZ, 0xfc, !PT ;  /* 0x0001000007077812 */ /* 0x000fe200078efcff */
[----:B-1----:R-:W-:Y:S06]  /*3140*/  @P1 BRA `(.L_x_74) ;  /* 0x0000000000081947 */ /* 0x002fec0003800000 */
[----:B------:R-:W1:Y:S02]  /*3150*/  SYNCS.PHASECHK.TRANS64.TRYWAIT P1, [UR60+0x31830], R12 ;  /* 0x0318300cff0075a7 */ /* 0x000e64000802017c */
[----:B-1----:R-:W-:Y:S05]  /*3160*/  @!P1 BRA `(.L_x_75) ;  /* 0x0000007000f89947 */ /* 0x002fea0003800000 */
.L_x_74:
[C---:B--2---:R-:W-:Y:S01]  /*3170*/  VIADD R11, R6.reuse, 0x80 ;  /* 0x00000080060b7836 */ /* 0x044fe20000000000 */
[----:B------:R-:W-:Y:S01]  /*3180*/  R2UR UR4, R7 ;  /* 0x00000000070472ca */ /* 0x000fe200000e0000 */
[C---:B---3--:R-:W-:Y:S01]  /*3190*/  VIADD R12, R6.reuse, 0x100 ;  /* 0x00000100060c7836 */ /* 0x048fe20000000000 */
[C---:B------:R-:W-:Y:S01]  /*31a0*/  R2UR UR6, R6.reuse ;  /* 0x00000000060672ca */ /* 0x040fe200000e0000 */
[----:B------:R-:W-:Y:S01]  /*31b0*/  WARPGROUP.ARRIVE ;  /* 0x00000000000079c5 */ /* 0x000fe20000000000 */
        /* <DEDUP_REMOVED lines=9> */
[----:B------:R-:W-:Y:S01]  /*3250*/  VIADD R12, R7, 0x2 ;  /* 0x00000002070c7836 */ /* 0x000fe20000000000 */
[C---:B------:R-:W-:Y:S01]  /*3260*/  ISETP.GT.AND P1, PT, R2.reuse, RZ, PT ;  /* 0x000000ff0200720c */ /* 0x040fe20003f24270 */
[----:B------:R-:W-:Y:S01]  /*3270*/  HGMMA.64x8x16.F32.BF16 R44, gdesc[UR4], RZ, !UPT ;  /* 0x00000000042c79f0 */ /* 0x000fe2000c7018ff */
[----:B------:R-:W-:Y:S01]  /*3280*/  UMOV UR7, 0x40000000 ;  /* 0x4000000000077882 */ /* 0x000fe20000000000 */
[----:B------:R-:W-:Y:S01]  /*3290*/  UMOV UR6, UR8 ;  /* 0x0000000800067c82 */ /* 0x000fe20008000000 */
[----:B------:R-:W-:Y:S01]  /*32a0*/  ISETP.GT.AND P2, PT, R2, 0x1, PT ;  /* 0x000000010200780c */ /* 0x000fe20003f44270 */
[----:B------:R-:W-:Y:S01]  /*32b0*/  HGMMA.64x8x16.F32.BF16 R48, gdesc[UR4], RZ, !UPT ;  /* 0x00000000043079f0 */ /* 0x000fe2000c7018ff */
[----:B------:R-:W-:Y:S01]  /*32c0*/  UMOV UR6, UR9 ;  /* 0x0000000900067c82 */ /* 0x000fe20008000000 */
[----:B------:R-:W-:Y:S01]  /*32d0*/  UMOV UR7, 0x40000000 ;  /* 0x4000000000077882 */ /* 0x000fe20000000000 */
[----:B------:R-:W-:Y:S01]  /*32e0*/  LEA R224, R228, UR60, 0x2 ;  /* 0x0000003ce4e07c11 */ /* 0x000fe2000f8e10ff */
[----:B------:R-:W-:Y:S01]  /*32f0*/  HGMMA.64x8x16.F32.BF16 R52, gdesc[UR4], RZ, !UPT ;  /* 0x00000000043479f0 */ /* 0x000fe2000c7018ff */
[----:B------:R-:W-:Y:S01]  /*3300*/  UMOV UR6, UR10 ;  /* 0x0000000a00067c82 */ /* 0x000fe20008000000 */
[----:B------:R-:W-:Y:S01]  /*3310*/  UMOV UR7, 0x40000000 ;  /* 0x4000000000077882 */ /* 0x000fe20000000000 */
[C---:B------:R-:W-:Y:S01]  /*3320*/  ISETP.GT.AND P3, PT, R2.reuse, 0x11, PT ;  /* 0x000000110200780c */ /* 0x040fe20003f64270 */
[----:B------:R-:W-:Y:S01]  /*3330*/  HGMMA.64x8x16.F32.BF16 R216, gdesc[UR4], RZ, !UPT ;  /* 0x0000000004d879f0 */ /* 0x000fe2000c7018ff */
[----:B------:R-:W-:Y:S01]  /*3340*/  UMOV UR6, UR11 ;  /* 0x0000000b00067c82 */ /* 0x000fe20008000000 */
[----:B------:R-:W-:Y:S01]  /*3350*/  UMOV UR7, 0x40000000 ;  /* 0x4000000000077882 */ /* 0x000fe20000000000 */
[----:B------:R-:W-:Y:S01]  /*3360*/  ISETP.GT.AND P4, PT, R2, 0x31, PT ;  /* 0x000000310200780c */ /* 0x000fe20003f84270 */
        /* <DEDUP_REMOVED lines=11> */
[----:B------:R-:W-:Y:S01]  /*3420*/  ISETP.GT.AND P5, PT, R2, 0x40, PT ;  /* 0x000000400200780c */ /* 0x000fe20003fa4270 */
[----:B------:R-:W-:Y:S01]  /*3430*/  UMOV UR57, 0x40000040 ;  /* 0x4000004000397882 */ /* 0x000fe20000000000 */
[----:B------:R-:W-:Y:S01]  /*3440*/  R2UR UR10, R11 ;  /* 0x000000000b0a72ca */ /* 0x000fe200000e0000 */
[----:B------:R-:W-:Y:S01]  /*3450*/  VIADD R11, R6, 0x4 ;  /* 0x00000004060b7836 */ /* 0x000fe20000000000 */
[----:B------:R-:W-:Y:S01]  /*3460*/  R2UR UR11, R12 ;  /* 0x000000000c0b72ca */ /* 0x000fe200000e0000 */
[----:B------:R-:W-:Y:S01]  /*3470*/  VIADD R12, R7, 0x4 ;  /* 0x00000004070c7836 */ /* 0x000fe20000000000 */
[----:B------:R-:W-:Y:S01]  /*3480*/  ISETP.GT.AND P6, PT, R2, 0x41, PT ;  /* 0x000000410200780c */ /* 0x000fe20003fc4270 */
[----:B------:R-:W-:Y:S01]  /*3490*/  UMOV UR59, 0x40 ;  /* 0x00000040003b7882 */ /* 0x000fe20000000000 */
[----:B------:R-:W-:Y:S01]  /*34a0*/  UMOV UR13, UR57 ;  /* 0x00000039000d7c82 */ /* 0x000fe20008000000 */
[----:B------:R-:W-:Y:S01]  /*34b0*/  UMOV UR15, 0x40 ;  /* 0x00000040000f7882 */ /* 0x000fe20000000000 */
[----:B------:R-:W-:Y:S01]  /*34c0*/  UMOV UR17, UR57 ;  /* 0x0000003900117c82 */ /* 0x000fe20008000000 */
[----:B------:R-:W-:Y:S01]  /*34d0*/  UMOV UR19, 0x40 ;  /* 0x0000004000137882 */ /* 0x000fe20000000000 */
[----:B------:R-:W-:Y:S01]  /*34e0*/  UMOV UR49, 0x40000040 ;  /* 0x4000004000317882 */ /* 0x000fe20000000000 */
        /* <DEDUP_REMOVED lines=8> */
[----:B------:R-:W-:Y:S01]  /*3570*/  HGMMA.64x8x16.F32.BF16 R44, gdesc[UR4], R44 ;  /* 0x00000000042c79f0 */ /* 0x000fe2000870182c */
[----:B------:R-:W-:Y:S01]  /*3580*/  UMOV UR6, UR8 ;  /* 0x0000000800067c82 */ /* 0x000fe20008000000 */
[----:B------:R-:W-:Y:S01]  /*3590*/  UMOV UR7, 0x40000000 ;  /* 0x4000000000077882 */ /* 0x000fe20000000000 */
[----:B------:R-:W-:Y:S01]  /*35a0*/  UMOV UR31, 0x40 ;  /* 0x00000040001f7882 */ /* 0x000fe20000000000 */
[----:B------:R-:W-:Y:S01]  /*35b0*/  HGMMA.64x8x16.F32.BF16 R48, gdesc[UR4], R48 ;  /* 0x00000000043079f0 */ /* 0x000fe20008701830 */
[----:B------:R-:W-:Y:S01]  /*35c0*/  UMOV UR6, UR9 ;  /* 0x0000000900067c82 */ /* 0x000fe20008000000 */
        /* <DEDUP_REMOVED lines=20> */
[C---:B------:R-:W-:Y:S01]  /*3710*/  VIADD R12, R6.reuse, 0x204 ;  /* 0x00000204060c7836 */ /* 0x040fe20000000000 */
[----:B------:R-:W-:Y:S01]  /*3720*/  UMOV UR39, 0x40 ;  /* 0x0000004000277882 */ /* 0x000fe20000000000 */
[----:B------:R-:W-:Y:S01]  /*3730*/  UMOV UR33, UR25 ;  /* 0x0000001900217c82 */ /* 0x000fe20008000000 */
[----:B------:R-:W-:Y:S01]  /*3740*/  R2UR UR10, R11 ;  /* 0x000000000b0a72ca */ /* 0x000fe200000e0000 */
[----:B------:R-:W-:Y:S01]  /*3750*/  VIADD R11, R6, 0x6 ;  /* 0x00000006060b7836 */ /* 0x000fe20000000000 */
[----:B------:R-:W-:Y:S01]  /*3760*/  R2UR UR11, R12 ;  /* 0x000000000c0b72ca */ /* 0x000fe200000e0000 */
[----:B------:R-:W-:Y:S01]  /*3770*/  VIADD R12, R7, 0x6 ;  /* 0x00000006070c7836 */ /* 0x000fe20000000000 */
[----:B------:R-:W-:Y:S01]  /*3780*/  UMOV UR35, 0x40 ;  /* 0x0000004000237882 */ /* 0x000fe20000000000 */
[----:B------:R-:W-:Y:S01]  /*3790*/  IMAD R5, R4, 0x2800, R5 ;  /* 0x0000280004057824 */ /* 0x000fe200078e0205 */
[----:B------:R-:W-:Y:S01]  /*37a0*/  UMOV UR21, 0x40000040 ;  /* 0x4000004000157882 */ /* 0x000fe20000000000 */
[----:B------:R-:W-:-:S03]  /*37b0*/  UMOV UR23, 0x40 ;  /* 0x0000004000177882 */ /* 0x000fc60000000000 */
[----:B------:R-:W-:-:S04]  /*37c0*/  SHF.R.U32.HI R5, RZ, 0x4, R5 ;  /* 0x00000004ff057819 */ /* 0x000fc80000011605 */
[----:B------:R-:W-:Y:S01]  /*37d0*/  LOP3.LUT R5, R5, 0x3fff, RZ, 0xc0, !PT ;  /* 0x00003fff05057812 */ /* 0x000fe200078ec0ff */
[----:B------:R-:W-:Y:S01]  /*37e0*/  HGMMA.64x8x16.F32.BF16 R44, gdesc[UR4], R44 ;  /* 0x00000000042c79f0 */ /* 0x000fe2000870182c */
[----:B------:R-:W-:Y:S01]  /*37f0*/  UMOV UR6, UR8 ;  /* 0x0000000800067c82 */ /* 0x000fe20008000000 */
[----:B------:R-:W-:Y:S02]  /*3800*/  UMOV UR7, 0x40000000 ;  /* 0x4000000000077882 */ /* 0x000fe40000000000 */
        /* <DEDUP_REMOVED lines=321> */
[----:B------:R-:W-:Y:S04]  /*4c20*/  HGMMA.64x8x16.F32.BF16 R44, gdesc[UR4], R44 ;  /* 0x00000000042c79f0 */ /* 0x000fe8000870182c */
        /* <DEDUP_REMOVED lines=15> */
[C---:B------:R-:W-:Y:S01]  /*4d20*/  VIADD R11, R6.reuse, 0x886 ;  /* 0x00000886060b7836 */ /* 0x040fe20000000000 */
        /* <DEDUP_REMOVED lines=8> */
[----:B------:R-:W-:Y:S04]  /*4db0*/  HGMMA.64x8x16.F32.BF16 R44, gdesc[UR4], R44 ;  /* 0x00000000042c79f0 */ /* 0x000fe8000870182c */
[----:B------:R-:W-:Y:S01]  /*4dc0*/  UMOV UR6, UR8 ;  /* 0x0000000800067c82 */ /* 0x000fe20008000000 */
[----:B------:R-:W-:Y:S01]  /*4dd0*/  UMOV UR7, 0x40000000 ;  /* 0x4000000000077882 */ /* 0x000fe20000000000 */
[----:B------:R-:W-:Y:S01]  /*4de0*/  ULDC UR8, c[0x0][0x75c] ;  /* 0x0001d70000087ab9 */ /* 0x000fe20000000800 */
[----:B------:R-:W-:Y:S01]  /*4df0*/  HGMMA.64x8x16.F32.BF16 R48, gdesc[UR4], R48 ;  /* 0x00000000043079f0 */ /* 0x000fe20008701830 */
[----:B------:R-:W-:Y:S01]  /*4e00*/  UMOV UR6, UR9 ;  /* 0x0000000900067c82 */ /* 0x000fe20008000000 */
[----:B------:R-:W-:Y:S01]  /*4e10*/  UMOV UR7, 0x40000000 ;  /* 0x4000000000077882 */ /* 0x000fe20000000000 */
[----:B------:R-:W-:Y:S01]  /*4e20*/  UMOV UR9, UR15 ;  /* 0x0000000f00097c82 */ /* 0x000fe20008000000 */
[----:B------:R-:W-:Y:S01]  /*4e30*/  HGMMA.64x8x16.F32.BF16 R52, gdesc[UR4], R52 ;  /* 0x00000000043479f0 */ /* 0x000fe20008701834 */
[----:B------:R-:W-:Y:S01]  /*4e40*/  UMOV UR6, UR10 ;  /* 0x0000000a00067c82 */ /* 0x000fe20008000000 */
[----:B------:R-:W-:-:S02]  /*4e50*/  UMOV UR7, 0x40000000 ;  /* 0x4000000000077882 */ /* 0x000fc40000000000 */
[----:B------:R-:W-:Y:S01]  /*4e60*/  HGMMA.64x8x16.F32.BF16 R216, gdesc[UR4], R216 ;  /* 0x0000000004d879f0 */ /* 0x000fe200087018d8 */
[----:B------:R-:W-:Y:S01]  /*4e70*/  UMOV UR6, UR11 ;  /* 0x0000000b00067c82 */ /* 0x000fe20008000000 */
[----:B------:R-:W-:Y:S01]  /*4e80*/  UMOV UR7, 0x40000000 ;  /* 0x4000000000077882 */ /* 0x000fe20000000000 */
[----:B------:R-:W-:Y:S01]  /*4e90*/  UMOV UR11, UR19 ;  /* 0x00000013000b7c82 */ /* 0x000fe20008000000 */
[----:B------:R-:W-:Y:S01]  /*4ea0*/  HGMMA.64x8x16.F32.BF16 R220, gdesc[UR4], R220, gsb0 ;  /* 0x0000000004dc79f0 */ /* 0x000fe200080018dc */
[----:B------:R-:W-:Y:S01]  /*4eb0*/  ULDC UR4, c[0x0][0x744] ;  /* 0x0001d10000047ab9 */ /* 0x000fe20000000800 */
[----:B------:R-:W-:Y:S01]  /*4ec0*/  UMOV UR7, 0x40 ;  /* 0x0000004000077882 */ /* 0x000fe20000000000 */
[----:B------:R-:W-:Y:S02]  /*4ed0*/  WARPGROUP.DEPBAR.LE gsb0, 0x1 ;  /* 0x00008000000079c5 */ /* 0x000fe40000010100 */
[----:B------:R-:W-:Y:S01]  /*4ee0*/  FMUL.FTZ R11, R24, UR8 ;  /* 0x00000008180b7c20 */ /* 0x000fe20008410000 */
[----:B------:R-:W-:Y:S01]  /*4ef0*/  FMUL.FTZ R12, R26, UR8 ;  /* 0x000000081a0c7c20 */ /* 0x000fe20008410000 */
[----:B------:R-:W-:Y:S01]  /*4f00*/  FMUL.FTZ R13, R25, UR8 ;  /* 0x00000008190d7c20 */ /* 0x000fe20008410000 */
[----:B------:R-:W-:Y:S01]  /*4f10*/  FMUL.FTZ R15, R27, UR8 ;  /* 0x000000081b0f7c20 */ /* 0x000fe20008410000 */
[----:B------:R-:W1:Y:S01]  /*4f20*/  LDS R14, [R224+0x2c320] ;  /* 0x02c32000e00e7984 */ /* 0x000e620000000800 */
[----:B------:R-:W-:Y:S01]  /*4f30*/  FMUL.FTZ R24, R28, UR8 ;  /* 0x000000081c187c20 */ /* 0x000fe20008410000 */
[----:B------:R-:W2:Y:S01]  /*4f40*/  MUFU.TANH R11, R11 ;  /* 0x0000000b000b7308 */ /* 0x000ea20000002400 */
[----:B------:R-:W-:Y:S01]  /*4f50*/  FMUL.FTZ R26, R29, UR8 ;  /* 0x000000081d1a7c20 */ /* 0x000fe20008410000 */
[----:B------:R-:W-:Y:S01]  /*4f60*/  FMUL.FTZ R29, R32, UR8 ;  /* 0x00000008201d7c20 */ /* 0x000fe20008410000 */
[----:B------:R-:W-:Y:S01]  /*4f70*/  FMUL.FTZ R27, R30, UR8 ;  /* 0x000000081e1b7c20 */ /* 0x000fe20008410000 */
[----:B------:R-:W-:Y:S01]  /*4f80*/  FMUL.FTZ R32, R37, UR8 ;  /* 0x0000000825207c20 */ /* 0x000fe20008410000 */
[----:B------:R-:W-:Y:S01]  /*4f90*/  FMUL.FTZ R28, R31, UR8 ;  /* 0x000000081f1c7c20 */ /* 0x000fe20008410000 */
[----:B------:R-:W-:Y:S01]  /*4fa0*/  FMUL.FTZ R30, R35, UR8 ;  /* 0x00000008231e7c20 */ /* 0x000fe20008410000 */
[----:B------:R-:W-:Y:S01]  /*4fb0*/  FMUL.FTZ R35, R41, UR8 ;  /* 0x0000000829237c20 */ /* 0x000fe20008410000 */
[----:B------:R-:W3:Y:S01]  /*4fc0*/  MUFU.TANH R12, R12 ;  /* 0x0000000c000c7308 */ /* 0x000ee20000002400 */
[----:B------:R-:W-:Y:S01]  /*4fd0*/  FMUL.FTZ R40, R40, UR8 ;  /* 0x0000000828287c20 */ /* 0x000fe20008410000 */
[----:B------:R-:W-:Y:S01]  /*4fe0*/  FMUL.FTZ R31, R36, UR8 ;  /* 0x00000008241f7c20 */ /* 0x000fe20008410000 */
[----:B------:R-:W-:-:S05]  /*4ff0*/  FMUL.FTZ R36, R42, UR8 ;  /* 0x000000082a247c20 */ /* 0x000fca0008410000 */
[----:B------:R-:W5:Y:S01]  /*5000*/  MUFU.TANH R13, R13 ;  /* 0x0000000d000d7308 */ /* 0x000f620000002400 */
[C---:B--2---:R-:W-:Y:S01]  /*5010*/  FSEL R7, R11.reuse, -INF , P1 ;  /* 0xff8000000b077808 */ /* 0x044fe20000800000 */
[----:B------:R-:W-:-:S04]  /*5020*/  FFMA.FTZ R11, -R11, R11, 1 ;  /* 0x3f8000000b0b7423 */ /* 0x000fc8000001010b */
[----:B----4-:R-:W-:Y:S02]  /*5030*/  FFMA.FTZ R25, R7, UR4, -R10 ;  /* 0x0000000407197c23 */ /* 0x010fe4000801080a */
[----:B------:R-:W2:Y:S01]  /*5040*/  MUFU.TANH R15, R15 ;  /* 0x0000000f000f7308 */ /* 0x000ea20000002400 */
[----:B---3--:R-:W-:Y:S02]  /*5050*/  FSEL R7, R12, -INF , P1 ;  /* 0xff8000000c077808 */ /* 0x008fe40000800000 */
[----:B------:R-:W-:-:S03]  /*5060*/  ISETP.GT.AND P1, PT, R2, 0x10, PT ;  /* 0x000000100200780c */ /* 0x000fc60003f24270 */
[----:B------:R-:W-:Y:S02]  /*5070*/  FFMA.FTZ R23, R7, UR4, -R8 ;  /* 0x0000000407177c23 */ /* 0x000fe40008010808 */
[----:B------:R-:W-:Y:S01]  /*5080*/  MUFU.EX2 R25, R25 ;  /* 0x0000001900197308 */ /* 0x000fe20000000800 */
[C---:B-----5:R-:W-:Y:S01]  /*5090*/  FSEL R21, R13.reuse, -INF , P2 ;  /* 0xff8000000d157808 */ /* 0x060fe20001000000 */
[----:B------:R-:W-:-:S04]  /*50a0*/  FFMA.FTZ R13, -R13, R13, 1 ;  /* 0x3f8000000d0d7423 */ /* 0x000fc8000001010d */
[----:B------:R-:W-:Y:S02]  /*50b0*/  FFMA.FTZ R20, R21, UR4, -R10 ;  /* 0x0000000415147c23 */ /* 0x000fe4000801080a */
[----:B------:R-:W3:Y:S01]  /*50c0*/  LDS R21, [R224+0x2c300] ;  /* 0x02c30000e0157984 */ /* 0x000ee20000000800 */
[----:B--2---:R-:W-:Y:S01]  /*50d0*/  FSEL R7, R15, -INF , P2 ;  /* 0xff8000000f077808 */ /* 0x004fe20001000000 */
[----:B------:R-:W-:Y:S02]  /*50e0*/  WARPGROUP.DEPBAR.LE gsb0, 0x0 ;  /* 0x00008000000079c5 */ /* 0x000fe40000010000 */
[----:B------:R-:W-:Y:S01]  /*50f0*/  MUFU.EX2 R23, R23 ;  /* 0x0000001700177308 */ /* 0x000fe20000000800 */
[----:B------:R-:W-:Y:S01]  /*5100*/  ISETP.GT.AND P2, PT, R2, 0x20, PT ;  /* 0x000000200200780c */ /* 0x000fe20003f44270 */
[----:B------:R-:W-:Y:S01]  /*5110*/  FFMA.FTZ R22, R7, UR4, -R8 ;  /* 0x0000000407167c23 */ /* 0x000fe20008010808 */
[--C-:B-1----:R-:W-:Y:S01]  /*5120*/  FADD.FTZ R54, R54, -R14.reuse ;  /* 0x8000000e36367221 */ /* 0x102fe20000010000 */
[--C-:B------:R-:W-:Y:S01]  /*5130*/  FADD.FTZ R51, R51, -R14.reuse ;  /* 0x8000000e33337221 */ /* 0x100fe20000010000 */
[--C-:B------:R-:W-:Y:S01]  /*5140*/  FADD.FTZ R222, R222, -R14.reuse ;  /* 0x8000000edede7221 */ /* 0x100fe20000010000 */
[--C-:B------:R-:W-:Y:S01]  /*5150*/  FADD.FTZ R50, R50, -R14.reuse ;  /* 0x8000000e32327221 */ /* 0x100fe20000010000 */
[--C-:B------:R-:W-:Y:S01]  /*5160*/  FADD.FTZ R55, R55, -R14.reuse ;  /* 0x8000000e37377221 */ /* 0x100fe20000010000 */
[----:B------:R-:W1:Y:S01]  /*5170*/  MUFU.EX2 R20, R20 ;  /* 0x0000001400147308 */ /* 0x000e620000000800 */
[--C-:B------:R-:W-:Y:S01]  /*5180*/  FADD.FTZ R218, R218, -R14.reuse ;  /* 0x8000000edada7221 */ /* 0x100fe20000010000 */
[----:B------:R-:W-:-:S06]  /*5190*/  FADD.FTZ R219, R219, -R14 ;  /* 0x8000000edbdb7221 */ /* 0x000fcc0000010000 */
[----:B------:R-:W2:Y:S08]  /*51a0*/  MUFU.EX2 R22, R22 ;  /* 0x0000001600167308 */ /* 0x000eb00000000800 */
[----:B------:R-:W4:Y:S01]  /*51b0*/  MUFU.TANH R24, R24 ;  /* 0x0000001800187308 */ /* 0x000f220000002400 */
[----:B-1----:R-:W-:-:S07]  /*51c0*/  F2FP.BF16.F32.PACK_AB R6, R20, R25 ;  /* 0x000000191406723e */ /* 0x002fce00000010ff */
[----:B------:R-:W1:Y:S01]  /*51d0*/  MUFU.TANH R26, R26 ;  /* 0x0000001a001a7308 */ /* 0x000e620000002400 */
[----:B--2---:R-:W-:Y:S01]  /*51e0*/  F2FP.BF16.F32.PACK_AB R7, R22, R23 ;  /* 0x000000171607723e */ /* 0x004fe200000010ff */
[----:B------:R-:W-:Y:S01]  /*51f0*/  BAR.SYNC.DEFER_BLOCKING 0x9, 0x100 ;  /* 0x0244000000007b1d */ /* 0x000fe20000010000 */
[--C-:B---3--:R-:W-:Y:S01]  /*5200*/  FADD.FTZ R44, R44, -R21.reuse ;  /* 0x800000152c2c7221 */ /* 0x108fe20000010000 */
[--C-:B------:R-:W-:Y:S01]  /*5210*/  FADD.FTZ R45, R45, -R21.reuse ;  /* 0x800000152d2d7221 */ /* 0x100fe20000010000 */
[--C-:B------:R-:W-:Y:S01]  /*5220*/  FADD.FTZ R48, R48, -R21.reuse ;  /* 0x8000001530307221 */ /* 0x100fe20000010000 */
[--C-:B------:R-:W-:Y:S02]  /*5230*/  FADD.FTZ R49, R49, -R21.reuse ;  /* 0x8000001531317221 */ /* 0x100fe40000010000 */
[----:B------:R-:W-:Y:S01]  /*5240*/  MUFU.TANH R29, R29 ;  /* 0x0000001d001d7308 */ /* 0x000fe20000002400 */
[----:B----4-:R-:W-:Y:S01]  /*5250*/  FSEL R37, R24, -INF , P1 ;  /* 0xff80000018257808 */ /* 0x010fe20000800000 */
[--C-:B------:R-:W-:Y:S01]  /*5260*/  FADD.FTZ R52, R52, -R21.reuse ;  /* 0x8000001534347221 */ /* 0x100fe20000010000 */
[--C-:B------:R-:W-:Y:S01]  /*5270*/  FADD.FTZ R53, R53, -R21.reuse ;  /* 0x8000001535357221 */ /* 0x100fe20000010000 */
[--C-:B------:R-:W-:Y:S01]  /*5280*/  FADD.FTZ R216, R216, -R21.reuse ;  /* 0x80000015d8d87221 */ /* 0x100fe20000010000 */
[--C-:B------:R-:W-:Y:S01]  /*5290*/  FADD.FTZ R217, R217, -R21.reuse ;  /* 0x80000015d9d97221 */ /* 0x100fe20000010000 */
[----:B------:R-:W-:Y:S01]  /*52a0*/  FFMA.FTZ R37, R37, UR4, -R10 ;  /* 0x0000000425257c23 */ /* 0x000fe2000801080a */
[--C-:B------:R-:W-:Y:S01]  /*52b0*/  FADD.FTZ R220, R220, -R21.reuse ;  /* 0x80000015dcdc7221 */ /* 0x100fe20000010000 */
[----:B------:R-:W-:Y:S01]  /*52c0*/  MUFU.TANH R27, R27 ;  /* 0x0000001b001b7308 */ /* 0x000fe20000002400 */
[----:B-1----:R-:W-:Y:S01]  /*52d0*/  FSEL R41, R26, -INF , P3 ;  /* 0xff8000001a297808 */ /* 0x002fe20001800000 */
[----:B------:R-:W-:Y:S01]  /*52e0*/  FADD.FTZ R221, R221, -R21 ;  /* 0x80000015dddd7221 */ /* 0x000fe20000010000 */
[----:B------:R-:W-:Y:S01]  /*52f0*/  FMUL.FTZ R44, R25, R44 ;  /* 0x0000002c192c7220 */ /* 0x000fe20000410000 */
[----:B------:R-:W-:Y:S01]  /*5300*/  FMUL.FTZ R25, R43, UR8 ;  /* 0x000000082b197c20 */ /* 0x000fe20008410000 */
[----:B------:R-:W-:Y:S01]  /*5310*/  FMUL.FTZ R20, R20, R45 ;  /* 0x0000002d14147220 */ /* 0x000fe20000410000 */
[----:B------:R-:W-:Y:S01]  /*5320*/  FFMA.FTZ R24, -R24, R24, 1 ;  /* 0x3f80000018187423 */ /* 0x000fe20000010118 */
[----:B------:R-:W-:Y:S01]  /*5330*/  FMUL.FTZ R11, R11, R44 ;  /* 0x0000002c0b0b7220 */ /* 0x000fe20000410000 */
[----:B------:R-:W1:Y:S01]  /*5340*/  MUFU.EX2 R37, R37 ;  /* 0x0000002500257308 */ /* 0x000e620000000800 */
[----:B------:R-:W-:Y:S01]  /*5350*/  FMUL.FTZ R20, R13, R20 ;  /* 0x000000140d147220 */ /* 0x000fe20000410000 */
[----:B------:R2:W-:Y:S06]  /*5360*/  STSM.16.M88.2 [R0+0x2c500], R6 ;  /* 0x02c5000600007844 */ /* 0x0005ec0000000100 */
[----:B------:R-:W-:Y:S01]  /*5370*/  MUFU.TANH R28, R28 ;  /* 0x0000001c001c7308 */ /* 0x000fe20000002400 */
[----:B--2---:R-:W-:Y:S01]  /*5380*/  FMUL.FTZ R6, R33, UR8 ;  /* 0x0000000821067c20 */ /* 0x004fe20008410000 */
[----:B------:R-:W-:Y:S01]  /*5390*/  FMUL.FTZ R33, R38, UR8 ;  /* 0x0000000826217c20 */ /* 0x000fe20008410000 */
[----:B------:R-:W-:-:S05]  /*53a0*/  FADD.FTZ R38, R46, -R14 ;  /* 0x8000000e2e267221 */ /* 0x000fca0000010000 */
[----:B------:R2:W-:Y:S01]  /*53b0*/  MUFU.TANH R21, R40 ;  /* 0x0000002800157308 */ /* 0x0005e20000002400 */
[----:B-1----:R-:W-:Y:S01]  /*53c0*/  FMUL.FTZ R45, R37, R48 ;  /* 0x00000030252d7220 */ /* 0x002fe20000410000 */
[----:B------:R-:W-:Y:S01]  /*53d0*/  FMUL.FTZ R7, R34, UR8 ;  /* 0x0000000822077c20 */ /* 0x000fe20008410000 */
[----:B------:R-:W-:Y:S01]  /*53e0*/  FMUL.FTZ R38, R23, R38 ;  /* 0x0000002617267220 */ /* 0x000fe20000410000 */
[----:B------:R-:W-:Y:S01]  /*53f0*/  FSEL R23, R27, -INF , P1 ;  /* 0xff8000001b177808 */ /* 0x000fe20000800000 */
[----:B------:R-:W-:Y:S01]  /*5400*/  FMUL.FTZ R13, R24, R45 ;  /* 0x0000002d180d7220 */ /* 0x000fe20000410000 */
[----:B------:R-:W-:Y:S01]  /*5410*/  ISETP.GT.AND P1, PT, R2, 0x21, PT ;  /* 0x000000210200780c */ /* 0x000fe20003f24270 */
[----:B------:R-:W-:Y:S01]  /*5420*/  FFMA.FTZ R24, -R29, R29, 1 ;  /* 0x3f8000001d187423 */ /* 0x000fe2000001011d */
[----:B------:R-:W1:Y:S01]  /*5430*/  MUFU.TANH R6, R6 ;  /* 0x0000000600067308 */ /* 0x000e620000002400 */
[----:B--2---:R-:W-:Y:S01]  /*5440*/  FFMA.FTZ R40, R41, UR4, -R10 ;  /* 0x0000000429287c23 */ /* 0x004fe2000801080a */
[----:B------:R-:W-:Y:S01]  /*5450*/  FSEL R41, R29, -INF , P2 ;  /* 0xff8000001d297808 */ /* 0x000fe20001000000 */
[----:B------:R-:W-:Y:S01]  /*5460*/  FMUL.FTZ R34, R39, UR8 ;  /* 0x0000000827227c20 */ /* 0x000fe20008410000 */
[----:B------:R-:W-:Y:S01]  /*5470*/  FADD.FTZ R39, R47, -R14 ;  /* 0x8000000e2f277221 */ /* 0x000fe20000010000 */
[----:B------:R-:W-:Y:S01]  /*5480*/  FFMA.FTZ R23, R23, UR4, -R8 ;  /* 0x0000000417177c23 */ /* 0x000fe20008010808 */
[----:B------:R-:W-:Y:S01]  /*5490*/  FADD.FTZ R14, R223, -R14 ;  /* 0x8000000edf0e7221 */ /* 0x000fe20000010000 */
[----:B------:R-:W-:Y:S01]  /*54a0*/  FFMA.FTZ R41, R41, UR4, -R10 ;  /* 0x0000000429297c23 */ /* 0x000fe2000801080a */
[----:B------:R-:W2:Y:S01]  /*54b0*/  MUFU.TANH R31, R31 ;  /* 0x0000001f001f7308 */ /* 0x000ea20000002400 */
[----:B------:R-:W-:Y:S01]  /*54c0*/  FMUL.FTZ R39, R22, R39 ;  /* 0x0000002716277220 */ /* 0x000fe20000410000 */
[----:B------:R-:W-:Y:S01]  /*54d0*/  FFMA.FTZ R22, -R26, R26, 1 ;  /* 0x3f8000001a167423 */ /* 0x000fe2000001011a */
[----:B------:R-:W-:-:S05]  /*54e0*/  FFMA.FTZ R27, -R27, R27, 1 ;  /* 0x3f8000001b1b7423 */ /* 0x000fca000001011b */
[----:B------:R-:W3:Y:S01]  /*54f0*/  MUFU.EX2 R41, R41 ;  /* 0x0000002900297308 */ /* 0x000ee20000000800 */
[----:B-1----:R-:W-:-:S05]  /*5500*/  FSEL R43, R6, -INF , P1 ;  /* 0xff800000062b7808 */ /* 0x002fca0000800000 */
[----:B------:R-:W-:Y:S01]  /*5510*/  FFMA.FTZ R42, R43, UR4, -R10 ;  /* 0x000000042b2a7c23 */ /* 0x000fe2000801080a */
[----:B------:R-:W-:Y:S01]  /*5520*/  FSEL R43, R28, -INF , P3 ;  /* 0xff8000001c2b7808 */ /* 0x000fe20001800000 */
[----:B------:R-:W1:Y:S01]  /*5530*/  MUFU.TANH R32, R32 ;  /* 0x0000002000207308 */ /* 0x000e620000002400 */
[----:B------:R-:W-:-:S03]  /*5540*/  ISETP.GT.AND P3, PT, R2, 0x30, PT ;  /* 0x000000300200780c */ /* 0x000fc60003f64270 */
[----:B------:R-:W-:Y:S01]  /*5550*/  FFMA.FTZ R44, R43, UR4, -R8 ;  /* 0x000000042b2c7c23 */ /* 0x000fe20008010808 */
[----:B--2---:R-:W-:-:S03]  /*5560*/  FSEL R29, R31, -INF , P3 ;  /* 0xff8000001f1d7808 */ /* 0x004fc60001800000 */
[----:B------:R-:W2:Y:S01]  /*5570*/  MUFU.EX2 R40, R40 ;  /* 0x0000002800287308 */ /* 0x000ea20000000800 */
[----:B---3--:R-:W-:Y:S01]  /*5580*/  FMUL.FTZ R43, R41, R52 ;  /* 0x00000034292b7220 */ /* 0x008fe20000410000 */
[----:B------:R-:W-:Y:S01]  /*5590*/  FFMA.FTZ R45, R29, UR4, -R10 ;  /* 0x000000041d2d7c23 */ /* 0x000fe2000801080a */
[----:B------:R-:W-:Y:S02]  /*55a0*/  FFMA.FTZ R29, -R6, R6, 1 ;  /* 0x3f800000061d7423 */ /* 0x000fe40000010106 */
[----:B------:R-:W-:-:S03]  /*55b0*/  FMUL.FTZ R24, R24, R43 ;  /* 0x0000002b18187220 */ /* 0x000fc60000410000 */
[----:B------:R-:W3:Y:S01]  /*55c0*/  MUFU.TANH R35, R35 ;  /* 0x0000002300237308 */ /* 0x000ee20000002400 */
[----:B-1----:R-:W-:-:S07]  /*55d0*/  FSEL R43, R32, -INF , P4 ;  /* 0xff800000202b7808 */ /* 0x002fce0002000000 */
[----:B------:R-:W1:Y:S01]  /*55e0*/  MUFU.TANH R30, R30 ;  /* 0x0000001e001e7308 */ /* 0x000e620000002400 */
[----:B--2---:R-:W-:-:S04]  /*55f0*/  FMUL.FTZ R49, R40, R49 ;  /* 0x0000003128317220 */ /* 0x004fc80000410000 */
[----:B------:R-:W-:-:S03]  /*5600*/  FMUL.FTZ R22, R22, R49 ;  /* 0x0000003116167220 */ /* 0x000fc60000410000 */
[----:B------:R-:W-:Y:S01]  /*5610*/  MUFU.EX2 R45, R45 ;  /* 0x0000002d002d7308 */ /* 0x000fe20000000800 */
[----:B---3--:R-:W-:Y:S02]  /*5620*/  FSEL R47, R35, -INF , P6 ;  /* 0xff800000232f7808 */ /* 0x008fe40003000000 */
[----:B------:R-:W-:-:S03]  /*5630*/  F2FP.BF16.F32.PACK_AB R22, R22, R13 ;  /* 0x0000000d1616723e */ /* 0x000fc600000010ff */
[----:B------:R-:W-:Y:S02]  /*5640*/  FFMA.FTZ R46, R47, UR4, -R10 ;  /* 0x000000042f2e7c23 */ /* 0x000fe4000801080a */
[----:B------:R-:W2:Y:S01]  /*5650*/  MUFU.TANH R33, R33 ;  /* 0x0000002100217308 */ /* 0x000ea20000002400 */
[----:B-1----:R-:W-:-:S05]  /*5660*/  FSEL R49, R30, -INF , P1 ;  /* 0xff8000001e317808 */ /* 0x002fca0000800000 */
[----:B------:R-:W-:Y:S02]  /*5670*/  FFMA.FTZ R48, R49, UR4, -R8 ;  /* 0x0000000431307c23 */ /* 0x000fe40008010808 */
[----:B------:R1:W3:Y:S08]  /*5680*/  MUFU.EX2 R26, R42 ;  /* 0x0000002a001a7308 */ /* 0x0002f00000000800 */
[----:B------:R-:W4:Y:S01]  /*5690*/  MUFU.TANH R34, R34 ;  /* 0x0000002200227308 */ /* 0x000f220000002400 */
[----:B-1----:R-:W-:Y:S01]  /*56a0*/  FFMA.FTZ R42, R43, UR4, -R10 ;  /* 0x000000042b2a7c23 */ /* 0x002fe2000801080a */
[C---:B------:R-:W-:Y:S01]  /*56b0*/  FSEL R43, R21.reuse, -INF , P5 ;  /* 0xff800000152b7808 */ /* 0x040fe20002800000 */
[----:B------:R-:W-:Y:S01]  /*56c0*/  FFMA.FTZ R21, -R21, R21, 1 ;  /* 0x3f80000015157423 */ /* 0x000fe20000010115 */
[C---:B--2---:R-:W-:Y:S01]  /*56d0*/  FSEL R49, R33.reuse, -INF , P3 ;  /* 0xff80000021317808 */ /* 0x044fe20001800000 */
[----:B------:R-:W-:-:S02]  /*56e0*/  FFMA.FTZ R33, -R33, R33, 1 ;  /* 0x3f80000021217423 */ /* 0x000fc40000010121 */
[----:B------:R-:W-:Y:S01]  /*56f0*/  FFMA.FTZ R43, R43, UR4, -R10 ;  /* 0x000000042b2b7c23 */ /* 0x000fe2000801080a */
[----:B------:R-:W1:Y:S01]  /*5700*/  MUFU.TANH R7, R7 ;  /* 0x0000000700077308 */ /* 0x000e620000002400 */
[----:B------:R-:W-:Y:S01]  /*5710*/  FFMA.FTZ R10, -R31, R31, 1 ;  /* 0x3f8000001f0a7423 */ /* 0x000fe2000001011f */
[----:B------:R-:W-:Y:S01]  /*5720*/  FMUL.FTZ R31, R45, R216 ;  /* 0x000000d82d1f7220 */ /* 0x000fe20000410000 */
[C---:B---3--:R-:W-:Y:S01]  /*5730*/  FMUL.FTZ R6, R26.reuse, R53 ;  /* 0x000000351a067220 */ /* 0x048fe20000410000 */
[----:B------:R-:W-:Y:S01]  /*5740*/  F2FP.BF16.F32.PACK_AB R26, R26, R41 ;  /* 0x000000291a1a723e */ /* 0x000fe200000010ff */
[----:B------:R-:W-:Y:S02]  /*5750*/  IMAD R216, R4, 0x2000, R9 ;  /* 0x0000200004d87824 */ /* 0x000fe400078e0209 */
[----:B------:R-:W-:Y:S01]  /*5760*/  FMUL.FTZ R10, R10, R31 ;  /* 0x0000001f0a0a7220 */ /* 0x000fe20000410000 */
[----:B------:R-:W-:Y:S01]  /*5770*/  FFMA.FTZ R31, -R32, R32, 1 ;  /* 0x3f800000201f7423 */ /* 0x000fe20000010120 */
[----:B------:R-:W2:Y:S01]  /*5780*/  MUFU.TANH R36, R36 ;  /* 0x0000002400247308 */ /* 0x000ea20000002400 */
[----:B----4-:R-:W-:Y:S01]  /*5790*/  FSEL R53, R34, -INF , P4 ;  /* 0xff80000022357808 */ /* 0x010fe20002000000 */
[----:B------:R-:W-:Y:S01]  /*57a0*/  FFMA.FTZ R32, -R35, R35, 1 ;  /* 0x3f80000023207423 */ /* 0x000fe20000010123 */
[--C-:B------:R-:W-:Y:S01]  /*57b0*/  FFMA.FTZ R35, R49, UR4, -R8.reuse ;  /* 0x0000000431237c23 */ /* 0x100fe20008010808 */
[----:B------:R-:W-:Y:S01]  /*57c0*/  FFMA.FTZ R49, -R12, R12, 1 ;  /* 0x3f8000000c317423 */ /* 0x000fe2000001010c */
[----:B------:R-:W-:Y:S01]  /*57d0*/  FMUL.FTZ R29, R29, R6 ;  /* 0x000000061d1d7220 */ /* 0x000fe20000410000 */
[----:B------:R-:W-:Y:S01]  /*57e0*/  FFMA.FTZ R12, R53, UR4, -R8 ;  /* 0x00000004350c7c23 */ /* 0x000fe20008010808 */
[----:B------:R-:W-:Y:S01]  /*57f0*/  FFMA.FTZ R34, -R34, R34, 1 ;  /* 0x3f80000022227423 */ /* 0x000fe20000010122 */
[----:B------:R-:W3:Y:S01]  /*5800*/  MUFU.TANH R25, R25 ;  /* 0x0000001900197308 */ /* 0x000ee20000002400 */
[----:B-1----:R-:W-:Y:S01]  /*5810*/  FSEL R47, R7, -INF , P2 ;  /* 0xff800000072f7808 */ /* 0x002fe20001000000 */
[----:B------:R-:W-:Y:S01]  /*5820*/  FMUL.FTZ R38, R49, R38 ;  /* 0x0000002631267220 */ /* 0x000fe20000410000 */
[----:B------:R-:W-:Y:S01]  /*5830*/  FFMA.FTZ R7, -R7, R7, 1 ;  /* 0x3f80000007077423 */ /* 0x000fe20000010107 */
[----:B------:R-:W-:-:S02]  /*5840*/  F2FP.BF16.F32.PACK_AB R52, R29, R24 ;  /* 0x000000181d34723e */ /* 0x000fc400000010ff */
[----:B------:R-:W-:Y:S02]  /*5850*/  FFMA.FTZ R47, R47, UR4, -R8 ;  /* 0x000000042f2f7c23 */ /* 0x000fe40008010808 */
[----:B------:R-:W1:Y:S01]  /*5860*/  MUFU.EX2 R42, R42 ;  /* 0x0000002a002a7308 */ /* 0x000e620000000800 */
[C---:B--2---:R-:W-:Y:S01]  /*5870*/  FSEL R53, R36.reuse, -INF , P5 ;  /* 0xff80000024357808 */ /* 0x044fe20002800000 */
[----:B------:R-:W-:-:S04]  /*5880*/  FFMA.FTZ R36, -R36, R36, 1 ;  /* 0x3f80000024247423 */ /* 0x000fc80000010124 */
[----:B------:R-:W-:Y:S02]  /*5890*/  FFMA.FTZ R49, R53, UR4, -R8 ;  /* 0x0000000435317c23 */ /* 0x000fe40008010808 */
[----:B------:R-:W2:Y:S01]  /*58a0*/  MUFU.EX2 R47, R47 ;  /* 0x0000002f002f7308 */ /* 0x000ea20000000800 */
[C---:B---3--:R-:W-:Y:S01]  /*58b0*/  FSEL R53, R25.reuse, -INF , P6 ;  /* 0xff80000019357808 */ /* 0x048fe20003000000 */
[----:B------:R-:W-:-:S04]  /*58c0*/  FFMA.FTZ R25, -R25, R25, 1 ;  /* 0x3f80000019197423 */ /* 0x000fc80000010119 */
[----:B------:R-:W-:Y:S01]  /*58d0*/  FFMA.FTZ R8, R53, UR4, -R8 ;  /* 0x0000000435087c23 */ /* 0x000fe20008010808 */
[----:B------:R-:W-:Y:S01]  /*58e0*/  FFMA.FTZ R53, -R30, R30, 1 ;  /* 0x3f8000001e357423 */ /* 0x000fe2000001011e */
[----:B------:R-:W3:Y:S01]  /*58f0*/  MUFU.EX2 R44, R44 ;  /* 0x0000002c002c7308 */ /* 0x000ee20000000800 */
[----:B-1----:R-:W-:Y:S01]  /*5900*/  FMUL.FTZ R6, R42, R217 ;  /* 0x000000d92a067220 */ /* 0x002fe20000410000 */
[----:B------:R-:W-:Y:S01]  /*5910*/  UIADD3 UR4, UR60, 0x2c500, URZ ;  /* 0x0002c5003c047890 */ /* 0x000fe2000fffe03f */
[----:B------:R-:W-:Y:S02]  /*5920*/  SHF.R.U32.HI R217, RZ, 0x4, R216 ;  /* 0x00000004ffd97819 */ /* 0x000fe400000116d8 */
[----:B------:R-:W-:Y:S01]  /*5930*/  FMUL.FTZ R31, R31, R6 ;  /* 0x000000061f1f7220 */ /* 0x000fe20000410000 */
[----:B------:R-:W-:Y:S01]  /*5940*/  FFMA.FTZ R6, -R15, R15, 1 ;  /* 0x3f8000000f067423 */ /* 0x000fe2000001010f */
[----:B------:R-:W-:Y:S01]  /*5950*/  USHF.R.U32.HI UR4, URZ, 0x4, UR4 ;  /* 0x000000043f047899 */ /* 0x000fe20008011604 */
[----:B------:R-:W1:Y:S01]  /*5960*/  MUFU.EX2 R49, R49 ;  /* 0x0000003100317308 */ /* 0x000e620000000800 */
[----:B--2---:R-:W-:Y:S01]  /*5970*/  FMUL.FTZ R30, R47, R54 ;  /* 0x000000362f1e7220 */ /* 0x004fe20000410000 */
[----:B------:R-:W-:Y:S01]  /*5980*/  FMUL.FTZ R39, R6, R39 ;  /* 0x0000002706277220 */ /* 0x000fe20000410000 */
[----:B------:R-:W-:Y:S01]  /*5990*/  FFMA.FTZ R6, -R28, R28, 1 ;  /* 0x3f8000001c067423 */ /* 0x000fe2000001011c */
[----:B------:R-:W-:Y:S01]  /*59a0*/  LOP3.LUT R217, R217, 0x3fff, RZ, 0xc0, !PT ;  /* 0x00003fffd9d97812 */ /* 0x000fe200078ec0ff */
[----:B------:R-:W-:Y:S01]  /*59b0*/  FMUL.FTZ R30, R7, R30 ;  /* 0x0000001e071e7220 */ /* 0x000fe20000410000 */
[----:B------:R-:W-:Y:S01]  /*59c0*/  ULOP3.LUT UR4, UR4, 0x3fff, URZ, 0xc0, !UPT ;  /* 0x00003fff04047892 */ /* 0x000fe2000f8ec03f */
[----:B------:R-:W-:Y:S01]  /*59d0*/  F2FP.BF16.F32.PACK_AB R9, R39, R38 ;  /* 0x000000262709723e */ /* 0x000fe200000010ff */
[----:B------:R-:W2:Y:S01]  /*59e0*/  MUFU.EX2 R23, R23 ;  /* 0x0000001700177308 */ /* 0x000ea20000000800 */
[----:B---3--:R-:W-:Y:S01]  /*59f0*/  FMUL.FTZ R51, R44, R51 ;  /* 0x000000332c337220 */ /* 0x008fe20000410000 */
[----:B------:R-:W-:Y:S01]  /*5a00*/  R2UR UR56, R217 ;  /* 0x00000000d93872ca */ /* 0x000fe200000e0000 */
[----:B------:R-:W-:Y:S01]  /*5a10*/  ULOP3.LUT UR4, UR4, 0x80000, URZ, 0xfc, !UPT ;  /* 0x0008000004047892 */ /* 0x000fe2000f8efc3f */
[----:B------:R-:W-:Y:S01]  /*5a20*/  F2FP.BF16.F32.PACK_AB R10, R31, R10 ;  /* 0x0000000a1f0a723e */ /* 0x000fe200000010ff */
[----:B------:R-:W-:Y:S01]  /*5a30*/  FMUL.FTZ R51, R6, R51 ;  /* 0x0000003306337220 */ /* 0x000fe20000410000 */
[----:B------:R-:W-:Y:S01]  /*5a40*/  F2FP.BF16.F32.PACK_AB R6, R40, R37 ;  /* 0x000000252806723e */ /* 0x000fe200000010ff */
[----:B------:R-:W-:Y:S01]  /*5a50*/  UIADD3 UR5, UR4, 0x80, URZ ;  /* 0x0000008004057890 */ /* 0x000fe2000fffe03f */
[----:B------:R-:W3:Y:S01]  /*5a60*/  MUFU.EX2 R8, R8 ;  /* 0x0000000800087308 */ /* 0x000ee20000000800 */
[----:B-1----:R-:W-:Y:S01]  /*5a70*/  FMUL.FTZ R7, R49, R222 ;  /* 0x000000de31077220 */ /* 0x002fe20000410000 */
[----:B------:R-:W-:-:S02]  /*5a80*/  UIADD3 UR6, UR4, 0x100, URZ ;  /* 0x0000010004067890 */ /* 0x000fc4000fffe03f */
[----:B------:R-:W-:Y:S01]  /*5a90*/  UMOV UR58, UR4 ;  /* 0x00000004003a7c82 */ /* 0x000fe20008000000 */
[----:B------:R-:W-:Y:S01]  /*5aa0*/  FMUL.FTZ R36, R36, R7 ;  /* 0x0000000724247220 */ /* 0x000fe20000410000 */
[----:B------:R-:W-:Y:S01]  /*5ab0*/  UMOV UR14, UR5 ;  /* 0x00000005000e7c82 */ /* 0x000fe20008000000 */
[----:B------:R-:W-:Y:S01]  /*5ac0*/  UMOV UR12, UR56 ;  /* 0x00000038000c7c82 */ /* 0x000fe20008000000 */
[----:B------:R-:W1:Y:S01]  /*5ad0*/  MUFU.EX2 R48, R48 ;  /* 0x0000003000307308 */ /* 0x000e620000000800 */
[----:B--2---:R-:W-:Y:S01]  /*5ae0*/  FMUL.FTZ R28, R23, R50 ;  /* 0x00000032171c7220 */ /* 0x004fe20000410000 */
[----:B------:R-:W-:Y:S01]  /*5af0*/  F2FP.BF16.F32.PACK_AB R7, R44, R23 ;  /* 0x000000172c07723e */ /* 0x000fe200000010ff */
[----:B------:R-:W-:Y:S02]  /*5b00*/  UIADD3 UR5, UR4, 0x180, URZ ;  /* 0x0000018004057890 */ /* 0x000fe4000fffe03f */
[----:B------:R-:W-:Y:S01]  /*5b10*/  FMUL.FTZ R28, R27, R28 ;  /* 0x0000001c1b1c7220 */ /* 0x000fe20000410000 */
[----:B------:R-:W-:Y:S01]  /*5b20*/  UMOV UR8, UR14 ;  /* 0x0000000e00087c82 */ /* 0x000fe20008000000 */
[----:B------:R2:W-:Y:S01]  /*5b30*/  STSM.16.M88.2 [R0+0x2cd00], R6 ;  /* 0x02cd000600007844 */ /* 0x0005e20000000100 */
[----:B------:R-:W4:Y:S01]  /*5b40*/  MUFU.EX2 R46, R46 ;  /* 0x0000002e002e7308 */ /* 0x000f220000000800 */
[----:B---3--:R-:W-:Y:S01]  /*5b50*/  FMUL.FTZ R14, R8, R14 ;  /* 0x0000000e080e7220 */ /* 0x008fe20000410000 */
[----:B------:R-:W-:Y:S01]  /*5b60*/  F2FP.BF16.F32.PACK_AB R23, R51, R28 ;  /* 0x0000001c3317723e */ /* 0x000fe200000010ff */
[----:B------:R-:W-:Y:S01]  /*5b70*/  UMOV UR16, UR56 ;  /* 0x0000003800107c82 */ /* 0x000fe20008000000 */
[----:B------:R-:W-:Y:S01]  /*5b80*/  UMOV UR18, UR5 ;  /* 0x0000000500127c82 */ /* 0x000fe20008000000 */
[----:B------:R-:W-:Y:S01]  /*5b90*/  FMUL.FTZ R25, R25, R14 ;  /* 0x0000000e19197220 */ /* 0x000fe20000410000 */
[----:B------:R-:W-:Y:S01]  /*5ba0*/  F2FP.BF16.F32.PACK_AB R14, R42, R45 ;  /* 0x0000002d2a0e723e */ /* 0x000fe200000010ff */
[----:B------:R-:W-:Y:S01]  /*5bb0*/  UMOV UR10, UR18 ;  /* 0x00000012000a7c82 */ /* 0x000fe20008000000 */
[----:B------:R-:W3:Y:S01]  /*5bc0*/  MUFU.EX2 R35, R35 ;  /* 0x0000002300237308 */ /* 0x000ee20000000800 */
[C---:B-1----:R-:W-:Y:S01]  /*5bd0*/  F2FP.BF16.F32.PACK_AB R27, R48.reuse, R47 ;  /* 0x0000002f301b723e */ /* 0x042fe200000010ff */
[----:B------:R-:W-:Y:S01]  /*5be0*/  FMUL.FTZ R50, R48, R55 ;  /* 0x0000003730327220 */ /* 0x000fe20000410000 */
[----:B------:R-:W-:Y:S01]  /*5bf0*/  F2FP.BF16.F32.PACK_AB R47, R8, R49 ;  /* 0x00000031082f723e */ /* 0x000fe200000010ff */
[----:B------:R-:W-:Y:S01]  /*5c00*/  UIADD3 UR50, UR4, 0x10, URZ ;  /* 0x0000001004327890 */ /* 0x000fe2000fffe03f */
[----:B------:R-:W-:Y:S01]  /*5c10*/  F2FP.BF16.F32.PACK_AB R8, R20, R11 ;  /* 0x0000000b1408723e */ /* 0x000fe200000010ff */
[----:B------:R-:W-:Y:S01]  /*5c20*/  STSM.16.M88.2 [R0+0x2d500], R26 ;  /* 0x02d5001a00007844 */ /* 0x000fe20000000100 */
[----:B------:R-:W-:Y:S01]  /*5c30*/  FMUL.FTZ R53, R53, R50 ;  /* 0x0000003235357220 */ /* 0x000fe20000410000 */
[----:B------:R-:W1:Y:S01]  /*5c40*/  MUFU.EX2 R12, R12 ;  /* 0x0000000c000c7308 */ /* 0x000e620000000800 */
[----:B----4-:R-:W-:Y:S01]  /*5c50*/  FMUL.FTZ R221, R46, R221 ;  /* 0x000000dd2edd7220 */ /* 0x010fe20000410000 */
[----:B------:R-:W-:Y:S01]  /*5c60*/  F2FP.BF16.F32.PACK_AB R25, R25, R36 ;  /* 0x000000241919723e */ /* 0x000fe200000010ff */
[----:B------:R-:W-:Y:S01]  /*5c70*/  UIADD3 UR5, UR4, 0x90, URZ ;  /* 0x0000009004057890 */ /* 0x000fe2000fffe03f */
[----:B------:R-:W-:Y:S01]  /*5c80*/  F2FP.BF16.F32.PACK_AB R53, R53, R30 ;  /* 0x0000001e3535723e */ /* 0x000fe200000010ff */
[----:B------:R-:W-:Y:S01]  /*5c90*/  FMUL.FTZ R32, R32, R221 ;  /* 0x000000dd20207220 */ /* 0x000fe20000410000 */
[----:B------:R-:W-:Y:S01]  /*5ca0*/  UIADD3 UR54, UR4, 0x190, URZ ;  /* 0x0000019004367890 */ /* 0x000fe2000fffe03f */
[----:B--2---:R-:W-:Y:S01]  /*5cb0*/  MOV R7, UR58 ;  /* 0x0000003a00077c02 */ /* 0x004fe20008000f00 */
[----:B------:R-:W2:Y:S01]  /*5cc0*/  MUFU.EX2 R43, R43 ;  /* 0x0000002b002b7308 */ /* 0x000ea20000000800 */
[----:B---3--:R-:W-:Y:S01]  /*5cd0*/  FMUL.FTZ R218, R35, R218 ;  /* 0x000000da23da7220 */ /* 0x008fe20000410000 */
[----:B------:R-:W-:Y:S01]  /*5ce0*/  UIADD3 UR46, UR4, 0x210, URZ ;  /* 0x00000210042e7890 */ /* 0x000fe2000fffe03f */
[----:B------:R-:W-:Y:S01]  /*5cf0*/  MOV R6, UR59 ;  /* 0x0000003b00067c02 */ /* 0x000fe20008000f00 */
[----:B------:R-:W-:Y:S01]  /*5d00*/  UIADD3 UR26, UR4, 0x20, URZ ;  /* 0x00000020041a7890 */ /* 0x000fe2000fffe03f */
[----:B------:R-:W-:Y:S01]  /*5d10*/  FMUL.FTZ R33, R33, R218 ;  /* 0x000000da21217220 */ /* 0x000fe20000410000 */
[----:B------:R-:W-:-:S02]  /*5d20*/  UIADD3 UR30, UR4, 0xa0, URZ ;  /* 0x000000a0041e7890 */ /* 0x000fc4000fffe03f */
[----:B------:R-:W-:Y:S01]  /*5d30*/  UIADD3 UR42, UR4, 0x120, URZ ;  /* 0x00000120042a7890 */ /* 0x000fe2000fffe03f */
[C---:B-1----:R-:W-:Y:S01]  /*5d40*/  F2FP.BF16.F32.PACK_AB R15, R12.reuse, R35 ;  /* 0x000000230c0f723e */ /* 0x042fe200000010ff */
[----:B------:R-:W-:Y:S01]  /*5d50*/  FMUL.FTZ R219, R12, R219 ;  /* 0x000000db0cdb7220 */ /* 0x000fe20000410000 */
[----:B------:R-:W-:Y:S01]  /*5d60*/  VIADD R12, R217, 0x100 ;  /* 0x00000100d90c7836 */ /* 0x000fe20000000000 */
[----:B------:R-:W-:Y:S02]  /*5d70*/  UIADD3 UR38, UR4, 0x1a0, URZ ;  /* 0x000001a004267890 */ /* 0x000fe4000fffe03f */
[----:B------:R-:W-:Y:S01]  /*5d80*/  STSM.16.M88.2 [R0+0x2dd00], R14 ;  /* 0x02dd000e00007844 */ /* 0x000fe20000000100 */
[----:B------:R-:W-:Y:S01]  /*5d90*/  FMUL.FTZ R34, R34, R219 ;  /* 0x000000db22227220 */ /* 0x000fe20000410000 */
[----:B------:R-:W-:Y:S01]  /*5da0*/  R2UR UR24, R12 ;  /* 0x000000000c1872ca */ /* 0x000fe200000e0000 */
[----:B--2---:R-:W-:Y:S01]  /*5db0*/  FMUL.FTZ R220, R43, R220 ;  /* 0x000000dc2bdc7220 */ /* 0x004fe20000410000 */
[----:B------:R-:W-:Y:S01]  /*5dc0*/  F2FP.BF16.F32.PACK_AB R46, R46, R43 ;  /* 0x0000002b2e2e723e */ /* 0x000fe200000010ff */
[----:B------:R-:W-:Y:S01]  /*5dd0*/  UIADD3 UR34, UR4, 0x220, URZ ;  /* 0x0000022004227890 */ /* 0x000fe2000fffe03f */
[----:B------:R-:W-:Y:S01]  /*5de0*/  F2FP.BF16.F32.PACK_AB R11, R34, R33 ;  /* 0x00000021220b723e */ /* 0x000fe200000010ff */
[----:B------:R-:W-:Y:S01]  /*5df0*/  FMUL.FTZ R21, R21, R220 ;  /* 0x000000dc15157220 */ /* 0x000fe20000410000 */
[----:B------:R-:W-:Y:S01]  /*5e00*/  VIADD R12, R217, 0x180 ;  /* 0x00000180d90c7836 */ /* 0x000fe20000000000 */
[----:B------:R-:W-:Y:S01]  /*5e10*/  STSM.16.M88.2 [R0+0x2e500], R46 ;  /* 0x02e5002e00007844 */ /* 0x000fe20000000100 */
[----:B------:R-:W-:-:S02]  /*5e20*/  UIADD3 UR22, UR4, 0x30, URZ ;  /* 0x0000003004167890 */ /* 0x000fc4000fffe03f */
[----:B------:R-:W-:Y:S01]  /*5e30*/  F2FP.BF16.F32.PACK_AB R24, R32, R21 ;  /* 0x000000152018723e */ /* 0x000fe200000010ff */
[----:B------:R1:W-:Y:S06]  /*5e40*/  MEMBAR.ALL.CTA ;  /* 0x0000000000007992 */ /* 0x0003ec0000008000 */
[----:B-1----:R-:W1:Y:S01]  /*5e50*/  FENCE.VIEW.ASYNC.S ;  /* 0x00000000000073c6 */ /* 0x002e620000000000 */
[----:B------:R-:W-:Y:S01]  /*5e60*/  R2UR UR20, R12 ;  /* 0x000000000c1472ca */ /* 0x000fe200000e0000 */
[----:B------:R-:W-:Y:S01]  /*5e70*/  UMOV UR28, UR24 ;  /* 0x00000018001c7c82 */ /* 0x000fe20008000000 */
[----:B------:R-:W-:Y:S01]  /*5e80*/  UMOV UR40, UR24 ;  /* 0x0000001800287c82 */ /* 0x000fe20008000000 */
[----:B------:R-:W-:Y:S01]  /*5e90*/  UMOV UR36, UR24 ;  /* 0x0000001800247c82 */ /* 0x000fe20008000000 */
[----:B------:R-:W-:Y:S01]  /*5ea0*/  UMOV UR32, UR24 ;  /* 0x0000001800207c82 */ /* 0x000fe20008000000 */
[----:B------:R-:W-:Y:S01]  /*5eb0*/  VIADD R12, R5, 0x80 ;  /* 0x00000080050c7836 */ /* 0x000fe20000000000 */
[----:B-1----:R-:W-:Y:S06]  /*5ec0*/  BAR.SYNC.DEFER_BLOCKING 0x9, 0x100 ;  /* 0x0244000000007b1d */ /* 0x002fec0000010000 */
[----:B------:R1:W-:Y:S04]  /*5ed0*/  STSM.16.M88.2 [R0+0x2ed00], R8 ;  /* 0x02ed000800007844 */ /* 0x0003e80000000100 */
[----:B------:R-:W-:Y:S04]  /*5ee0*/  STSM.16.M88.2 [R0+0x2f500], R22 ;  /* 0x02f5001600007844 */ /* 0x000fe80000000100 */
[----:B------:R-:W-:Y:S04]  /*5ef0*/  STSM.16.M88.2 [R0+0x2fd00], R52 ;  /* 0x02fd003400007844 */ /* 0x000fe80000000100 */
[----:B------:R2:W-:Y:S01]  /*5f00*/  STSM.16.M88.2 [R0+0x30500], R10 ;  /* 0x0305000a00007844 */ /* 0x0005e20000000100 */
[----:B-1----:R-:W-:-:S03]  /*5f10*/  VIADD R8, R217, 0x80 ;  /* 0x00000080d9087836 */ /* 0x002fc60000000000 */
[----:B------:R1:W-:Y:S01]  /*5f20*/  STSM.16.M88.2 [R0+0x30d00], R24 ;  /* 0x030d001800007844 */ /* 0x0003e20000000100 */
[----:B------:R-:W-:Y:S01]  /*5f30*/  WARPGROUP.ARRIVE ;  /* 0x00000000000079c5 */ /* 0x000fe20000000000 */
[----:B------:R-:W-:-:S05]  /*5f40*/  R2UR UR48, R8 ;  /* 0x00000000083072ca */ /* 0x000fca00000e0000 */
[----:B------:R-:W-:Y:S04]  /*5f50*/  HGMMA.64x16x16.F32.BF16 R56, gdesc[UR56].tnspA.tnspB, R56 ;  /* 0x60200000383879f0 */ /* 0x000fe80008701838 */
[----:B------:R-:W-:Y:S01]  /*5f60*/  HGMMA.64x16x16.F32.BF16 R64, gdesc[UR12].tnspA.tnspB, R64 ;  /* 0x602000000c4079f0 */ /* 0x000fe20008701840 */
[----:B------:R-:W-:Y:S01]  /*5f70*/  UMOV UR14, UR6 ;  /* 0x00000006000e7c82 */ /* 0x000fe20008000000 */
[----:B------:R-:W-:Y:S01]  /*5f80*/  UIADD3 UR6, UR4, 0x200, URZ ;  /* 0x0000020004067890 */ /* 0x000fe2000fffe03f */
[----:B------:R-:W-:Y:S01]  /*5f90*/  UMOV UR12, UR56 ;  /* 0x00000038000c7c82 */ /* 0x000fe20008000000 */
[----:B------:R-:W-:Y:S01]  /*5fa0*/  UMOV UR13, UR57 ;  /* 0x00000039000d7c82 */ /* 0x000fe20008000000 */
[----:B------:R-:W-:Y:S01]  /*5fb0*/  UMOV UR15, 0x40 ;  /* 0x00000040000f7882 */ /* 0x000fe20000000000 */
[----:B------:R-:W-:Y:S01]  /*5fc0*/  UMOV UR52, UR48 ;  /* 0x0000003000347c82 */ /* 0x000fe20008000000 */
[----:B------:R-:W-:Y:S01]  /*5fd0*/  HGMMA.64x16x16.F32.BF16 R72, gdesc[UR12].tnspA.tnspB, R72 ;  /* 0x602000000c4879f0 */ /* 0x000fe20008701848 */
[----:B------:R-:W-:Y:S01]  /*5fe0*/  UMOV UR12, UR14 ;  /* 0x0000000e000c7c82 */ /* 0x000fe20008000000 */
[----:B------:R-:W-:Y:S01]  /*5ff0*/  UMOV UR13, UR15 ;  /* 0x0000000f000d7c82 */ /* 0x000fe20008000000 */
[----:B------:R-:W-:Y:S01]  /*6000*/  UMOV UR44, UR48 ;  /* 0x00000030002c7c82 */ /* 0x000fe20008000000 */
[----:B------:R-:W-:Y:S01]  /*6010*/  HGMMA.64x16x16.F32.BF16 R80, gdesc[UR16].tnspA.tnspB, R80 ;  /* 0x60200000105079f0 */ /* 0x000fe20008701850 */
[----:B------:R-:W-:Y:S01]  /*6020*/  UMOV UR16, UR56 ;  /* 0x0000003800107c82 */ /* 0x000fe20008000000 */
[----:B------:R-:W-:Y:S01]  /*6030*/  UMOV UR17, UR57 ;  /* 0x0000003900117c82 */ /* 0x000fe20008000000 */
[----:B------:R-:W-:Y:S01]  /*6040*/  UMOV UR18, UR6 ;  /* 0x0000000600127c82 */ /* 0x000fe20008000000 */
[----:B------:R-:W-:Y:S01]  /*6050*/  UMOV UR19, 0x40 ;  /* 0x0000004000137882 */ /* 0x000fe20000000000 */
[----:B------:R-:W-:Y:S01]  /*6060*/  UIADD3 UR6, UR4, 0x110, URZ ;  /* 0x0000011004067890 */ /* 0x000fe2000fffe03f */
[----:B------:R-:W-:Y:S01]  /*6070*/  HGMMA.64x16x16.F32.BF16 R88, gdesc[UR16].tnspA.tnspB, R88 ;  /* 0x60200000105879f0 */ /* 0x000fe20008701858 */
[----:B------:R-:W-:Y:S01]  /*6080*/  UMOV UR14, UR18 ;  /* 0x00000012000e7c82 */ /* 0x000fe20008000000 */
[----:B------:R-:W-:Y:S01]  /*6090*/  UMOV UR15, UR19 ;  /* 0x00000013000f7c82 */ /* 0x000fe20008000000 */
[----:B------:R-:W-:Y:S01]  /*60a0*/  UMOV UR16, UR48 ;  /* 0x0000003000107c82 */ /* 0x000fe20008000000 */
[----:B------:R-:W-:Y:S01]  /*60b0*/  UMOV UR17, UR49 ;  /* 0x0000003100117c82 */ /* 0x000fe20008000000 */
[----:B------:R-:W-:Y:S01]  /*60c0*/  UMOV UR18, UR5 ;  /* 0x0000000500127c82 */ /* 0x000fe20008000000 */
[----:B------:R-:W-:Y:S01]  /*60d0*/  UMOV UR19, 0x40 ;  /* 0x0000004000137882 */ /* 0x000fe20000000000 */
[----:B------:R-:W-:Y:S01]  /*60e0*/  UMOV UR56, UR18 ;  /* 0x0000001200387c82 */ /* 0x000fe20008000000 */
[----:B------:R-:W-:Y:S01]  /*60f0*/  UMOV UR57, UR19 ;  /* 0x0000001300397c82 */ /* 0x000fe20008000000 */
[----:B------:R-:W-:Y:S01]  /*6100*/  MOV R221, UR56 ;  /* 0x0000003800dd7c02 */ /* 0x000fe20008000f00 */
[----:B------:R-:W-:Y:S01]  /*6110*/  UMOV UR56, UR12 ;  /* 0x0000000c00387c82 */ /* 0x000fe20008000000 */
[----:B------:R-:W-:Y:S01]  /*6120*/  UIADD3 UR5, UR60, 0x2ed00, URZ ;  /* 0x0002ed003c057890 */ /* 0x000fe2000fffe03f */
[----:B--2---:R-:W-:Y:S01]  /*6130*/  MOV R11, UR56 ;  /* 0x00000038000b7c02 */ /* 0x004fe20008000f00 */
[----:B------:R-:W-:Y:S01]  /*6140*/  UMOV UR12, UR20 ;  /* 0x00000014000c7c82 */ /* 0x000fe20008000000 */
[----:B------:R-:W-:Y:S01]  /*6150*/  MOV R220, UR57 ;  /* 0x0000003900dc7c02 */ /* 0x000fe20008000f00 */
[----:B------:R-:W-:Y:S01]  /*6160*/  USHF.R.U32.HI UR5, URZ, 0x4, UR5 ;  /* 0x000000043f057899 */ /* 0x000fe20008011605 */
[----:B------:R-:W-:Y:S01]  /*6170*/  UMOV UR57, UR13 ;  /* 0x0000000d00397c82 */ /* 0x000fe20008000000 */
[----:B------:R-:W-:Y:S01]  /*6180*/  UMOV UR13, UR21 ;  /* 0x00000015000d7c82 */ /* 0x000fe20008000000 */
[----:B------:R-:W-:Y:S01]  /*6190*/  MOV R10, UR57 ;  /* 0x00000039000a7c02 */ /* 0x000fe20008000f00 */
[----:B------:R-:W-:Y:S01]  /*61a0*/  UMOV UR57, 0x40000040 ;  /* 0x4000004000397882 */ /* 0x000fe20000000000 */
[----:B------:R-:W-:Y:S04]  /*61b0*/  HGMMA.64x16x16.F32.BF16 R56, gdesc[UR48].tnspA.tnspB, R56 ;  /* 0x60200000303879f0 */ /* 0x000fe80008701838 */
[----:B------:R-:W-:Y:S01]  /*61c0*/  HGMMA.64x16x16.F32.BF16 R64, gdesc[UR16].tnspA.tnspB, R64 ;  /* 0x60200000104079f0 */ /* 0x000fe20008701840 */
[----:B------:R-:W-:Y:S01]  /*61d0*/  UMOV UR16, UR48 ;  /* 0x0000003000107c82 */ /* 0x000fe20008000000 */
[----:B------:R-:W-:Y:S01]  /*61e0*/  UMOV UR17, UR49 ;  /* 0x0000003100117c82 */ /* 0x000fe20008000000 */
[----:B------:R-:W-:Y:S01]  /*61f0*/  UMOV UR18, UR6 ;  /* 0x0000000600127c82 */ /* 0x000fe20008000000 */
[----:B------:R-:W-:Y:S01]  /*6200*/  UMOV UR19, 0x40 ;  /* 0x0000004000137882 */ /* 0x000fe20000000000 */
[----:B------:R-:W-:Y:S01]  /*6210*/  R2UR UR6, R5 ;  /* 0x00000000050672ca */ /* 0x000fe200000e0000 */
[----:B------:R-:W-:Y:S01]  /*6220*/  UMOV UR58, UR18 ;  /* 0x00000012003a7c82 */ /* 0x000fe20008000000 */
[----:B------:R-:W-:Y:S01]  /*6230*/  UMOV UR59, UR19 ;  /* 0x00000013003b7c82 */ /* 0x000fe20008000000 */
[----:B------:R-:W-:Y:S01]  /*6240*/  HGMMA.64x16x16.F32.BF16 R72, gdesc[UR16].tnspA.tnspB, R72 ;  /* 0x60200000104879f0 */ /* 0x000fe20008701848 */
[----:B------:R-:W-:Y:S01]  /*6250*/  MOV R219, UR58 ;  /* 0x0000003a00db7c02 */ /* 0x000fe20008000f00 */
[----:B------:R-:W-:Y:S01]  /*6260*/  UMOV UR58, UR14 ;  /* 0x0000000e003a7c82 */ /* 0x000fe20008000000 */
[----:B------:R-:W-:Y:S01]  /*6270*/  UIADD3 UR14, UR4, 0xb0, URZ ;  /* 0x000000b0040e7890 */ /* 0x000fe2000fffe03f */
[----:B------:R-:W-:Y:S01]  /*6280*/  HGMMA.64x16x16.F32.BF16 R80, gdesc[UR52].tnspA.tnspB, R80 ;  /* 0x60200000345079f0 */ /* 0x000fe20008701850 */
[----:B------:R-:W-:Y:S01]  /*6290*/  MOV R23, UR58 ;  /* 0x0000003a00177c02 */ /* 0x000fe20008000f00 */
[----:B------:R-:W-:Y:S01]  /*62a0*/  UMOV UR58, UR10 ;  /* 0x0000000a003a7c82 */ /* 0x000fe20008000000 */
[----:B------:R-:W-:Y:S01]  /*62b0*/  UIADD3 UR10, UR4, 0x130, URZ ;  /* 0x00000130040a7890 */ /* 0x000fe2000fffe03f */
[----:B------:R-:W-:Y:S01]  /*62c0*/  MOV R218, UR59 ;  /* 0x0000003b00da7c02 */ /* 0x000fe20008000f00 */
[----:B------:R-:W-:Y:S01]  /*62d0*/  UIADD3 UR18, UR4, 0x1b0, URZ ;  /* 0x000001b004127890 */ /* 0x000fe2000fffe03f */
[----:B------:R-:W-:Y:S01]  /*62e0*/  HGMMA.64x16x16.F32.BF16 R88, gdesc[UR44].tnspA.tnspB, R88 ;  /* 0x602000002c5879f0 */ /* 0x000fe20008701858 */
[----:B------:R-:W-:Y:S01]  /*62f0*/  UMOV UR56, UR6 ;  /* 0x0000000600387c82 */ /* 0x000fe20008000000 */
[----:B------:R-:W-:Y:S01]  /*6300*/  UIADD3 UR6, UR4, 0x230, URZ ;  /* 0x0000023004067890 */ /* 0x000fe2000fffe03f */
[----:B------:R-:W-:Y:S01]  /*6310*/  MOV R9, UR58 ;  /* 0x0000003a00097c02 */ /* 0x000fe20008000f00 */
[----:B------:R-:W-:Y:S01]  /*6320*/  UMOV UR59, UR15 ;  /* 0x0000000f003b7c82 */ /* 0x000fe20008000000 */
[----:B------:R-:W-:Y:S01]  /*6330*/  UMOV UR52, UR8 ;  /* 0x0000000800347c82 */ /* 0x000fe20008000000 */
[----:B------:R-:W-:Y:S01]  /*6340*/  MOV R22, UR59 ;  /* 0x0000003b00167c02 */ /* 0x000fe20008000f00 */
        /* <DEDUP_REMOVED lines=8> */
[----:B------:R-:W-:Y:S01]  /*63d0*/  UMOV UR19, 0x40 ;  /* 0x0000004000137882 */ /* 0x000fe20000000000 */
[----:B------:R-:W-:Y:S01]  /*63e0*/  UMOV UR4, UR20 ;  /* 0x0000001400047c82 */ /* 0x000fe20008000000 */
[----:B------:R-:W-:Y:S01]  /*63f0*/  MOV R8, UR59 ;  /* 0x0000003b00087c02 */ /* 0x000fe20008000f00 */
[----:B------:R-:W-:-:S02]  /*6400*/  UMOV UR59, 0x8 ;  /* 0x00000008003b7882 */ /* 0x000fc40000000000 */
[----:B------:R-:W-:Y:S01]  /*6410*/  IMAD.U32 R21, RZ, RZ, UR59 ;  /* 0x0000003bff157e24 */ /* 0x000fe2000f8e00ff */
[----:B------:R-:W-:Y:S01]  /*6420*/  HGMMA.64x16x16.F32.BF16 R56, gdesc[UR24].tnspA.tnspB, R56 ;  /* 0x60200000183879f0 */ /* 0x000fe20008701838 */
[----:B------:R-:W-:-:S03]  /*6430*/  UMOV UR25, 0x40000040 ;  /* 0x4000004000197882 */ /* 0x000fc60000000000 */
[----:B------:R-:W-:Y:S04]  /*6440*/  HGMMA.64x16x16.F32.BF16 R64, gdesc[UR28].tnspA.tnspB, R64 ;  /* 0x602000001c4079f0 */ /* 0x000fe80008701840 */
[----:B------:R-:W-:Y:S04]  /*6450*/  HGMMA.64x16x16.F32.BF16 R72, gdesc[UR40].tnspA.tnspB, R72 ;  /* 0x60200000284879f0 */ /* 0x000fe80008701848 */
[----:B------:R-:W-:Y:S01]  /*6460*/  HGMMA.64x16x16.F32.BF16 R80, gdesc[UR36].tnspA.tnspB, R80 ;  /* 0x60200000245079f0 */ /* 0x000fe20008701850 */
[----:B------:R-:W-:Y:S01]  /*6470*/  UMOV UR36, UR52 ;  /* 0x0000003400247c82 */ /* 0x000fe20008000000 */
[----:B------:R-:W-:-:S02]  /*6480*/  UMOV UR37, UR53 ;  /* 0x0000003500257c82 */ /* 0x000fc40008000000 */
[----:B------:R-:W-:Y:S01]  /*6490*/  HGMMA.64x16x16.F32.BF16 R88, gdesc[UR32].tnspA.tnspB, R88 ;  /* 0x60200000205879f0 */ /* 0x000fe20008701858 */
[----:B------:R-:W-:-:S03]  /*64a0*/  ULOP3.LUT UR32, UR5, 0x3fff, URZ, 0xc0, !UPT ;  /* 0x00003fff05207892 */ /* 0x000fc6000f8ec03f */
[----:B------:R-:W-:Y:S01]  /*64b0*/  UMOV UR5, UR21 ;  /* 0x0000001500057c82 */ /* 0x000fe20008000000 */
[----:B------:R-:W-:-:S07]  /*64c0*/  ULOP3.LUT UR24, UR32, 0x400000, URZ, 0xfc, !UPT ;  /* 0x0040000020187892 */ /* 0x000fce000f8efc3f */
[----:B------:R-:W-:Y:S02]  /*64d0*/  UMOV UR58, UR24 ;  /* 0x00000018003a7c82 */ /* 0x000fe40008000000 */
[----:B------:R-:W-:Y:S01]  /*64e0*/  IMAD.U32 R20, RZ, RZ, UR58 ;  /* 0x0000003aff147e24 */ /* 0x000fe2000f8e00ff */
[----:B------:R-:W-:Y:S01]  /*64f0*/  HGMMA.64x16x16.F32.BF16 R56, gdesc[UR20].tnspA.tnspB, R56 ;  /* 0x60200000143879f0 */ /* 0x000fe20008701838 */
[----:B------:R-:W-:Y:S01]  /*6500*/  VIADD R216, R216, 0xffff0000 ;  /* 0xffff0000d8d87836 */ /* 0x000fe20000000000 */
[----:B------:R-:W-:Y:S02]  /*6510*/  UMOV UR21, 0x40000040 ;  /* 0x4000004000157882 */ /* 0x000fe40000000000 */
[----:B------:R-:W-:Y:S01]  /*6520*/  HGMMA.64x16x16.F32.BF16 R64, gdesc[UR12].tnspA.tnspB, R64 ;  /* 0x602000000c4079f0 */ /* 0x000fe20008701840 */
[----:B------:R-:W-:-:S03]  /*6530*/  UMOV UR13, UR21 ;  /* 0x00000015000d7c82 */ /* 0x000fc60008000000 */
[----:B------:R-:W-:Y:S01]  /*6540*/  HGMMA.64x16x16.F32.BF16 R72, gdesc[UR8].tnspA.tnspB, R72 ;  /* 0x60200000084879f0 */ /* 0x000fe20008701848 */
[----:B------:R-:W-:Y:S01]  /*6550*/  S2UR UR8, SR_CTAID.Z ;  /* 0x00000000000879c3 */ /* 0x000fe20000002700 */
[----:B------:R-:W-:Y:S01]  /*6560*/  SHF.R.U32.HI R216, RZ, 0x4, R216 ;  /* 0x00000004ffd87819 */ /* 0x000fe200000116d8 */
[----:B------:R-:W-:Y:S01]  /*6570*/  UMOV UR9, UR21 ;  /* 0x0000001500097c82 */ /* 0x000fe20008000000 */
[----:B------:R-:W-:Y:S01]  /*6580*/  HGMMA.64x16x16.F32.BF16 R80, gdesc[UR16].tnspA.tnspB, R80 ;  /* 0x60200000105079f0 */ /* 0x000fe20008701850 */
[----:B------:R-:W-:-:S03]  /*6590*/  UMOV UR17, UR21 ;  /* 0x0000001500117c82 */ /* 0x000fc60008000000 */
[----:B------:R-:W-:Y:S01]  /*65a0*/  HGMMA.64x16x16.F32.BF16 R88, gdesc[UR4].tnspA.tnspB, R88, gsb0 ;  /* 0x60200000045879f0 */ /* 0x000fe20008001858 */
[----:B------:R2:W-:Y:S06]  /*65b0*/  MEMBAR.ALL.CTA ;  /* 0x0000000000007992 */ /* 0x0005ec0000008000 */
[----:B--2---:R-:W2:Y:S01]  /*65c0*/  FENCE.VIEW.ASYNC.S ;  /* 0x00000000000073c6 */ /* 0x004ea20000000000 */
[----:B------:R-:W-:Y:S01]  /*65d0*/  R2UR UR5, R12 ;  /* 0x000000000c0572ca */ /* 0x000fe200000e0000 */
[----:B------:R-:W-:Y:S01]  /*65e0*/  UIADD3 UR4, UR24, 0x80, URZ ;  /* 0x0000008018047890 */ /* 0x000fe2000fffe03f */
[----:B--2---:R-:W-:Y:S06]  /*65f0*/  BAR.SYNC.DEFER_BLOCKING 0x9, 0x100 ;  /* 0x0244000000007b1d */ /* 0x004fec0000010000 */
[----:B-1----:R-:W-:-:S06]  /*6600*/  WARPGROUP.ARRIVE ;  /* 0x00000000000079c5 */ /* 0x002fcc0000000000 */
[----:B------:R-:W-:Y:S01]  /*6610*/  HGMMA.64x64x16.F32.BF16 R24, gdesc[UR56].tnspA, RZ, !UPT ;  /* 0x20e00000381879f0 */ /* 0x000fe2000c7018ff */
[----:B------:R-:W-:Y:S01]  /*6620*/  UMOV UR56, UR5 ;  /* 0x0000000500387c82 */ /* 0x000fe20008000000 */
[----:B------:R-:W-:Y:S01]  /*6630*/  UMOV UR57, 0x40000040 ;  /* 0x4000004000397882 */ /* 0x000fe20000000000 */
[----:B------:R-:W-:Y:S01]  /*6640*/  UMOV UR58, UR4 ;  /* 0x00000004003a7c82 */ /* 0x000fe20008000000 */
[----:B------:R-:W-:Y:S01]  /*6650*/  UMOV UR59, 0x8 ;  /* 0x00000008003b7882 */ /* 0x000fe20000000000 */
[----:B------:R-:W-:Y:S01]  /*6660*/  IMAD.U32 R14, RZ, RZ, UR58 ;  /* 0x0000003aff0e7e24 */ /* 0x000fe2000f8e00ff */
[----:B------:R-:W-:Y:S01]  /*6670*/  UIADD3 UR4, UR24, 0x100, URZ ;  /* 0x0000010018047890 */ /* 0x000fe2000fffe03f */
[----:B------:R-:W-:Y:S01]  /*6680*/  IMAD.U32 R15, RZ, RZ, UR59 ;  /* 0x0000003bff0f7e24 */ /* 0x000fe2000f8e00ff */
[----:B------:R-:W-:Y:S01]  /*6690*/  HGMMA.64x64x16.F32.BF16 R24, gdesc[UR56].tnspA, R24 ;  /* 0x20e00000381879f0 */ /* 0x000fe20008701818 */
[----:B------:R-:W-:Y:S01]  /*66a0*/  R2UR UR59, R8 ;  /* 0x00000000083b72ca */ /* 0x000fe200000e0000 */
[----:B------:R-:W-:Y:S01]  /*66b0*/  VIADD R8, R5, 0x100 ;  /* 0x0000010005087836 */ /* 0x000fe20000000000 */
[----:B------:R-:W-:-:S02]  /*66c0*/  R2UR UR58, R9 ;  /* 0x00000000093a72ca */ /* 0x000fc400000e0000 */
[----:B------:R-:W-:Y:S02]  /*66d0*/  R2UR UR57, R10 ;  /* 0x000000000a3972ca */ /* 0x000fe400000e0000 */
[----:B------:R-:W-:Y:S02]  /*66e0*/  R2UR UR56, R11 ;  /* 0x000000000b3872ca */ /* 0x000fe400000e0000 */
[----:B------:R-:W-:Y:S01]  /*66f0*/  R2UR UR5, R8 ;  /* 0x00000000080572ca */ /* 0x000fe200000e0000 */
[----:B------:R-:W-:-:S04]  /*6700*/  VIADD R8, R5, 0x180 ;  /* 0x0000018005087836 */ /* 0x000fc80000000000 */
[----:B------:R-:W-:Y:S01]  /*6710*/  UMOV UR29, UR59 ;  /* 0x0000003b001d7c82 */ /* 0x000fe20008000000 */
[----:B------:R-:W-:Y:S01]  /*6720*/  UMOV UR59, 0x8 ;  /* 0x00000008003b7882 */ /* 0x000fe20000000000 */
[----:B------:R-:W-:Y:S01]  /*6730*/  UMOV UR28, UR58 ;  /* 0x0000003a001c7c82 */ /* 0x000fe20008000000 */
[----:B------:R-:W-:Y:S01]  /*6740*/  UMOV UR58, UR4 ;  /* 0x00000004003a7c82 */ /* 0x000fe20008000000 */
[----:B------:R-:W-:Y:S01]  /*6750*/  UMOV UR41, UR57 ;  /* 0x0000003900297c82 */ /* 0x000fe20008000000 */
[----:B------:R-:W-:Y:S01]  /*6760*/  UMOV UR57, 0x40000040 ;  /* 0x4000004000397882 */ /* 0x000fe20000000000 */
[----:B------:R-:W-:Y:S01]  /*6770*/  UMOV UR40, UR56 ;  /* 0x0000003800287c82 */ /* 0x000fe20008000000 */
[----:B------:R-:W-:Y:S01]  /*6780*/  IMAD.U32 R12, RZ, RZ, UR58 ;  /* 0x0000003aff0c7e24 */ /* 0x000fe2000f8e00ff */
[----:B------:R-:W-:Y:S01]  /*6790*/  UMOV UR56, UR5 ;  /* 0x0000000500387c82 */ /* 0x000fe20008000000 */
[----:B------:R-:W-:Y:S01]  /*67a0*/  IMAD.U32 R13, RZ, RZ, UR59 ;  /* 0x0000003bff0d7e24 */ /* 0x000fe2000f8e00ff */
[----:B------:R-:W-:Y:S01]  /*67b0*/  R2UR UR5, R8 ;  /* 0x00000000080572ca */ /* 0x000fe200000e0000 */
[----:B------:R-:W-:Y:S01]  /*67c0*/  UIADD3 UR4, UR24, 0x180, URZ ;  /* 0x0000018018047890 */ /* 0x000fe2000fffe03f */
[----:B------:R-:W-:Y:S01]  /*67d0*/  VIADD R8, R5, 0x200 ;  /* 0x0000020005087836 */ /* 0x000fe20000000000 */
[----:B------:R-:W-:Y:S01]  /*67e0*/  HGMMA.64x64x16.F32.BF16 R24, gdesc[UR56].tnspA, R24 ;  /* 0x20e00000381879f0 */ /* 0x000fe20008701818 */
[----:B------:R-:W-:-:S09]  /*67f0*/  R2UR UR59, R22 ;  /* 0x00000000163b72ca */ /* 0x000fd200000e0000 */
[----:B------:R-:W-:Y:S01]  /*6800*/  UMOV UR56, UR5 ;  /* 0x0000000500387c82 */ /* 0x000fe20008000000 */
[----:B------:R-:W-:Y:S01]  /*6810*/  R2UR UR58, R23 ;  /* 0x00000000173a72ca */ /* 0x000fe200000e0000 */
[----:B------:R-:W-:Y:S01]  /*6820*/  UMOV UR57, 0x40000040 ;  /* 0x4000004000397882 */ /* 0x000fe20000000000 */
[----:B------:R-:W-:Y:S01]  /*6830*/  R2UR UR5, R8 ;  /* 0x00000000080572ca */ /* 0x000fe200000e0000 */
[----:B------:R-:W-:Y:S01]  /*6840*/  VIADD R22, R217, 0x400 ;  /* 0x00000400d9167836 */ /* 0x000fe20000000000 */
[----:B------:R-:W-:Y:S01]  /*6850*/  UMOV UR49, UR59 ;  /* 0x0000003b00317c82 */ /* 0x000fe20008000000 */
[----:B------:R-:W-:-:S08]  /*6860*/  UMOV UR59, 0x8 ;  /* 0x00000008003b7882 */ /* 0x000fd00000000000 */
[----:B------:R-:W-:Y:S01]  /*6870*/  UMOV UR48, UR58 ;  /* 0x0000003a00307c82 */ /* 0x000fe20008000000 */
[----:B------:R-:W-:Y:S01]  /*6880*/  UMOV UR58, UR4 ;  /* 0x00000004003a7c82 */ /* 0x000fe20008000000 */
[----:B------:R-:W-:Y:S01]  /*6890*/  IMAD.U32 R11, RZ, RZ, UR59 ;  /* 0x0000003bff0b7e24 */ /* 0x000fe2000f8e00ff */
[----:B------:R-:W-:Y:S01]  /*68a0*/  UIADD3 UR4, UR24, 0x200, URZ ;  /* 0x0000020018047890 */ /* 0x000fe2000fffe03f */
[----:B------:R-:W-:Y:S01]  /*68b0*/  IMAD.U32 R10, RZ, RZ, UR58 ;  /* 0x0000003aff0a7e24 */ /* 0x000fe2000f8e00ff */
[----:B------:R-:W-:Y:S01]  /*68c0*/  HGMMA.64x64x16.F32.BF16 R24, gdesc[UR56].tnspA, R24 ;  /* 0x20e00000381879f0 */ /* 0x000fe20008701818 */
[----:B------:R-:W-:Y:S01]  /*68d0*/  R2UR UR59, R218 ;  /* 0x00000000da3b72ca */ /* 0x000fe200000e0000 */
[----:B------:R-:W-:Y:S01]  /*68e0*/  IMAD R218, R229, 0x2000, R230 ;  /* 0x00002000e5da7824 */ /* 0x000fe200078e02e6 */
[----:B------:R-:W-:Y:S02]  /*68f0*/  R2UR UR58, R219 ;  /* 0x00000000db3a72ca */ /* 0x000fe400000e0000 */
[----:B------:R-:W-:-:S02]  /*6900*/  R2UR UR57, R220 ;  /* 0x00000000dc3972ca */ /* 0x000fc400000e0000 */
[----:B------:R-:W-:Y:S02]  /*6910*/  R2UR UR56, R221 ;  /* 0x00000000dd3872ca */ /* 0x000fe400000e0000 */
[----:B------:R-:W-:-:S05]  /*6920*/  SHF.R.S32.HI R219, RZ, 0x1f, R218 ;  /* 0x0000001fffdb7819 */ /* 0x000fca00000114da */
[----:B------:R-:W-:Y:S01]  /*6930*/  UMOV UR53, UR59 ;  /* 0x0000003b00357c82 */ /* 0x000fe20008000000 */
[----:B------:R-:W-:Y:S01]  /*6940*/  UMOV UR59, 0x8 ;  /* 0x00000008003b7882 */ /* 0x000fe20000000000 */
[----:B------:R-:W-:Y:S01]  /*6950*/  UMOV UR52, UR58 ;  /* 0x0000003a00347c82 */ /* 0x000fe20008000000 */
[----:B------:R-:W-:Y:S01]  /*6960*/  UMOV UR58, UR4 ;  /* 0x00000004003a7c82 */ /* 0x000fe20008000000 */
[----:B------:R-:W-:Y:S01]  /*6970*/  UMOV UR45, UR57 ;  /* 0x00000039002d7c82 */ /* 0x000fe20008000000 */
[----:B------:R-:W-:Y:S01]  /*6980*/  UMOV UR57, 0x40000040 ;  /* 0x4000004000397882 */ /* 0x000fe20000000000 */
[----:B------:R-:W-:Y:S01]  /*6990*/  UMOV UR44, UR56 ;  /* 0x00000038002c7c82 */ /* 0x000fe20008000000 */
[----:B------:R-:W-:Y:S01]  /*69a0*/  UMOV UR56, UR5 ;  /* 0x0000000500387c82 */ /* 0x000fe20008000000 */
[----:B------:R-:W-:Y:S01]  /*69b0*/  IMAD.U32 R8, RZ, RZ, UR58 ;  /* 0x0000003aff087e24 */ /* 0x000fe2000f8e00ff */
[----:B------:R-:W1:Y:S01]  /*69c0*/  S2UR UR4, SR_CTAID.Y ;  /* 0x00000000000479c3 */ /* 0x000e620000002600 */
[----:B------:R-:W-:Y:S01]  /*69d0*/  IMAD.U32 R9, RZ, RZ, UR59 ;  /* 0x0000003bff097e24 */ /* 0x000fe2000f8e00ff */
[----:B-1----:R-:W-:Y:S01]  /*69e0*/  USHF.R.S32.HI UR5, URZ, 0x1f, UR4 ;  /* 0x0000001f3f057899 */ /* 0x002fe20008011404 */
[----:B------:R-:W-:Y:S01]  /*69f0*/  HGMMA.64x64x16.F32.BF16 R24, gdesc[UR56].tnspA, R24, gsb0 ;  /* 0x20e00000381879f0 */ /* 0x000fe20008001818 */
[----:B------:R-:W-:Y:S01]  /*6a00*/  R2UR UR59, R6 ;  /* 0x00000000063b72ca */ /* 0x000fe200000e0000 */
[----:B------:R-:W-:Y:S01]  /*6a10*/  WARPGROUP.ARRIVE ;  /* 0x00000000000079c5 */ /* 0x000fe20000000000 */
[----:B------:R-:W-:Y:S01]  /*6a20*/  R2UR UR58, R7 ;  /* 0x00000000073a72ca */ /* 0x000fe200000e0000 */
[----:B------:R-:W-:Y:S01]  /*6a30*/  UMOV UR57, 0x40000040 ;  /* 0x4000004000397882 */ /* 0x000fe20000000000 */
[----:B------:R-:W-:Y:S01]  /*6a40*/  R2UR UR56, R22 ;  /* 0x00000000163872ca */ /* 0x000fe200000e0000 */
[C---:B------:R-:W-:Y:S01]  /*6a50*/  VIADD R6, R217.reuse, 0x480 ;  /* 0x00000480d9067836 */ /* 0x040fe20000000000 */
[----:B------:R-:W1:Y:S11]  /*6a60*/  LDC.64 R22, c[0x0][0x2d8] ;  /* 0x0000b600ff167b82 */ /* 0x000e760000000a00 */
        /* <DEDUP_REMOVED lines=15> */
[----:B------:R-:W-:Y:S01]  /*6b60*/  R2UR UR48, R6 ;  /* 0x00000000063072ca */ /* 0x000fe200000e0000 */
[----:B------:R-:W-:Y:S01]  /*6b70*/  HGMMA.64x16x16.F32.BF16 R128, gdesc[UR56].tnspA.tnspB, R128 ;  /* 0x60200000388079f0 */ /* 0x000fe20008701880 */
[----:B------:R-:W-:Y:S01]  /*6b80*/  UMOV UR49, 0x40000040 ;  /* 0x4000004000317882 */ /* 0x000fe20000000000 */
[----:B------:R-:W-:Y:S01]  /*6b90*/  VIADD R6, R217, 0x500 ;  /* 0x00000500d9067836 */ /* 0x000fe20000000000 */
[----:B------:R-:W-:Y:S01]  /*6ba0*/  LOP3.LUT R216, R216, 0x3fff, RZ, 0xc0, !PT ;  /* 0x00003fffd8d87812 */ /* 0x000fe200078ec0ff */
[C---:B-1----:R-:W-:Y:S01]  /*6bb0*/  IMAD R220, R22.reuse, UR5, RZ ;  /* 0x0000000516dc7c24 */ /* 0x042fe2000f8e02ff */
[----:B------:R-:W-:Y:S01]  /*6bc0*/  USHF.R.S32.HI UR5, URZ, 0x1f, UR8 ;  /* 0x0000001f3f057899 */ /* 0x000fe20008011408 */
[----:B------:R-:W-:Y:S01]  /*6bd0*/  IMAD.WIDE.U32 R218, R22, UR4, R218 ;  /* 0x0000000416da7c25 */ /* 0x000fe2000f8e00da */
[----:B------:R-:W-:Y:S01]  /*6be0*/  R2UR UR24, R6 ;  /* 0x00000000061872ca */ /* 0x000fe200000e0000 */
[----:B------:R-:W-:Y:S01]  /*6bf0*/  ULDC.64 UR56, c[0x0][0x208] ;  /* 0x0000820000387ab9 */ /* 0x000fe20000000a00 */
[----:B------:R-:W1:Y:S01]  /*6c00*/  LDC.64 R6, c[0x0][0x2e0] ;  /* 0x0000b800ff067b82 */ /* 0x000e620000000a00 */
[----:B------:R-:W-:Y:S01]  /*6c10*/  IMAD R23, R23, UR4, R220 ;  /* 0x0000000417177c24 */ /* 0x000fe2000f8e02dc */
[----:B------:R-:W-:Y:S01]  /*6c20*/  USHF.L.U32 UR4, UR61, 0xe, URZ ;  /* 0x0000000e3d047899 */ /* 0x000fe2000800063f */
[----:B------:R-:W-:-:S02]  /*6c30*/  VIADD R217, R217, 0x580 ;  /* 0x00000580d9d97836 */ /* 0x000fc40000000000 */
[----:B------:R-:W-:-:S03]  /*6c40*/  IMAD.IADD R219, R219, 0x1, R23 ;  /* 0x00000001dbdb7824 */ /* 0x000fc600078e0217 */
[----:B------:R-:W-:-:S03]  /*6c50*/  R2UR UR20, R217 ;  /* 0x00000000d91472ca */ /* 0x000fc600000e0000 */
        /* <DEDUP_REMOVED lines=14> */
[C---:B-1----:R-:W-:Y:S01]  /*6d40*/  IMAD.WIDE.U32 R22, R6.reuse, UR8, R218 ;  /* 0x0000000806167c25 */ /* 0x042fe2000f8e00da */
[----:B------:R-:W-:Y:S01]  /*6d50*/  HGMMA.64x16x16.F32.BF16 R120, gdesc[UR52].tnspA.tnspB, R120 ;  /* 0x60200000347879f0 */ /* 0x000fe20008701878 */
[----:B------:R-:W-:Y:S01]  /*6d60*/  UMOV UR12, UR20 ;  /* 0x00000014000c7c82 */ /* 0x000fe20008000000 */
[----:B------:R-:W-:Y:S01]  /*6d70*/  UMOV UR16, UR20 ;  /* 0x0000001400107c82 */ /* 0x000fe20008000000 */
[----:B------:R-:W-:Y:S01]  /*6d80*/  IMAD R6, R6, UR5, RZ ;  /* 0x0000000506067c24 */ /* 0x000fe2000f8e02ff */
[----:B------:R-:W-:Y:S01]  /*6d90*/  HGMMA.64x16x16.F32.BF16 R128, gdesc[UR44].tnspA.tnspB, R128 ;  /* 0x602000002c8079f0 */ /* 0x000fe20008701880 */
[----:B------:R-:W-:-:S02]  /*6da0*/  USHF.R.S32.HI UR5, URZ, 0x1f, UR4 ;  /* 0x0000001f3f057899 */ /* 0x000fc40008011404 */
[----:B------:R-:W-:Y:S01]  /*6db0*/  IMAD R217, R7, UR8, R6 ;  /* 0x0000000807d97c24 */ /* 0x000fe2000f8e0206 */
[----:B------:R-:W-:Y:S01]  /*6dc0*/  IADD3 R7, P1, R22, UR4, RZ ;  /* 0x0000000416077c10 */ /* 0x000fe2000ff3e0ff */
[----:B------:R-:W-:Y:S01]  /*6dd0*/  IMAD R232, R3, 0x800, R216 ;  /* 0x0000080003e87824 */ /* 0x000fe200078e02d8 */
[----:B------:R-:W-:Y:S02]  /*6de0*/  UMOV UR8, UR20 ;  /* 0x0000001400087c82 */ /* 0x000fe40008000000 */
[----:B------:R-:W-:Y:S01]  /*6df0*/  IADD3.X R22, R23, UR5, R217, P1, !PT ;  /* 0x0000000517167c10 */ /* 0x000fe20008ffe4d9 */
[----:B------:R-:W-:Y:S02]  /*6e00*/  ULDC.64 UR4, c[0x0][0x2c0] ;  /* 0x0000b00000047ab9 */ /* 0x000fe40000000a00 */
[C---:B------:R-:W-:Y:S01]  /*6e10*/  LEA R6, P1, R7.reuse, UR4, 0x2 ;  /* 0x0000000407067c11 */ /* 0x040fe2000f8210ff */
[----:B------:R-:W-:Y:S01]  /*6e20*/  UMOV UR4, UR20 ;  /* 0x0000001400047c82 */ /* 0x000fe20008000000 */
[----:B------:R-:W-:Y:S01]  /*6e30*/  HGMMA.64x16x16.F32.BF16 R96, gdesc[UR24].tnspA.tnspB, R96 ;  /* 0x60200000186079f0 */ /* 0x000fe20008701860 */
[----:B------:R-:W-:Y:S01]  /*6e40*/  UMOV UR26, UR34 ;  /* 0x00000022001a7c82 */ /* 0x000fe20008000000 */
[----:B------:R-:W-:Y:S01]  /*6e50*/  UMOV UR27, UR35 ;  /* 0x00000023001b7c82 */ /* 0x000fe20008000000 */
[----:B------:R-:W-:Y:S01]  /*6e60*/  R2UR UR52, R232 ;  /* 0x00000000e83472ca */ /* 0x000fe200000e0000 */
[----:B------:R-:W-:Y:S01]  /*6e70*/  HGMMA.64x16x16.F32.BF16 R104, gdesc[UR28].tnspA.tnspB, R104 ;  /* 0x602000001c6879f0 */ /* 0x000fe20008701868 */
[----:B------:R-:W-:Y:S01]  /*6e80*/  LEA.HI.X R7, R7, UR5, R22, 0x2, P1 ;  /* 0x0000000507077c11 */ /* 0x000fe200088f1416 */
[----:B------:R-:W-:-:S02]  /*6e90*/  UMOV UR5, UR21 ;  /* 0x0000001500057c82 */ /* 0x000fc40008000000 */
[----:B------:R-:W-:Y:S04]  /*6ea0*/  HGMMA.64x16x16.F32.BF16 R112, gdesc[UR40].tnspA.tnspB, R112 ;  /* 0x60200000287079f0 */ /* 0x000fe80008701870 */
[----:B------:R-:W-:Y:S04]  /*6eb0*/  HGMMA.64x16x16.F32.BF16 R120, gdesc[UR36].tnspA.tnspB, R120 ;  /* 0x60200000247879f0 */ /* 0x000fe80008701878 */
[----:B------:R-:W-:Y:S01]  /*6ec0*/  HGMMA.64x16x16.F32.BF16 R128, gdesc[UR24].tnspA.tnspB, R128 ;  /* 0x60200000188079f0 */ /* 0x000fe20008701880 */
[----:B------:R-:W-:Y:S01]  /*6ed0*/  UMOV UR53, 0x40000040 ;  /* 0x4000004000357882 */ /* 0x000fe20000000000 */
[----:B------:R-:W-:-:S02]  /*6ee0*/  UMOV UR55, 0x40 ;  /* 0x0000004000377882 */ /* 0x000fc40000000000 */
[----:B------:R-:W-:Y:S04]  /*6ef0*/  HGMMA.64x16x16.F32.BF16 R96, gdesc[UR20].tnspA.tnspB, R96 ;  /* 0x60200000146079f0 */ /* 0x000fe80008701860 */
[----:B------:R-:W-:Y:S04]  /*6f00*/  HGMMA.64x16x16.F32.BF16 R104, gdesc[UR12].tnspA.tnspB, R104 ;  /* 0x602000000c6879f0 */ /* 0x000fe80008701868 */
[----:B------:R-:W-:Y:S01]  /*6f10*/  HGMMA.64x16x16.F32.BF16 R112, gdesc[UR8].tnspA.tnspB, R112 ;  /* 0x60200000087079f0 */ /* 0x000fe20008701870 */
[----:B------:R-:W-:-:S03]  /*6f20*/  ULOP3.LUT UR8, UR32, 0x80000, URZ, 0xfc, !UPT ;  /* 0x0008000020087892 */ /* 0x000fc6000f8efc3f */
[----:B------:R-:W-:Y:S04]  /*6f30*/  HGMMA.64x16x16.F32.BF16 R120, gdesc[UR16].tnspA.tnspB, R120 ;  /* 0x60200000107879f0 */ /* 0x000fe80008701878 */
[----:B------:R-:W-:Y:S01]  /*6f40*/  HGMMA.64x16x16.F32.BF16 R128, gdesc[UR4].tnspA.tnspB, R128, gsb0 ;  /* 0x60200000048079f0 */ /* 0x000fe20008001880 */
[----:B------:R-:W-:Y:S02]  /*6f50*/  UIADD3 UR4, UR8, 0x80, URZ ;  /* 0x0000008008047890 */ /* 0x000fe4000fffe03f */
[----:B------:R-:W-:Y:S02]  /*6f60*/  WARPGROUP.DEPBAR.LE gsb0, 0x1 ;  /* 0x00008000000079c5 */ /* 0x000fe40000010100 */
[----:B------:R-:W-:Y:S01]  /*6f70*/  WARPGROUP.ARRIVE ;  /* 0x00000000000079c5 */ /* 0x000fe20000000000 */
[----:B------:R-:W-:Y:S01]  /*6f80*/  UIADD3 UR5, UR8, 0x100, URZ ;  /* 0x0000010008057890 */ /* 0x000fe2000fffe03f */
[----:B------:R1:W-:Y:S01]  /*6f90*/  REDG.E.ADD.F32x4.FTZ.RN.STRONG.GPU desc[UR56][R6.64], R24 ;  /* 0x00000018060079a6 */ /* 0x0003e2000c10f7b8 */
[----:B------:R-:W-:Y:S01]  /*6fa0*/  UMOV UR54, UR8 ;  /* 0x0000000800367c82 */ /* 0x000fe20008000000 */
[----:B------:R-:W-:Y:S01]  /*6fb0*/  UIADD3 UR6, UR8, 0x180, URZ ;  /* 0x0000018008067890 */ /* 0x000fe2000fffe03f */
[----:B------:R-:W-:Y:S01]  /*6fc0*/  UMOV UR12, UR52 ;  /* 0x00000034000c7c82 */ /* 0x000fe20008000000 */
[----:B------:R-:W-:Y:S01]  /*6fd0*/  UMOV UR13, UR53 ;  /* 0x00000035000d7c82 */ /* 0x000fe20008000000 */
[----:B------:R-:W-:Y:S01]  /*6fe0*/  UMOV UR14, UR4 ;  /* 0x00000004000e7c82 */ /* 0x000fe20008000000 */
[----:B------:R-:W-:Y:S01]  /*6ff0*/  UMOV UR15, 0x40 ;  /* 0x00000040000f7882 */ /* 0x000fe20000000000 */
[----:B------:R-:W-:Y:S01]  /*7000*/  HGMMA.64x16x16.F32.BF16 R208, gdesc[UR52].tnspA.tnspB, R208 ;  /* 0x6020000034d079f0 */ /* 0x000fe200087018d0 */
[----:B------:R-:W-:Y:S01]  /*7010*/  IMAD.U32 R22, RZ, RZ, UR14 ;  /* 0x0000000eff167e24 */ /* 0x000fe2000f8e00ff */
[----:B------:R-:W-:Y:S01]  /*7020*/  UIADD3 UR4, UR8, 0x200, URZ ;  /* 0x0000020008047890 */ /* 0x000fe2000fffe03f */
[----:B------:R-:W-:Y:S01]  /*7030*/  IMAD.U32 R23, RZ, RZ, UR15 ;  /* 0x0000000fff177e24 */ /* 0x000fe2000f8e00ff */
[----:B------:R-:W-:Y:S01]  /*7040*/  HGMMA.64x16x16.F32.BF16 R192, gdesc[UR12].tnspA.tnspB, R192 ;  /* 0x602000000cc079f0 */ /* 0x000fe200087018c0 */
[----:B------:R-:W-:Y:S01]  /*7050*/  UMOV UR12, UR52 ;  /* 0x00000034000c7c82 */ /* 0x000fe20008000000 */
[----:B------:R-:W-:Y:S01]  /*7060*/  UMOV UR13, UR53 ;  /* 0x00000035000d7c82 */ /* 0x000fe20008000000 */
[----:B------:R-:W-:Y:S01]  /*7070*/  UMOV UR14, UR5 ;  /* 0x00000005000e7c82 */ /* 0x000fe20008000000 */
[----:B------:R-:W-:Y:S01]  /*7080*/  UMOV UR15, 0x40 ;  /* 0x00000040000f7882 */ /* 0x000fe20000000000 */
[----:B------:R-:W-:Y:S01]  /*7090*/  IMAD.U32 R216, RZ, RZ, UR14 ;  /* 0x0000000effd87e24 */ /* 0x000fe2000f8e00ff */
[----:B------:R-:W-:Y:S01]  /*70a0*/  HGMMA.64x16x16.F32.BF16 R176, gdesc[UR12].tnspA.tnspB, R176 ;  /* 0x602000000cb079f0 */ /* 0x000fe200087018b0 */
[----:B------:R-:W-:Y:S01]  /*70b0*/  IMAD.U32 R217, RZ, RZ, UR15 ;  /* 0x0000000fffd97e24 */ /* 0x000fe2000f8e00ff */
        /* <DEDUP_REMOVED lines=11> */
[----:B-1----:R-:W-:Y:S01]  /*7170*/  VIADD R24, R232, 0x80 ;  /* 0x00000080e8187836 */ /* 0x002fe20000000000 */
[----:B------:R-:W-:Y:S01]  /*7180*/  HGMMA.64x16x16.F32.BF16 R144, gdesc[UR12].tnspA.tnspB, R144 ;  /* 0x602000000c9079f0 */ /* 0x000fe20008701890 */
[----:B------:R-:W-:Y:S01]  /*7190*/  UIADD3 UR46, UR8, 0x10, URZ ;  /* 0x00000010082e7890 */ /* 0x000fe2000fffe03f */
[----:B------:R1:W-:Y:S02]  /*71a0*/  REDG.E.ADD.F32x4.FTZ.RN.STRONG.GPU desc[UR56][R6.64+0x800], R28 ;  /* 0x0008001c060079a6 */ /* 0x0003e4000c10f7b8 */
[----:B------:R-:W-:Y:S01]  /*71b0*/  R2UR UR44, R24 ;  /* 0x00000000182c72ca */ /* 0x000fe200000e0000 */
[----:B------:R-:W-:-:S02]  /*71c0*/  UIADD3 UR4, UR8, 0x90, URZ ;  /* 0x0000009008047890 */ /* 0x000fc4000fffe03f */
[----:B------:R-:W-:Y:S01]  /*71d0*/  UIADD3 UR5, UR8, 0x110, URZ ;  /* 0x0000011008057890 */ /* 0x000fe2000fffe03f */
[----:B------:R-:W-:Y:S01]  /*71e0*/  IMAD.U32 R220, RZ, RZ, UR14 ;  /* 0x0000000effdc7e24 */ /* 0x000fe2000f8e00ff */
[----:B------:R-:W-:Y:S01]  /*71f0*/  UMOV UR45, 0x40000040 ;  /* 0x40000040002d7882 */ /* 0x000fe20000000000 */
[----:B------:R-:W-:Y:S01]  /*7200*/  IMAD.U32 R221, RZ, RZ, UR15 ;  /* 0x0000000fffdd7e24 */ /* 0x000fe2000f8e00ff */
[----:B------:R-:W-:Y:S01]  /*7210*/  UMOV UR47, 0x40 ;  /* 0x00000040002f7882 */ /* 0x000fe20000000000 */
[----:B------:R-:W-:Y:S01]  /*7220*/  UIADD3 UR6, UR8, 0x190, URZ ;  /* 0x0000019008067890 */ /* 0x000fe2000fffe03f */
[----:B------:R1:W-:Y:S01]  /*7230*/  REDG.E.ADD.F32x4.FTZ.RN.STRONG.GPU desc[UR56][R6.64+0x1000], R32 ;  /* 0x00100020060079a6 */ /* 0x0003e2000c10f7b8 */
[----:B------:R-:W-:Y:S01]  /*7240*/  UMOV UR13, UR45 ;  /* 0x0000002d000d7c82 */ /* 0x000fe20008000000 */
[----:B------:R-:W-:Y:S01]  /*7250*/  UMOV UR14, UR4 ;  /* 0x00000004000e7c82 */ /* 0x000fe20008000000 */
[----:B------:R-:W-:Y:S01]  /*7260*/  UMOV UR15, 0x40 ;  /* 0x00000040000f7882 */ /* 0x000fe20000000000 */
[----:B------:R-:W-:Y:S01]  /*7270*/  UMOV UR12, UR44 ;  /* 0x0000002c000c7c82 */ /* 0x000fe20008000000 */
[----:B------:R-:W-:Y:S01]  /*7280*/  UIADD3 UR50, UR8, 0x210, URZ ;  /* 0x0000021008327890 */ /* 0x000fe2000fffe03f */
[----:B------:R-:W-:Y:S01]  /*7290*/  IMAD.U32 R222, RZ, RZ, UR14 ;  /* 0x0000000effde7e24 */ /* 0x000fe2000f8e00ff */
[----:B------:R-:W-:Y:S01]  /*72a0*/  UMOV UR48, UR44 ;  /* 0x0000002c00307c82 */ /* 0x000fe20008000000 */
[----:B------:R-:W-:Y:S01]  /*72b0*/  IMAD.U32 R223, RZ, RZ, UR15 ;  /* 0x0000000fffdf7e24 */ /* 0x000fe2000f8e00ff */
[----:B------:R-:W-:Y:S01]  /*72c0*/  UMOV UR49, UR45 ;  /* 0x0000002d00317c82 */ /* 0x000fe20008000000 */
[----:B------:R-:W-:Y:S01]  /*72d0*/  UMOV UR51, 0x40 ;  /* 0x0000004000337882 */ /* 0x000fe20000000000 */
[----:B------:R-:W-:Y:S01]  /*72e0*/  VIADD R24, R232, 0x100 ;  /* 0x00000100e8187836 */ /* 0x000fe20000000000 */
[----:B------:R-:W-:Y:S01]  /*72f0*/  UIADD3 UR26, UR8, 0x20, URZ ;  /* 0x00000020081a7890 */ /* 0x000fe2000fffe03f */
[----:B------:R1:W-:Y:S01]  /*7300*/  REDG.E.ADD.F32x4.FTZ.RN.STRONG.GPU desc[UR56][R6.64+0x1800], R36 ;  /* 0x00180024060079a6 */ /* 0x0003e2000c10f7b8 */
[----:B------:R-:W-:Y:S02]  /*7310*/  HGMMA.64x16x16.F32.BF16 R208, gdesc[UR44].tnspA.tnspB, R208 ;  /* 0x602000002cd079f0 */ /* 0x000fe400087018d0 */
[----:B------:R-:W-:Y:S01]  /*7320*/  R2UR UR24, R24 ;  /* 0x00000000181872ca */ /* 0x000fe200000e0000 */
[----:B------:R-:W-:Y:S01]  /*7330*/  UIADD3 UR42, UR8, 0xa0, URZ ;  /* 0x000000a0082a7890 */ /* 0x000fe2000fffe03f */
[----:B------:R1:W-:Y:S01]  /*7340*/  REDG.E.ADD.F32x4.FTZ.RN.STRONG.GPU desc[UR56][R6.64+0x2000], R40 ;  /* 0x00200028060079a6 */ /* 0x0003e2000c10f7b8 */
        /* <DEDUP_REMOVED lines=12> */
[----:B------:R-:W-:Y:S01]  /*7410*/  UIADD3 UR38, UR8, 0x120, URZ ;  /* 0x0000012008267890 */ /* 0x000fe2000fffe03f */
[----:B------:R-:W-:Y:S01]  /*7420*/  HGMMA.64x16x16.F32.BF16 R160, gdesc[UR12].tnspA.tnspB, R160 ;  /* 0x602000000ca079f0 */ /* 0x000fe200087018a0 */
[----:B------:R-:W-:-:S02]  /*7430*/  UIADD3 UR34, UR8, 0x1a0, URZ ;  /* 0x000001a008227890 */ /* 0x000fc4000fffe03f */
[----:B------:R-:W-:Y:S01]  /*7440*/  UIADD3 UR30, UR8, 0x220, URZ ;  /* 0x00000220081e7890 */ /* 0x000fe2000fffe03f */
[----:B------:R-:W-:Y:S01]  /*7450*/  UMOV UR25, 0x40000040 ;  /* 0x4000004000197882 */ /* 0x000fe20000000000 */
[----:B------:R-:W-:Y:S01]  /*7460*/  UMOV UR27, 0x40 ;  /* 0x00000040001b7882 */ /* 0x000fe20000000000 */
[----:B------:R-:W-:Y:S01]  /*7470*/  HGMMA.64x16x16.F32.BF16 R144, gdesc[UR48].tnspA.tnspB, R144 ;  /* 0x60200000309079f0 */ /* 0x000fe20008701890 */
        /* <DEDUP_REMOVED lines=18> */
[----:B------:R-:W-:Y:S01]  /*75a0*/  IMAD.U32 R226, RZ, RZ, UR14 ;  /* 0x0000000effe27e24 */ /* 0x000fe2000f8e00ff */
[----:B------:R-:W-:Y:S01]  /*75b0*/  HGMMA.64x16x16.F32.BF16 R192, gdesc[UR40].tnspA.tnspB, R192 ;  /* 0x6020000028c079f0 */ /* 0x000fe200087018c0 */
[----:B------:R-:W-:-:S02]  /*75c0*/  UIADD3 UR18, UR8, 0x130, URZ ;  /* 0x0000013008127890 */ /* 0x000fc4000fffe03f */
[----:B------:R-:W-:Y:S01]  /*75d0*/  UIADD3 UR10, UR8, 0x230, URZ ;  /* 0x00000230080a7890 */ /* 0x000fe2000fffe03f */
[----:B------:R-:W-:Y:S01]  /*75e0*/  UMOV UR5, 0x40000040 ;  /* 0x4000004000057882 */ /* 0x000fe20000000000 */
[----:B------:R-:W-:Y:S01]  /*75f0*/  HGMMA.64x16x16.F32.BF16 R176, gdesc[UR36].tnspA.tnspB, R176 ;  /* 0x6020000024b079f0 */ /* 0x000fe200087018b0 */
[----:B------:R-:W-:Y:S01]  /*7600*/  UMOV UR7, 0x40 ;  /* 0x0000004000077882 */ /* 0x000fe20000000000 */
[----:B------:R-:W-:Y:S01]  /*7610*/  UMOV UR23, 0x40 ;  /* 0x0000004000177882 */ /* 0x000fe20000000000 */
[----:B------:R-:W-:Y:S01]  /*7620*/  IMAD.U32 R227, RZ, RZ, UR15 ;  /* 0x0000000fffe37e24 */ /* 0x000fe2000f8e00ff */
[----:B------:R-:W-:Y:S01]  /*7630*/  UMOV UR19, 0x40 ;  /* 0x0000004000137882 */ /* 0x000fe20000000000 */
[----:B------:R-:W-:Y:S01]  /*7640*/  UMOV UR11, 0x40 ;  /* 0x00000040000b7882 */ /* 0x000fe20000000000 */
[----:B------:R1:W-:Y:S01]  /*7650*/  REDG.E.ADD.F32x4.FTZ.RN.STRONG.GPU desc[UR56][R6.64+0x3000], R48 ;  /* 0x00300030060079a6 */ /* 0x0003e2000c10f7b8 */
[----:B------:R-:W-:Y:S01]  /*7660*/  HGMMA.64x16x16.F32.BF16 R160, gdesc[UR32].tnspA.tnspB, R160 ;  /* 0x6020000020a079f0 */ /* 0x000fe200087018a0 */
[----:B------:R-:W-:Y:S01]  /*7670*/  UIADD3 UR14, UR8, 0x1b0, URZ ;  /* 0x000001b0080e7890 */ /* 0x000fe2000fffe03f */
[----:B------:R-:W-:Y:S01]  /*7680*/  UMOV UR20, UR4 ;  /* 0x0000000400147c82 */ /* 0x000fe20008000000 */
[----:B------:R-:W-:Y:S01]  /*7690*/  UMOV UR21, UR5 ;  /* 0x0000000500157c82 */ /* 0x000fe20008000000 */
[----:B------:R-:W-:Y:S01]  /*76a0*/  UMOV UR16, UR4 ;  /* 0x0000000400107c82 */ /* 0x000fe20008000000 */
[----:B------:R-:W-:Y:S01]  /*76b0*/  UMOV UR17, UR5 ;  /* 0x0000000500117c82 */ /* 0x000fe20008000000 */
[----:B------:R-:W-:Y:S01]  /*76c0*/  HGMMA.64x16x16.F32.BF16 R144, gdesc[UR28].tnspA.tnspB, R144 ;  /* 0x602000001c9079f0 */ /* 0x000fe20008701890 */
[----:B------:R-:W-:Y:S01]  /*76d0*/  UMOV UR12, UR4 ;  /* 0x00000004000c7c82 */ /* 0x000fe20008000000 */
[----:B------:R-:W-:Y:S01]  /*76e0*/  UMOV UR13, UR5 ;  /* 0x00000005000d7c82 */ /* 0x000fe20008000000 */
[----:B------:R-:W-:Y:S01]  /*76f0*/  UMOV UR15, 0x40 ;  /* 0x00000040000f7882 */ /* 0x000fe20000000000 */
[----:B------:R-:W-:Y:S01]  /*7700*/  UMOV UR8, UR4 ;  /* 0x0000000400087c82 */ /* 0x000fe20008000000 */
[----:B------:R-:W-:Y:S01]  /*7710*/  UMOV UR9, UR5 ;  /* 0x0000000500097c82 */ /* 0x000fe20008000000 */
[----:B------:R1:W-:Y:S01]  /*7720*/  REDG.E.ADD.F32x4.FTZ.RN.STRONG.GPU desc[UR56][R6.64+0x3800], R52 ;  /* 0x00380034060079a6 */ /* 0x0003e2000c10f7b8 */
[----:B------:R-:W-:Y:S04]  /*7730*/  HGMMA.64x16x16.F32.BF16 R208, gdesc[UR4].tnspA.tnspB, R208 ;  /* 0x6020000004d079f0 */ /* 0x000fe800087018d0 */
[----:B------:R-:W-:Y:S04]  /*7740*/  HGMMA.64x16x16.F32.BF16 R192, gdesc[UR20].tnspA.tnspB, R192 ;  /* 0x6020000014c079f0 */ /* 0x000fe800087018c0 */
[----:B------:R-:W-:Y:S04]  /*7750*/  HGMMA.64x16x16.F32.BF16 R176, gdesc[UR16].tnspA.tnspB, R176 ;  /* 0x6020000010b079f0 */ /* 0x000fe800087018b0 */
[----:B------:R-:W-:Y:S04]  /*7760*/  HGMMA.64x16x16.F32.BF16 R160, gdesc[UR12].tnspA.tnspB, R160 ;  /* 0x602000000ca079f0 */ /* 0x000fe800087018a0 */
[----:B------:R-:W-:Y:S03]  /*7770*/  HGMMA.64x16x16.F32.BF16 R144, gdesc[UR8].tnspA.tnspB, R144, gsb0 ;  /* 0x60200000089079f0 */ /* 0x000fe60008001890 */
[----:B------:R-:W-:-:S02]  /*7780*/  WARPGROUP.DEPBAR.LE gsb0, 0x1 ;  /* 0x00008000000079c5 */ /* 0x000fc40000010100 */
[----:B-1----:R-:W-:Y:S05]  /*7790*/  @!P0 BRA `(.L_x_76) ;  /* 0x0000000000048947 */ /* 0x002fea0003800000 */
[----:B------:R-:W-:Y:S01]  /*77a0*/  BPT.TRAP 0x1 ;  /* 0x000000040000795c */ /* 0x000fe20000300000 */
.L_x_76:
        /* <DEDUP_REMOVED lines=11> */
[----:B------:R-:W-:Y:S01]  /*7860*/  HGMMA.64x64x16.F32.BF16 R24, gdesc[UR56].tnspA, RZ, !UPT ;  /* 0x20e00000381879f0 */ /* 0x000fe2000c7018ff */
[----:B------:R-:W-:Y:S01]  /*7870*/  R2UR UR56, R20 ;  /* 0x00000000143872ca */ /* 0x000fe200000e0000 */
[----:B------:R-:W-:Y:S01]  /*7880*/  UMOV UR57, 0x40000040 ;  /* 0x4000004000397882 */ /* 0x000fe20000000000 */
[----:B------:R-:W-:Y:S01]  /*7890*/  R2UR UR58, R14 ;  /* 0x000000000e3a72ca */ /* 0x000fe200000e0000 */
[----:B------:R-:W-:Y:S01]  /*78a0*/  VIADD R14, R5, 0x600 ;  /* 0x00000600050e7836 */ /* 0x000fe20000000000 */
[----:B------:R-:W-:-:S13]  /*78b0*/  R2UR UR59, R15 ;  /* 0x000000000f3b72ca */ /* 0x000fda00000e0000 */
[----:B------:R-:W-:Y:S01]  /*78c0*/  HGMMA.64x64x16.F32.BF16 R24, gdesc[UR56].tnspA, R24 ;  /* 0x20e00000381879f0 */ /* 0x000fe20008701818 */
[----:B------:R-:W-:Y:S01]  /*78d0*/  R2UR UR56, R14 ;  /* 0x000000000e3872ca */ /* 0x000fe200000e0000 */
[----:B------:R-:W-:Y:S01]  /*78e0*/  UMOV UR57, 0x40000040 ;  /* 0x4000004000397882 */ /* 0x000fe20000000000 */
[----:B------:R-:W-:Y:S01]  /*78f0*/  R2UR UR58, R12 ;  /* 0x000000000c3a72ca */ /* 0x000fe200000e0000 */
[----:B------:R-:W-:Y:S01]  /*7900*/  VIADD R12, R5, 0x680 ;  /* 0x00000680050c7836 */ /* 0x000fe20000000000 */
[----:B------:R-:W-:Y:S01]  /*7910*/  R2UR UR59, R13 ;  /* 0x000000000d3b72ca */ /* 0x000fe200000e0000 */
[----:B------:R-:W-:-:S12]  /*7920*/  VIADD R5, R5, 0x700 ;  /* 0x0000070005057836 */ /* 0x000fd80000000000 */
[----:B------:R-:W-:Y:S01]  /*7930*/  HGMMA.64x64x16.F32.BF16 R24, gdesc[UR56].tnspA, R24 ;  /* 0x20e00000381879f0 */ /* 0x000fe20008701818 */
[----:B------:R-:W-:Y:S01]  /*7940*/  R2UR UR56, R12 ;  /* 0x000000000c3872ca */ /* 0x000fe200000e0000 */
[----:B------:R-:W-:Y:S01]  /*7950*/  UMOV UR57, 0x40000040 ;  /* 0x4000004000397882 */ /* 0x000fe20000000000 */
[----:B------:R-:W-:Y:S02]  /*7960*/  R2UR UR58, R10 ;  /* 0x000000000a3a72ca */ /* 0x000fe400000e0000 */
[----:B------:R-:W-:-:S13]  /*7970*/  R2UR UR59, R11 ;  /* 0x000000000b3b72ca */ /* 0x000fda00000e0000 */
[----:B------:R-:W-:Y:S01]  /*7980*/  HGMMA.64x64x16.F32.BF16 R24, gdesc[UR56].tnspA, R24 ;  /* 0x20e00000381879f0 */ /* 0x000fe20008701818 */
[----:B------:R-:W-:Y:S01]  /*7990*/  R2UR UR56, R5 ;  /* 0x00000000053872ca */ /* 0x000fe200000e0000 */
[----:B------:R-:W-:Y:S01]  /*79a0*/  UMOV UR57, 0x40000040 ;  /* 0x4000004000397882 */ /* 0x000fe20000000000 */
[----:B------:R-:W-:Y:S02]  /*79b0*/  R2UR UR58, R8 ;  /* 0x00000000083a72ca */ /* 0x000fe400000e0000 */
[----:B------:R-:W-:Y:S01]  /*79c0*/  R2UR UR59, R9 ;  /* 0x00000000093b72ca */ /* 0x000fe200000e0000 */
[----:B------:R-:W-:-:S12]  /*79d0*/  VIADD R5, R232, 0x400 ;  /* 0x00000400e8057836 */ /* 0x000fd80000000000 */
[----:B------:R-:W-:Y:S01]  /*79e0*/  HGMMA.64x64x16.F32.BF16 R24, gdesc[UR56].tnspA, R24, gsb0 ;  /* 0x20e00000381879f0 */ /* 0x000fe20008001818 */
[----:B------:R-:W-:Y:S01]  /*79f0*/  R2UR UR52, R5 ;  /* 0x00000000053472ca */ /* 0x000fe200000e0000 */
[----:B------:R-:W-:Y:S01]  /*7a00*/  UMOV UR53, 0x40000040 ;  /* 0x4000004000357882 */ /* 0x000fe20000000000 */
[----:B------:R-:W-:-:S05]  /*7a10*/  VIADD R5, R232, 0x480 ;  /* 0x00000480e8057836 */ /* 0x000fca0000000000 */
[----:B------:R-:W-:Y:S01]  /*7a20*/  R2UR UR44, R5 ;  /* 0x00000000052c72ca */ /* 0x000fe200000e0000 */
[----:B------:R-:W-:Y:S02]  /*7a30*/  WARPGROUP.DEPBAR.LE gsb0, 0x0 ;  /* 0x00008000000079c5 */ /* 0x000fe40000010000 */
[----:B------:R-:W-:Y:S01]  /*7a40*/  WARPGROUP.ARRIVE ;  /* 0x00000000000079c5 */ /* 0x000fe20000000000 */
[----:B------:R-:W-:Y:S01]  /*7a50*/  UMOV UR45, 0x40000040 ;  /* 0x40000040002d7882 */ /* 0x000fe20000000000 */
[----:B------:R-:W-:Y:S01]  /*7a60*/  VIADD R5, R232, 0x500 ;  /* 0x00000500e8057836 */ /* 0x000fe20000000000 */
[----:B------:R-:W-:Y:S01]  /*7a70*/  UMOV UR25, 0x40000040 ;  /* 0x4000004000197882 */ /* 0x000fe20000000000 */
[----:B------:R-:W-:Y:S01]  /*7a80*/  UMOV UR5, 0x40000040 ;  /* 0x4000004000057882 */ /* 0x000fe20000000000 */
[----:B------:R1:W-:Y:S01]  /*7a90*/  REDG.E.ADD.F32x4.FTZ.RN.STRONG.GPU desc[UR8][R6.64+0x4000], R24 ;  /* 0x00400018060079a6 */ /* 0x0003e2000c10f788 */
[----:B------:R-:W-:Y:S01]  /*7aa0*/  HGMMA.64x16x16.F32.BF16 R200, gdesc[UR52].tnspA.tnspB, R200 ;  /* 0x6020000034c879f0 */ /* 0x000fe200087018c8 */
[----:B------:R-:W-:-:S02]  /*7ab0*/  R2UR UR54, R22 ;  /* 0x00000000163672ca */ /* 0x000fc400000e0000 */
[----:B------:R-:W-:Y:S02]  /*7ac0*/  R2UR UR55, R23 ;  /* 0x00000000173772ca */ /* 0x000fe400000e0000 */
[----:B------:R-:W-:Y:S01]  /*7ad0*/  R2UR UR24, R5 ;  /* 0x00000000051872ca */ /* 0x000fe200000e0000 */
[----:B------:R-:W-:Y:S01]  /*7ae0*/  UMOV UR41, UR25 ;  /* 0x0000001900297c82 */ /* 0x000fe20008000000 */
[----:B------:R-:W-:Y:S01]  /*7af0*/  UMOV UR37, UR25 ;  /* 0x0000001900257c82 */ /* 0x000fe20008000000 */
[----:B------:R-:W-:Y:S01]  /*7b00*/  UMOV UR33, UR25 ;  /* 0x0000001900217c82 */ /* 0x000fe20008000000 */
[----:B------:R-:W-:Y:S01]  /*7b10*/  VIADD R232, R232, 0x580 ;  /* 0x00000580e8e87836 */ /* 0x000fe20000000000 */
[----:B------:R-:W-:Y:S01]  /*7b20*/  UMOV UR21, UR5 ;  /* 0x0000000500157c82 */ /* 0x000fe20008000000 */
[----:B------:R-:W-:Y:S01]  /*7b30*/  UMOV UR17, UR5 ;  /* 0x0000000500117c82 */ /* 0x000fe20008000000 */
[----:B------:R-:W-:Y:S01]  /*7b40*/  UMOV UR13, UR5 ;  /* 0x00000005000d7c82 */ /* 0x000fe20008000000 */
[----:B------:R1:W-:Y:S03]  /*7b50*/  REDG.E.ADD.F32x4.FTZ.RN.STRONG.GPU desc[UR8][R6.64+0x4800], R28 ;  /* 0x0048001c060079a6 */ /* 0x0003e6000c10f788 */
[----:B------:R-:W-:Y:S01]  /*7b60*/  HGMMA.64x16x16.F32.BF16 R184, gdesc[UR52].tnspA.tnspB, R184 ;  /* 0x6020000034b879f0 */ /* 0x000fe200087018b8 */
[----:B------:R-:W-:Y:S01]  /*7b70*/  R2UR UR54, R216 ;  /* 0x00000000d83672ca */ /* 0x000fe200000e0000 */
[----:B------:R-:W-:Y:S01]  /*7b80*/  UMOV UR40, UR24 ;  /* 0x0000001800287c82 */ /* 0x000fe20008000000 */
[----:B------:R-:W-:Y:S01]  /*7b90*/  R2UR UR55, R217 ;  /* 0x00000000d93772ca */ /* 0x000fe200000e0000 */
[----:B------:R-:W-:Y:S01]  /*7ba0*/  UMOV UR36, UR24 ;  /* 0x0000001800247c82 */ /* 0x000fe20008000000 */
[----:B------:R-:W-:Y:S01]  /*7bb0*/  UMOV UR32, UR24 ;  /* 0x0000001800207c82 */ /* 0x000fe20008000000 */
[----:B------:R-:W-:Y:S01]  /*7bc0*/  R2UR UR4, R232 ;  /* 0x00000000e80472ca */ /* 0x000fe200000e0000 */
[----:B------:R1:W-:Y:S04]  /*7bd0*/  REDG.E.ADD.F32x4.FTZ.RN.STRONG.GPU desc[UR8][R6.64+0x5000], R32 ;  /* 0x00500020060079a6 */ /* 0x0003e8000c10f788 */
[----:B------:R1:W-:Y:S04]  /*7be0*/  REDG.E.ADD.F32x4.FTZ.RN.STRONG.GPU desc[UR8][R6.64+0x5800], R36 ;  /* 0x00580024060079a6 */ /* 0x0003e8000c10f788 */
[----:B------:R1:W-:Y:S01]  /*7bf0*/  REDG.E.ADD.F32x4.FTZ.RN.STRONG.GPU desc[UR8][R6.64+0x6000], R40 ;  /* 0x00600028060079a6 */ /* 0x0003e2000c10f788 */
[----:B------:R-:W-:Y:S01]  /*7c00*/  HGMMA.64x16x16.F32.BF16 R168, gdesc[UR52].tnspA.tnspB, R168 ;  /* 0x6020000034a879f0 */ /* 0x000fe200087018a8 */
[----:B------:R-:W-:-:S02]  /*7c10*/  R2UR UR54, R218 ;  /* 0x00000000da3672ca */ /* 0x000fc400000e0000 */
[----:B------:R-:W-:Y:S01]  /*7c20*/  R2UR UR55, R219 ;  /* 0x00000000db3772ca */ /* 0x000fe200000e0000 */
[----:B------:R-:W-:Y:S01]  /*7c30*/  UMOV UR20, UR4 ;  /* 0x0000000400147c82 */ /* 0x000fe20008000000 */
[----:B------:R-:W-:Y:S01]  /*7c40*/  UMOV UR16, UR4 ;  /* 0x0000000400107c82 */ /* 0x000fe20008000000 */
[----:B------:R-:W-:Y:S01]  /*7c50*/  UMOV UR12, UR4 ;  /* 0x00000004000c7c82 */ /* 0x000fe20008000000 */
[----:B------:R1:W-:Y:S04]  /*7c60*/  REDG.E.ADD.F32x4.FTZ.RN.STRONG.GPU desc[UR8][R6.64+0x6800], R44 ;  /* 0x0068002c060079a6 */ /* 0x0003e8000c10f788 */
[----:B------:R1:W-:Y:S04]  /*7c70*/  REDG.E.ADD.F32x4.FTZ.RN.STRONG.GPU desc[UR8][R6.64+0x7000], R48 ;  /* 0x00700030060079a6 */ /* 0x0003e8000c10f788 */
[----:B------:R1:W-:Y:S01]  /*7c80*/  REDG.E.ADD.F32x4.FTZ.RN.STRONG.GPU desc[UR8][R6.64+0x7800], R52 ;  /* 0x00780034060079a6 */ /* 0x0003e2000c10f788 */
[----:B------:R-:W-:Y:S01]  /*7c90*/  HGMMA.64x16x16.F32.BF16 R152, gdesc[UR52].tnspA.tnspB, R152 ;  /* 0x60200000349879f0 */ /* 0x000fe20008701898 */
[----:B------:R-:W-:-:S02]  /*7ca0*/  R2UR UR54, R220 ;  /* 0x00000000dc3672ca */ /* 0x000fc400000e0000 */
[----:B------:R-:W-:-:S13]  /*7cb0*/  R2UR UR55, R221 ;  /* 0x00000000dd3772ca */ /* 0x000fda00000e0000 */
[----:B------:R-:W-:Y:S04]  /*7cc0*/  HGMMA.64x16x16.F32.BF16 R136, gdesc[UR52].tnspA.tnspB, R136 ;  /* 0x60200000348879f0 */ /* 0x000fe80008701888 */
[----:B------:R-:W-:Y:S01]  /*7cd0*/  HGMMA.64x16x16.F32.BF16 R200, gdesc[UR44].tnspA.tnspB, R200 ;  /* 0x602000002cc879f0 */ /* 0x000fe200087018c8 */
[----:B------:R-:W-:Y:S02]  /*7ce0*/  R2UR UR46, R222 ;  /* 0x00000000de2e72ca */ /* 0x000fe400000e0000 */
[----:B------:R-:W-:-:S13]  /*7cf0*/  R2UR UR47, R223 ;  /* 0x00000000df2f72ca */ /* 0x000fda00000e0000 */
[----:B------:R-:W-:Y:S01]  /*7d00*/  HGMMA.64x16x16.F32.BF16 R184, gdesc[UR44].tnspA.tnspB, R184 ;  /* 0x602000002cb879f0 */ /* 0x000fe200087018b8 */
[----:B------:R-:W-:Y:S02]  /*7d10*/  R2UR UR46, R224 ;  /* 0x00000000e02e72ca */ /* 0x000fe400000e0000 */
[----:B------:R-:W-:-:S13]  /*7d20*/  R2UR UR47, R225 ;  /* 0x00000000e12f72ca */ /* 0x000fda00000e0000 */
[----:B------:R-:W-:Y:S01]  /*7d30*/  HGMMA.64x16x16.F32.BF16 R168, gdesc[UR44].tnspA.tnspB, R168 ;  /* 0x602000002ca879f0 */ /* 0x000fe200087018a8 */
[----:B------:R-:W-:Y:S02]  /*7d40*/  R2UR UR46, R226 ;  /* 0x00000000e22e72ca */ /* 0x000fe400000e0000 */
[----:B------:R-:W-:-:S13]  /*7d50*/  R2UR UR47, R227 ;  /* 0x00000000e32f72ca */ /* 0x000fda00000e0000 */
[----:B------:R-:W-:Y:S01]  /*7d60*/  HGMMA.64x16x16.F32.BF16 R152, gdesc[UR44].tnspA.tnspB, R152 ;  /* 0x602000002c9879f0 */ /* 0x000fe20008701898 */
[----:B------:R-:W-:Y:S01]  /*7d70*/  UMOV UR46, UR50 ;  /* 0x00000032002e7c82 */ /* 0x000fe20008000000 */
[----:B------:R-:W-:Y:S02]  /*7d80*/  UMOV UR47, UR51 ;  /* 0x00000033002f7c82 */ /* 0x000fe40008000000 */
[----:B------:R-:W-:Y:S04]  /*7d90*/  HGMMA.64x16x16.F32.BF16 R136, gdesc[UR44].tnspA.tnspB, R136 ;  /* 0x602000002c8879f0 */ /* 0x000fe80008701888 */
[----:B------:R-:W-:Y:S01]  /*7da0*/  HGMMA.64x16x16.F32.BF16 R200, gdesc[UR24].tnspA.tnspB, R200 ;  /* 0x6020000018c879f0 */ /* 0x000fe200087018c8 */
[----:B------:R-:W-:Y:S01]  /*7db0*/  UMOV UR26, UR30 ;  /* 0x0000001e001a7c82 */ /* 0x000fe20008000000 */
[----:B------:R-:W-:-:S02]  /*7dc0*/  UMOV UR27, UR31 ;  /* 0x0000001f001b7c82 */ /* 0x000fc40008000000 */
[----:B------:R-:W-:Y:S04]  /*7dd0*/  HGMMA.64x16x16.F32.BF16 R184, gdesc[UR40].tnspA.tnspB, R184 ;  /* 0x6020000028b879f0 */ /* 0x000fe800087018b8 */
[----:B------:R-:W-:Y:S04]  /*7de0*/  HGMMA.64x16x16.F32.BF16 R168, gdesc[UR36].tnspA.tnspB, R168 ;  /* 0x6020000024a879f0 */ /* 0x000fe800087018a8 */
[----:B------:R-:W-:Y:S04]  /*7df0*/  HGMMA.64x16x16.F32.BF16 R152, gdesc[UR32].tnspA.tnspB, R152 ;  /* 0x60200000209879f0 */ /* 0x000fe80008701898 */
[----:B------:R-:W-:Y:S04]  /*7e00*/  HGMMA.64x16x16.F32.BF16 R136, gdesc[UR24].tnspA.tnspB, R136 ;  /* 0x60200000188879f0 */ /* 0x000fe80008701888 */
[----:B------:R-:W-:Y:S01]  /*7e10*/  HGMMA.64x16x16.F32.BF16 R200, gdesc[UR4].tnspA.tnspB, R200 ;  /* 0x6020000004c879f0 */ /* 0x000fe200087018c8 */
[----:B------:R-:W-:Y:S01]  /*7e20*/  UMOV UR6, UR10 ;  /* 0x0000000a00067c82 */ /* 0x000fe20008000000 */
[----:B------:R-:W-:-:S02]  /*7e30*/  UMOV UR7, UR11 ;  /* 0x0000000b00077c82 */ /* 0x000fc40008000000 */
[----:B------:R-:W-:Y:S04]  /*7e40*/  HGMMA.64x16x16.F32.BF16 R184, gdesc[UR20].tnspA.tnspB, R184 ;  /* 0x6020000014b879f0 */ /* 0x000fe800087018b8 */
[----:B------:R-:W-:Y:S04]  /*7e50*/  HGMMA.64x16x16.F32.BF16 R168, gdesc[UR16].tnspA.tnspB, R168 ;  /* 0x6020000010a879f0 */ /* 0x000fe800087018a8 */
[----:B------:R-:W-:Y:S04]  /*7e60*/  HGMMA.64x16x16.F32.BF16 R152, gdesc[UR12].tnspA.tnspB, R152 ;  /* 0x602000000c9879f0 */ /* 0x000fe80008701898 */
[----:B------:R-:W-:Y:S03]  /*7e70*/  HGMMA.64x16x16.F32.BF16 R136, gdesc[UR4].tnspA.tnspB, R136, gsb0 ;  /* 0x60200000048879f0 */ /* 0x000fe60008001888 */
[----:B------:R-:W-:-:S02]  /*7e80*/  WARPGROUP.DEPBAR.LE gsb0, 0x0 ;  /* 0x00008000000079c5 */ /* 0x000fc40000010000 */
[----:B-1----:R-:W-:Y:S05]  /*7e90*/  @!P0 BRA `(.L_x_77) ;  /* 0x0000000000048947 */ /* 0x002fea0003800000 */
[----:B------:R-:W-:Y:S01]  /*7ea0*/  BPT.TRAP 0x1 ;  /* 0x000000040000795c */ /* 0x000fe20000300000 */
.L_x_77:
[----:B------:R-:W-:Y:S01]  /*7eb0*/  UIADD3 UR61, UR61, 0x1, URZ ;  /* 0x000000013d3d7890 */ /* 0x000fe2000fffe03f */
[----:B------:R-:W-:Y:S01]  /*7ec0*/  VIADD R3, R3, 0x1 ;  /* 0x0000000103037836 */ /* 0x000fe20000000000 */
[----:B------:R-:W-:Y:S01]  /*7ed0*/  LOP3.LUT R17, R17, 0x1, RZ, 0x3c, !PT ;  /* 0x0000000111117812 */ /* 0x000fe200078e3cff */
[----:B------:R-:W-:-:S03]  /*7ee0*/  VIADD R16, R16, 0x31820 ;  /* 0x0003182010107836 */ /* 0x000fc60000000000 */
[----:B------:R-:W-:Y:S02]  /*7ef0*/  ISETP.LE.AND P1, PT, R231, UR61, PT ;  /* 0x0000003de7007c0c */ /* 0x000fe4000bf23270 */
[C---:B------:R-:W-:Y:S02]  /*7f00*/  ISETP.NE.AND P0, PT, R3.reuse, 0x2, PT ;  /* 0x000000020300780c */ /* 0x040fe40003f05270 */
[----:B------:R-:W-:Y:S02]  /*7f10*/  PRMT R16, RZ, 0x654, R16 ;  /* 0x00000654ff107816 */ /* 0x000fe40000000010 */
[----:B------:R-:W-:Y:S02]  /*7f20*/  SEL R5, RZ, 0x1, P0 ;  /* 0x00000001ff057807 */ /* 0x000fe40000000000 */
[----:B------:R2:W-:Y:S01]  /*7f30*/  SYNCS.ARRIVE.TRANS64.RED.A1T0 RZ, [R16+URZ], RZ ;  /* 0x000000ff10ff79a7 */ /* 0x0005e2000810043f */
[----:B------:R-:W-:Y:S02]  /*7f40*/  SEL R3, R3, RZ, P0 ;  /* 0x000000ff03037207 */ /* 0x000fe40000000000 */
[----:B------:R-:W-:-:S02]  /*7f50*/  LOP3.LUT R18, R18, R5, RZ, 0x3c, !PT ;  /* 0x0000000512127212 */ /* 0x000fc400078e3cff */
[----:B------:R-:W-:Y:S05]  /*7f60*/  @!P1 BRA `(.L_x_78) ;  /* 0xffffff94001c9947 */ /* 0x000fea000383ffff */
.L_x_67:
[----:B------:R-:W3:Y:S01]  /*7f70*/  S2UR UR10, SR_CTAID.Y ;  /* 0x00000000000a79c3 */ /* 0x000ee20000002600 */
[----:B------:R-:W-:Y:S01]  /*7f80*/  ULDC UR4, c[0x0][0x850] ;  /* 0x0002140000047ab9 */ /* 0x000fe20000000800 */
[----:B-1----:R-:W1:Y:S01]  /*7f90*/  S2R R2, SR_TID.X ;  /* 0x0000000000027919 */ /* 0x002e620000002100 */
[----:B------:R-:W-:Y:S01]  /*7fa0*/  UISETP.NE.AND UP0, UPT, UR4, 0x1, UPT ;  /* 0x000000010400788c */ /* 0x000fe2000bf05270 */
[----:B------:R-:W-:Y:S01]  /*7fb0*/  IMAD R0, R229, 0x2800, R230 ;  /* 0x00002800e5007824 */ /* 0x000fe200078e02e6 */
[----:B------:R-:W-:Y:S01]  /*7fc0*/  ULDC.64 UR12, c[0x0][0x818] ;  /* 0x00020600000c7ab9 */ /* 0x000fe20000000a00 */
[----:B------:R-:W-:Y:S01]  /*7fd0*/  ULDC.64 UR14, c[0x0][0x848] ;  /* 0x00021200000e7ab9 */ /* 0x000fe20000000a00 */
[----:B------:R-:W-:Y:S01]  /*7fe0*/  BSSY B1, `(.L_x_79) ;  /* 0x00000a1000017945 */ /* 0x000fe20003800000 */
[----:B------:R-:W4:Y:S01]  /*7ff0*/  S2UR UR8, SR_CTAID.X ;  /* 0x00000000000879c3 */ /* 0x000f220000002500 */
[----:B------:R-:W-:-:S07]  /*8000*/  LEA R0, R0, UR60, 0x2 ;  /* 0x0000003c00007c11 */ /* 0x000fce000f8e10ff */
[----:B------:R-:W-:Y:S06]  /*8010*/  BAR.SYNC.DEFER_BLOCKING 0x1, 0x100 ;  /* 0x0044000000007b1d */ /* 0x000fec0000010000 */
[----:B------:R-:W-:Y:S01]  /*8020*/  @UP0 ULDC UR6, c[0x0][0x854] ;  /* 0x0002150000060ab9 */ /* 0x000fe20000000800 */
[----:B------:R-:W-:Y:S01]  /*8030*/  @UP0 ULDC UR4, c[0x0][0x858] ;  /* 0x0002160000040ab9 */ /* 0x000fe20000000800 */
[----:B------:R-:W5:Y:S01]  /*8040*/  S2UR UR17, SR_CTAID.Z ;  /* 0x00000000001179c3 */ /* 0x000f620000002700 */
[----:B---3--:R-:W-:Y:S02]  /*8050*/  UIMAD.WIDE.U32 UR6, UR10, UR6, URZ ;  /* 0x000000060a0672a5 */ /* 0x008fe4000f8e003f */
[----:B------:R-:W-:-:S02]  /*8060*/  USHF.R.S32.HI UR5, URZ, 0x1f, UR10 ;  /* 0x0000001f3f057899 */ /* 0x000fc4000801140a */
[----:B------:R-:W-:-:S03]  /*8070*/  @UP0 USHF.R.U32.HI UR7, URZ, UR4, UR7 ;  /* 0x000000043f070299 */ /* 0x000fc60008011607 */
[----:B------:R-:W-:Y:S01]  /*8080*/  UMOV UR4, UR10 ;  /* 0x0000000a00047c82 */ /* 0x000fe20008000000 */
[----:B------:R-:W-:Y:S02]  /*8090*/  @UP0 USHF.R.S32.HI UR6, URZ, 0x1f, UR7 ;  /* 0x0000001f3f060899 */ /* 0x000fe40008011407 */
[----:B----4-:R-:W-:Y:S01]  /*80a0*/  UIMAD UR8, UR8, 0x5000, URZ ;  /* 0x00005000080878a4 */ /* 0x010fe2000f8e023f */
[----:B------:R3:W-:Y:S01]  /*80b0*/  STS.128 [R0], R56 ;  /* 0x0000003800007388 */ /* 0x0007e20000000c00 */
[----:B------:R-:W-:Y:S01]  /*80c0*/  @UP0 UMOV UR4, UR7 ;  /* 0x0000000700040c82 */ /* 0x000fe20008000000 */
[----:B-1----:R-:W-:Y:S01]  /*80d0*/  ISETP.NE.AND P1, PT, R2, 0x80, PT ;  /* 0x000000800200780c */ /* 0x002fe20003f25270 */
[----:B------:R-:W-:Y:S01]  /*80e0*/  USHF.R.S32.HI UR9, URZ, 0x1f, UR8 ;  /* 0x0000001f3f097899 */ /* 0x000fe20008011408 */
[----:B------:R3:W-:Y:S01]  /*80f0*/  STS.128 [R0+0x800], R60 ;  /* 0x0008003c00007388 */ /* 0x0007e20000000c00 */
[----:B------:R-:W-:Y:S02]  /*8100*/  @UP0 UMOV UR5, UR6 ;  /* 0x0000000600050c82 */ /* 0x000fe40008000000 */
[----:B------:R-:W-:Y:S01]  /*8110*/  UIMAD UR10, UR5, UR12, URZ ;  /* 0x0000000c050a72a4 */ /* 0x000fe2000f8e023f */
[----:B------:R3:W-:Y:S01]  /*8120*/  STS.128 [R0+0x1000], R96 ;  /* 0x0010006000007388 */ /* 0x0007e20000000c00 */
[----:B------:R-:W-:-:S02]  /*8130*/  UIMAD.WIDE.U32 UR6, UR4, UR12, UR8 ;  /* 0x0000000c040672a5 */ /* 0x000fc4000f8e0008 */
[----:B------:R-:W-:Y:S01]  /*8140*/  UIMAD UR10, UR4, UR13, UR10 ;  /* 0x0000000d040a72a4 */ /* 0x000fe2000f8e020a */
[----:B------:R3:W-:Y:S01]  /*8150*/  STS.128 [R0+0x1800], R100 ;  /* 0x0018006400007388 */ /* 0x0007e20000000c00 */
[----:B-----5:R-:W-:Y:S01]  /*8160*/  USHF.R.S32.HI UR16, URZ, 0x1f, UR17 ;  /* 0x0000001f3f107899 */ /* 0x020fe20008011411 */
[----:B------:R-:W-:Y:S02]  /*8170*/  ULDC.64 UR12, c[0x0][0x840] ;  /* 0x00021000000c7ab9 */ /* 0x000fe40000000a00 */
[----:B------:R3:W-:Y:S01]  /*8180*/  STS.128 [R0+0x2000], R64 ;  /* 0x0020004000007388 */ /* 0x0007e20000000c00 */
[----:B------:R-:W-:Y:S02]  /*8190*/  UIMAD UR5, UR5, UR12, URZ ;  /* 0x0000000c050572a4 */ /* 0x000fe4000f8e023f */
[----:B------:R-:W-:Y:S01]  /*81a0*/  UIMAD.WIDE.U32 UR8, UR4, UR12, UR8 ;  /* 0x0000000c040872a5 */ /* 0x000fe2000f8e0008 */
[----:B------:R3:W-:Y:S01]  /*81b0*/  STS.128 [R0+0x2800], R68 ;  /* 0x0028004400007388 */ /* 0x0007e20000000c00 */
[----:B------:R-:W-:-:S02]  /*81c0*/  UIMAD UR11, UR4, UR13, UR5 ;  /* 0x0000000d040b72a4 */ /* 0x000fc4000f8e0205 */
[----:B------:R-:W-:Y:S01]  /*81d0*/  UIADD3 UR5, UR7, UR10, URZ ;  /* 0x0000000a07057290 */ /* 0x000fe2000fffe03f */
[----:B------:R3:W-:Y:S01]  /*81e0*/  STS.128 [R0+0x3000], R104 ;  /* 0x0030006800007388 */ /* 0x0007e20000000c00 */
[----:B------:R-:W-:Y:S01]  /*81f0*/  ULDC.64 UR12, c[0x0][0x820] ;  /* 0x00020800000c7ab9 */ /* 0x000fe20000000a00 */
[----:B------:R-:W-:Y:S02]  /*8200*/  UIADD3 UR7, UR9, UR11, URZ ;  /* 0x0000000b09077290 */ /* 0x000fe4000fffe03f */
[----:B------:R3:W-:Y:S01]  /*8210*/  STS.128 [R0+0x3800], R108 ;  /* 0x0038006c00007388 */ /* 0x0007e20000000c00 */
[----:B------:R-:W-:Y:S02]  /*8220*/  UIMAD UR4, UR16, UR12, URZ ;  /* 0x0000000c100472a4 */ /* 0x000fe4000f8e023f */
[----:B------:R-:W-:Y:S01]  /*8230*/  UIMAD UR10, UR16, UR14, URZ ;  /* 0x0000000e100a72a4 */ /* 0x000fe2000f8e023f */
[----:B------:R3:W-:Y:S01]  /*8240*/  STS.128 [R0+0x4000], R72 ;  /* 0x0040004800007388 */ /* 0x0007e20000000c00 */
[----:B------:R-:W-:-:S02]  /*8250*/  UIMAD UR9, UR17, UR13, UR4 ;  /* 0x0000000d110972a4 */ /* 0x000fc4000f8e0204 */
[----:B------:R-:W-:Y:S01]  /*8260*/  UIMAD UR10, UR17, UR15, UR10 ;  /* 0x0000000f110a72a4 */ /* 0x000fe2000f8e020a */
[----:B------:R3:W-:Y:S01]  /*8270*/  STS.128 [R0+0x4800], R76 ;  /* 0x0048004c00007388 */ /* 0x0007e20000000c00 */
[----:B------:R-:W-:Y:S01]  /*8280*/  UMOV UR4, UR6 ;  /* 0x0000000600047c82 */ /* 0x000fe20008000000 */
[----:B------:R-:W-:Y:S01]  /*8290*/  UMOV UR6, UR8 ;  /* 0x0000000800067c82 */ /* 0x000fe20008000000 */
[----:B------:R-:W-:Y:S01]  /*82a0*/  UIMAD.WIDE.U32 UR4, UR17, UR12, UR4 ;  /* 0x0000000c110472a5 */ /* 0x000fe2000f8e0004 */
[----:B------:R3:W-:Y:S01]  /*82b0*/  STS.128 [R0+0x5000], R112 ;  /* 0x0050007000007388 */ /* 0x0007e20000000c00 */
[----:B------:R-:W-:Y:S01]  /*82c0*/  UIMAD.WIDE.U32 UR6, UR17, UR14, UR6 ;  /* 0x0000000e110672a5 */ /* 0x000fe2000f8e0006 */
[----:B------:R-:W-:Y:S02]  /*82d0*/  ULDC.64 UR12, c[0x0][0x800] ;  /* 0x00020000000c7ab9 */ /* 0x000fe40000000a00 */
[----:B------:R3:W-:Y:S01]  /*82e0*/  STS.128 [R0+0x5800], R116 ;  /* 0x0058007400007388 */ /* 0x0007e20000000c00 */
[----:B------:R-:W-:-:S02]  /*82f0*/  UIADD3 UR8, UR5, UR9, URZ ;  /* 0x0000000905087290 */ /* 0x000fc4000fffe03f */
[----:B------:R-:W-:Y:S01]  /*8300*/  ULEA UR12, UP0, UR4, UR12, 0x2 ;  /* 0x0000000c040c7291 */ /* 0x000fe2000f80103f */
[----:B------:R3:W-:Y:S01]  /*8310*/  STS.128 [R0+0x6000], R80 ;  /* 0x0060005000007388 */ /* 0x0007e20000000c00 */
[----:B------:R-:W-:Y:S01]  /*8320*/  ULDC.64 UR14, c[0x0][0x828] ;  /* 0x00020a00000e7ab9 */ /* 0x000fe20000000a00 */
[----:B------:R-:W-:Y:S02]  /*8330*/  UIADD3 UR5, UR7, UR10, URZ ;  /* 0x0000000a07057290 */ /* 0x000fe4000fffe03f */
[----:B------:R3:W-:Y:S01]  /*8340*/  STS.128 [R0+0x6800], R84 ;  /* 0x0068005400007388 */ /* 0x0007e20000000c00 */
[----:B------:R-:W-:Y:S02]  /*8350*/  ULEA UR14, UP1, UR6, UR14, 0x2 ;  /* 0x0000000e060e7291 */ /* 0x000fe4000f82103f */
[----:B------:R-:W-:Y:S01]  /*8360*/  ULEA.HI.X UR13, UR4, UR13, UR8, 0x2, UP0 ;  /* 0x0000000d040d7291 */ /* 0x000fe200080f1408 */
[----:B------:R3:W-:Y:S01]  /*8370*/  STS.128 [R0+0x7000], R120 ;  /* 0x0070007800007388 */ /* 0x0007e20000000c00 */
[----:B------:R-:W-:Y:S01]  /*8380*/  ULEA.HI.X UR5, UR6, UR15, UR5, 0x2, UP1 ;  /* 0x0000000f06057291 */ /* 0x000fe200088f1405 */
[----:B------:R-:W-:-:S02]  /*8390*/  ULDC UR4, c[0x0][0x740] ;  /* 0x0001d00000047ab9 */ /* 0x000fc40000000800 */
[----:B------:R3:W-:Y:S01]  /*83a0*/  STS.128 [R0+0x7800], R124 ;  /* 0x0078007c00007388 */ /* 0x0007e20000000c00 */
[----:B------:R-:W-:Y:S01]  /*83b0*/  FMUL.FTZ R208, R208, UR4 ;  /* 0x00000004d0d07c20 */ /* 0x000fe20008410000 */
[----:B------:R-:W-:Y:S01]  /*83c0*/  FMUL.FTZ R209, R209, UR4 ;  /* 0x00000004d1d17c20 */ /* 0x000fe20008410000 */
[----:B------:R-:W-:Y:S01]  /*83d0*/  FMUL.FTZ R210, R210, UR4 ;  /* 0x00000004d2d27c20 */ /* 0x000fe20008410000 */
        /* <DEDUP_REMOVED lines=16> */
[----:B------:R1:W-:Y:S06]  /*84e0*/  MEMBAR.ALL.CTA ;  /* 0x0000000000007992 */ /* 0x0003ec0000008000 */
[----:B-1----:R-:W1:Y:S01]  /*84f0*/  FENCE.VIEW.ASYNC.S ;  /* 0x00000000000073c6 */ /* 0x002e620000000000 */
        /* <DEDUP_REMOVED lines=65> */
[----:B-1----:R-:W-:Y:S06]  /*8910*/  BAR.SYNC.DEFER_BLOCKING 0x1, 0x100 ;  /* 0x0044000000007b1d */ /* 0x002fec0000010000 */
[----:B---3--:R-:W-:Y:S05]  /*8920*/  @P1 BRA `(.L_x_80) ;  /* 0x0000000000301947 */ /* 0x008fea0003800000 */
[----:B------:R-:W-:Y:S01]  /*8930*/  PLOP3.LUT P0, PT, PT, PT, PT, 0x80, 0x0 ;  /* 0x000000000000781c */ /* 0x000fe20003f0f070 */
[----:B------:R-:W-:Y:S01]  /*8940*/  UMOV UR6, 0x1400 ;  /* 0x0000140000067882 */ /* 0x000fe20000000000 */
[----:B------:R-:W-:Y:S01]  /*8950*/  UMOV UR8, 0x0 ;  /* 0x0000000000087882 */ /* 0x000fe20000000000 */
[----:B------:R-:W-:Y:S01]  /*8960*/  UMOV UR9, 0x14f00000 ;  /* 0x14f0000000097882 */ /* 0x000fe20000000000 */
[----:B------:R-:W-:-:S09]  /*8970*/  UMOV UR4, UR14 ;  /* 0x0000000e00047c82 */ /* 0x000fd20008000000 */
.L_x_81:
[----:B------:R-:W-:Y:S01]  /*8980*/  @P0 ELECT P2, URZ, PT ;  /* 0x00000000003f082f */ /* 0x000fe20003840000 */
[----:B------:R1:W-:-:S12]  /*8990*/  UBLKRED.G.S.ADD.F32.RN [UR4], [UR60], UR6, desc[UR8] ;  /* 0x000008043c0073bb */ /* 0x0003d800080a1406 */
[----:B------:R-:W-:Y:S02]  /*89a0*/  @P2 PLOP3.LUT P0, PT, P2, PT, PT, 0x8, 0x0 ;  /* 0x000000000000281c */ /* 0x000fe4000170e170 */
[----:B------:R-:W-:-:S11]  /*89b0*/  PLOP3.LUT P2, PT, PT, PT, PT, 0x8, 0x0 ;  /* 0x000000000000781c */ /* 0x000fd60003f4e170 */
[----:B-1----:R-:W-:Y:S05]  /*89c0*/  @P0 BRA.U.ANY `(.L_x_81) ;  /* 0xfffffffd00ec0947 */ /* 0x002fea000393ffff */
[----:B------:R0:W-:Y:S01]  /*89d0*/  UTMACMDFLUSH ;  /* 0x00000000000079b7 */ /* 0x0001e20000000000 */
[----:B------:R-:W-:-:S04]  /*89e0*/  DEPBAR.LE SB0, 0x0 ;  /* 0x000080000000791a */ /* 0x000fc80000000000 */
.L_x_80:
[----:B------:R-:W-:Y:S05]  /*89f0*/  BSYNC B1 ;  /* 0x0000000000017941 */ /* 0x000fea0003800000 */
.L_x_79:
[----:B------:R-:W-:Y:S06]  /*8a00*/  BAR.SYNC.DEFER_BLOCKING 0x1, 0x100 ;  /* 0x0044000000007b1d */ /* 0x000fec0000010000 */
[----:B------:R1:W-:Y:S04]  /*8a10*/  STS.128 [R0], R208 ;  /* 0x000000d000007388 */ /* 0x0003e80000000c00 */
[----:B------:R1:W-:Y:S04]  /*8a20*/  STS.128 [R0+0x800], R212 ;  /* 0x000800d400007388 */ /* 0x0003e80000000c00 */
        /* <DEDUP_REMOVED lines=17> */
[----:B------:R1:W-:Y:S01]  /*8b40*/  STS.128 [R0+0x9800], R140 ;  /* 0x0098008c00007388 */ /* 0x0003e20000000c00 */
[----:B------:R3:W-:Y:S06]  /*8b50*/  MEMBAR.ALL.CTA ;  /* 0x0000000000007992 */ /* 0x0007ec0000008000 */
[----:B---3--:R-:W3:Y:S02]  /*8b60*/  FENCE.VIEW.ASYNC.S ;  /* 0x00000000000073c6 */ /* 0x008ee40000000000 */
[----:B---3--:R-:W-:Y:S06]  /*8b70*/  BAR.SYNC.DEFER_BLOCKING 0x1, 0x100 ;  /* 0x0044000000007b1d */ /* 0x008fec0000010000 */
[----:B------:R-:W-:Y:S05]  /*8b80*/  @P1 BRA `(.L_x_64) ;  /* 0x00000018003c1947 */ /* 0x000fea0003800000 */
[----:B------:R-:W-:Y:S01]  /*8b90*/  PLOP3.LUT P0, PT, PT, PT, PT, 0x80, 0x0 ;  /* 0x000000000000781c */ /* 0x000fe20003f0f070 */
[----:B------:R-:W-:Y:S01]  /*8ba0*/  UMOV UR6, 0x1400 ;  /* 0x0000140000067882 */ /* 0x000fe20000000000 */
[----:B------:R-:W-:Y:S01]  /*8bb0*/  UMOV UR8, 0x0 ;  /* 0x0000000000087882 */ /* 0x000fe20000000000 */
[----:B------:R-:W-:Y:S01]  /*8bc0*/  UMOV UR9, 0x14f00000 ;  /* 0x14f0000000097882 */ /* 0x000fe20000000000 */
[----:B------:R-:W-:Y:S01]  /*8bd0*/  UMOV UR4, UR12 ;  /* 0x0000000c00047c82 */ /* 0x000fe20008000000 */
[----:B------:R-:W-:-:S08]  /*8be0*/  UMOV UR5, UR13 ;  /* 0x0000000d00057c82 */ /* 0x000fd00008000000 */
.L_x_82:
[----:B------:R-:W-:Y:S01]  /*8bf0*/  @P0 ELECT P1, URZ, PT ;  /* 0x00000000003f082f */ /* 0x000fe20003820000 */
[----:B------:R3:W-:-:S12]  /*8c00*/  UBLKRED.G.S.ADD.F32.RN [UR4], [UR60], UR6, desc[UR8] ;  /* 0x000008043c0073bb */ /* 0x0007d800080a1406 */
[----:B------:R-:W-:Y:S02]  /*8c10*/  @P1 PLOP3.LUT P0, PT, P1, PT, PT, 0x8, 0x0 ;  /* 0x000000000000181c */ /* 0x000fe40000f0e170 */
[----:B------:R-:W-:-:S11]  /*8c20*/  PLOP3.LUT P1, PT, PT, PT, PT, 0x8, 0x0 ;  /* 0x000000000000781c */ /* 0x000fd60003f2e170 */
[----:B---3--:R-:W-:Y:S05]  /*8c30*/  @P0 BRA.U.ANY `(.L_x_82) ;  /* 0xfffffffd00ec0947 */ /* 0x008fea000393ffff */
[----:B------:R0:W-:Y:S01]  /*8c40*/  UTMACMDFLUSH ;  /* 0x00000000000079b7 */ /* 0x0001e20000000000 */
[----:B------:R-:W-:-:S04]  /*8c50*/  DEPBAR.LE SB0, 0x0 ;  /* 0x000080000000791a */ /* 0x000fc80000000000 */
[----:B------:R-:W-:Y:S05]  /*8c60*/  BRA `(.L_x_64) ;  /* 0x0000001800047947 */ /* 0x000fea0003800000 */
.L_x_62:
[----:B------:R-:W-:-:S08]  /*8c70*/  NOP ;  /* 0x0000000000007918 */ /* 0x000fd00000000000 */
[----:B------:R-:W1:-:S00]  /*8c80*/  USETMAXREG.DEALLOC.CTAPOOL 0x18 ;  /* 0x00000018000079c8 */ /* 0x000e4000080e0500 */
[----:B-1----:R-:W-:-:S06]  /*8c90*/  LOP3.LUT R0, R0, 0x3, RZ, 0xc0, !PT ;  /* 0x0000000300007812 */ /* 0x002fcc00078ec0ff */
[----:B------:R-:W1:Y:S02]  /*8ca0*/  SHFL.IDX PT, R0, R0, RZ, 0x1f ;  /* 0x00001fff00007589 */ /* 0x000e6400000e0000 */
[----:B-1----:R-:W-:-:S13]  /*8cb0*/  ISETP.NE.AND P0, PT, R0, RZ, PT ;  /* 0x000000ff0000720c */ /* 0x002fda0003f05270 */
[----:B------:R-:W-:Y:S05]  /*8cc0*/  @P0 BRA `(.L_x_64) ;  /* 0x0000001400ec0947 */ /* 0x000fea0003800000 */
        /* <DEDUP_REMOVED lines=12> */
[----:B------:R-:W-:-:S03]  /*8d90*/  IMAD.MOV.U32 R17, RZ, RZ, RZ ;  /* 0x000000ffff117224 */ /* 0x000fc600078e00ff */
[----:B------:R-:W4:Y:S07]  /*8da0*/  S2UR UR20, SR_CTAID.Y ;  /* 0x00000000001479c3 */ /* 0x000f2e0000002600 */
[----:B------:R-:W-:Y:S01]  /*8db0*/  @UP0 ULDC UR4, c[0x0][0x2ec] ;  /* 0x0000bb0000040ab9 */ /* 0x000fe20000000800 */
[----:B------:R-:W5:Y:S01]  /*8dc0*/  LDC.64 R4, c[0x0][0x718] ;  /* 0x0001c600ff047b82 */ /* 0x000f620000000a00 */
[----:B------:R-:W-:Y:S01]  /*8dd0*/  @UP0 ULDC UR6, c[0x0][0x2f0] ;  /* 0x0000bc0000060ab9 */ /* 0x000fe20000000800 */
[----:B-1----:R-:W-:Y:S01]  /*8de0*/  SHF.R.S32.HI R7, RZ, 0x1f, R7 ;  /* 0x0000001fff077819 */ /* 0x002fe20000011407 */
[----:B----4-:R-:W-:-:S02]  /*8df0*/  UIMAD.WIDE.U32 UR4, UR20, UR4, URZ ;  /* 0x00000004140472a5 */ /* 0x010fc4000f8e003f */
[----:B------:R-:W-:Y:S02]  /*8e00*/  UMOV UR12, UR20 ;  /* 0x00000014000c7c82 */ /* 0x000fe40008000000 */
[C---:B--2---:R-:W-:Y:S01]  /*8e10*/  IMAD R8, R7.reuse, R2, RZ ;  /* 0x0000000207087224 */ /* 0x044fe200078e02ff */
[----:B------:R-:W-:Y:S01]  /*8e20*/  @UP0 USHF.R.U32.HI UR12, URZ, UR6, UR5 ;  /* 0x000000063f0c0299 */ /* 0x000fe20008011605 */
[----:B-----5:R-:W-:Y:S02]  /*8e30*/  IMAD R6, R7, R4, RZ ;  /* 0x0000000407067224 */ /* 0x020fe400078e02ff */
[----:B------:R-:W-:Y:S02]  /*8e40*/  IMAD R13, R3, UR20, R8 ;  /* 0x00000014030d7c24 */ /* 0x000fe4000f8e0208 */
[----:B------:R-:W1:Y:S01]  /*8e50*/  LDC.64 R8, c[0x0][0x720] ;  /* 0x0001c800ff087b82 */ /* 0x000e620000000a00 */
[----:B------:R-:W-:Y:S02]  /*8e60*/  IMAD R11, R5, UR20, R6 ;  /* 0x00000014050b7c24 */ /* 0x000fe4000f8e0206 */
[----:B------:R-:W-:-:S04]  /*8e70*/  IMAD.WIDE.U32 R4, R4, UR20, RZ ;  /* 0x0000001404047c25 */ /* 0x000fc8000f8e00ff */
[----:B------:R-:W-:Y:S01]  /*8e80*/  IMAD.IADD R5, R5, 0x1, R11 ;  /* 0x0000000105057824 */ /* 0x000fe200078e020b */
[----:B------:R-:W2:Y:S01]  /*8e90*/  LDC.64 R6, c[0x0][0x738] ;  /* 0x0001ce00ff067b82 */ /* 0x000ea20000000a00 */
[----:B---3--:R-:W-:Y:S01]  /*8ea0*/  SHF.R.S32.HI R11, RZ, 0x1f, R10 ;  /* 0x0000001fff0b7819 */ /* 0x008fe2000001140a */
[----:B------:R-:W-:-:S04]  /*8eb0*/  IMAD.WIDE.U32 R2, R2, UR20, RZ ;  /* 0x0000001402027c25 */ /* 0x000fc8000f8e00ff */
        /* <DEDUP_REMOVED lines=17> */
.L_x_99:
[----:B------:R-:W-:Y:S02]  /*8fd0*/  IMAD.IADD R14, R5, 0x1, R9 ;  /* 0x00000001050e7824 */ /* 0x000fe400078e0209 */
[----:B------:R-:W-:Y:S02]  /*8fe0*/  IMAD.IADD R6, R3, 0x1, R11 ;  /* 0x0000000103067824 */ /* 0x000fe400078e020b */
[----:B-1----:R-:W-:Y:S01]  /*8ff0*/  IMAD.MOV.U32 R0, RZ, RZ, 0x1 ;  /* 0x00000001ff007424 */ /* 0x002fe200078e00ff */
[----:B------:R-:W-:Y:S06]  /*9000*/  @P0 BRA `(.L_x_85) ;  /* 0x0000000000180947 */ /* 0x000fec0003800000 */
[----:B------:R-:W1:Y:S01]  /*9010*/  S2R R10, SR_TID.X ;  /* 0x00000000000a7919 */ /* 0x000e620000002100 */
[----:B------:R-:W-:-:S04]  /*9020*/  IMAD.MOV.U32 R8, RZ, RZ, 0x8100 ;  /* 0x00008100ff087424 */ /* 0x000fc800078e00ff */
[----:B------:R2:W-:Y:S01]  /*9030*/  SYNCS.ARRIVE.TRANS64 RZ, [R7+URZ+0x31810], R8 ;  /* 0x0318100807ff79a7 */ /* 0x0005e2000800003f */
[----:B-1----:R-:W-:-:S13]  /*9040*/  LOP3.LUT P1, RZ, R10, 0x1f, RZ, 0xc0, !PT ;  /* 0x0000001f0aff7812 */ /* 0x002fda000782c0ff */
[----:B--2---:R-:W-:Y:S05]  /*9050*/  @!P1 BRA `(.L_x_85) ;  /* 0x0000000000049947 */ /* 0x004fea0003800000 */
[----:B------:R-:W-:Y:S01]  /*9060*/  BPT.TRAP 0x1 ;  /* 0x000000040000795c */ /* 0x000fe20000300000 */
.L_x_85:
        /* <DEDUP_REMOVED lines=22> */
[----:B------:R-:W1:Y:S01]  /*91d0*/  LDC R11, c[0x0][0x280] ;  /* 0x0000a000ff0b7b82 */ /* 0x000e620000000800 */
[----:B------:R-:W-:Y:S01]  /*91e0*/  UMOV UR41, UR17 ;  /* 0x0000001100297c82 */ /* 0x000fe20008000000 */
[----:B------:R-:W-:Y:S01]  /*91f0*/  UMOV UR35, UR19 ;  /* 0x0000001300237c82 */ /* 0x000fe20008000000 */
[----:B------:R-:W-:Y:S01]  /*9200*/  LEA.HI.X R14, R4, R9, R14, 0x2, P1 ;  /* 0x00000009040e7211 */ /* 0x000fe200008f140e */
[----:B------:R-:W-:Y:S01]  /*9210*/  UMOV UR33, UR17 ;  /* 0x0000001100217c82 */ /* 0x000fe20008000000 */
[----:B------:R-:W-:Y:S01]  /*9220*/  R2UR UR22, R10 ;  /* 0x000000000a1672ca */ /* 0x000fe200000e0000 */
[----:B------:R-:W-:Y:S01]  /*9230*/  UMOV UR26, 0xc0 ;  /* 0x000000c0001a7882 */ /* 0x000fe20000000000 */
        /* <DEDUP_REMOVED lines=69> */
[----:B------:R-:W-:Y:S01]  /*9690*/  VIADD R11, R11, 0x3f ;  /* 0x0000003f0b0b7836 */ /* 0x000fe20000000000 */
[----:B------:R-:W-:Y:S01]  /*96a0*/  IADD3 R10, P1, R10, 0x100, RZ ;  /* 0x000001000a0a7810 */ /* 0x000fe20007f3e0ff */
[----:B------:R-:W-:Y:S01]  /*96b0*/  IMAD.MOV.U32 R9, RZ, RZ, 0x1 ;  /* 0x00000001ff097424 */ /* 0x000fe200078e00ff */
[----:B------:R-:W-:Y:S01]  /*96c0*/  CS2R R16, SRZ ;  /* 0x0000000000107805 */ /* 0x000fe2000001ff00 */
[----:B------:R-:W-:Y:S01]  /*96d0*/  IMAD.MOV.U32 R8, RZ, RZ, RZ ;  /* 0x000000ffff087224 */ /* 0x000fe200078e00ff */
[----:B------:R-:W-:-:S04]  /*96e0*/  SHF.R.S32.HI R0, RZ, 0x1f, R11 ;  /* 0x0000001fff007819 */ /* 0x000fc8000001140b */
[----:B------:R-:W-:Y:S02]  /*96f0*/  LEA.HI R0, R0, R11, RZ, 0x6 ;  /* 0x0000000b00007211 */ /* 0x000fe400078f30ff */
[----:B--2---:R-:W-:Y:S01]  /*9700*/  LEA R11, P2, R2, R12, 0x2 ;  /* 0x0000000c020b7211 */ /* 0x004fe200078410ff */
[----:B------:R-:W-:Y:S01]  /*9710*/  IMAD.X R12, RZ, RZ, R14, P1 ;  /* 0x000000ffff0c7224 */ /* 0x000fe200008e060e */
[----:B------:R-:W-:Y:S01]  /*9720*/  LEA.HI.SX32 R14, R0, 0xffffffff, 0x1a ;  /* 0xffffffff000e7811 */ /* 0x000fe200078fd2ff */
[----:B------:R-:W-:Y:S01]  /*9730*/  IMAD.MOV.U32 R0, RZ, RZ, 0x1 ;  /* 0x00000001ff007424 */ /* 0x000fe200078e00ff */
[----:B------:R-:W-:Y:S02]  /*9740*/  LEA.HI.X R13, R2, R13, R6, 0x2, P2 ;  /* 0x0000000d020d7211 */ /* 0x000fe400010f1406 */
[----:B-1----:R-:W-:-:S07]  /*9750*/  LOP3.LUT R15, R15, 0x1f, RZ, 0xc0, !PT ;  /* 0x0000001f0f0f7812 */ /* 0x002fce00078ec0ff */
.L_x_91:
[----:B------:R-:W-:-:S04]  /*9760*/  SHF.L.U32 R4, R9, 0x1f, RZ ;  /* 0x0000001f09047819 */ /* 0x000fc800000006ff */
[----:B-1----:R-:W1:Y:S02]  /*9770*/  SYNCS.PHASECHK.TRANS64.TRYWAIT P1, [R7+URZ+0x31838], R4 ;  /* 0x03183804070075a7 */ /* 0x002e64000802017f */
[----:B-12--5:R-:W-:Y:S05]  /*9780*/  @!P1 BRA `(.L_x_87) ;  /* 0x0000000c00989947 */ /* 0x026fea0003800000 */
.L_x_100:
[----:B------:R-:W-:Y:S05]  /*9790*/  @P0 BRA `(.L_x_88) ;  /* 0x0000000000140947 */ /* 0x000fea0003800000 */
[----:B------:R-:W-:Y:S01]  /*97a0*/  ISETP.NE.AND P1, PT, R15, RZ, PT ;  /* 0x000000ff0f00720c */ /* 0x000fe20003f25270 */
[----:B-1----:R-:W-:-:S04]  /*97b0*/  IMAD.MOV.U32 R4, RZ, RZ, 0x8100 ;  /* 0x00008100ff047424 */ /* 0x002fc800078e00ff */
[----:B------:R2:W-:Y:S08]  /*97c0*/  SYNCS.ARRIVE.TRANS64 RZ, [R7+URZ+0x31830], R4 ;  /* 0x0318300407ff79a7 */ /* 0x0005f0000800003f */
[----:B------:R-:W-:Y:S05]  /*97d0*/  @!P1 BRA `(.L_x_88) ;  /* 0x0000000000049947 */ /* 0x000fea0003800000 */
[----:B------:R-:W-:Y:S01]  /*97e0*/  BPT.TRAP 0x1 ;  /* 0x000000040000795c */ /* 0x000fe20000300000 */
.L_x_88:
[----:B------:R3:W-:Y:S02]  /*97f0*/  STL.64 [R1], R2 ;  /* 0x0000000201007387 */ /* 0x0007e40000100a00 */
[----:B---3--:R-:W1:Y:S02]  /*9800*/  LDC.64 R2, c[0x0][0x198] ;  /* 0x00006600ff027b82 */ /* 0x008e640000000a00 */
[----:B-12---:R-:W-:-:S05]  /*9810*/  IMAD.MOV.U32 R4, RZ, RZ, R2 ;  /* 0x000000ffff047224 */ /* 0x006fca00078e0002 */
[----:B------:R-:W-:-:S04]  /*9820*/  IADD3 R5, P1, R4, 0x1f0, RZ ;  /* 0x000001f004057810 */ /* 0x000fc80007f3e0ff */
[----:B------:R-:W-:Y:S01]  /*9830*/  R2UR UR6, R5 ;  /* 0x00000000050672ca */ /* 0x000fe200000e0000 */
[----:B------:R-:W-:Y:S02]  /*9840*/  IMAD.MOV.U32 R5, RZ, RZ, R3 ;  /* 0x000000ffff057224 */ /* 0x000fe400078e0003 */
[----:B------:R1:W5:Y:S01]  /*9850*/  LDL.LU.64 R2, [R1] ;  /* 0x0000000001027983 */ /* 0x0003620000300a00 */
        /* <DEDUP_REMOVED lines=43> */
.L_x_102:
[----:B------:R-:W-:Y:S01]  /*9b10*/  LOP3.LUT R9, R9, 0x1, RZ, 0x3c, !PT ;  /* 0x0000000109097812 */ /* 0x000fe200078e3cff */
[----:B------:R-:W-:Y:S06]  /*9b20*/  @P2 BRA `(.L_x_90) ;  /* 0x0000000000142947 */ /* 0x000fec0003800000 */
[----:B------:R-:W-:Y:S01]  /*9b30*/  ISETP.NE.AND P1, PT, R15, RZ, PT ;  /* 0x000000ff0f00720c */ /* 0x000fe20003f25270 */
[----:B-1----:R-:W-:-:S04]  /*9b40*/  IMAD.MOV.U32 R20, RZ, RZ, 0x8100 ;  /* 0x00008100ff147424 */ /* 0x002fc800078e00ff */
[----:B------:R2:W-:Y:S08]  /*9b50*/  SYNCS.ARRIVE.TRANS64 RZ, [R18+URZ+0x31810], R20 ;  /* 0x0318101412ff79a7 */ /* 0x0005f0000800003f */
[----:B------:R-:W-:Y:S05]  /*9b60*/  @!P1 BRA `(.L_x_90) ;  /* 0x0000000000049947 */ /* 0x000fea0003800000 */
[----:B------:R-:W-:Y:S01]  /*9b70*/  BPT.TRAP 0x1 ;  /* 0x000000040000795c */ /* 0x000fe20000300000 */
.L_x_90:
[----:B------:R-:W-:Y:S01]  /*9b80*/  R2UR UR43, R8 ;  /* 0x00000000082b72ca */ /* 0x000fe200000e0000 */
[----:B------:R-:W-:Y:S01]  /*9b90*/  IMAD R8, R17, 0x8000, R7 ;  /* 0x0000800011087824 */ /* 0x000fe200078e0207 */
        /* <DEDUP_REMOVED lines=51> */
.L_x_86:
[----:B------:R-:W-:-:S04]  /*9ed0*/  SHF.L.U32 R10, R9, 0x1f, RZ ;  /* 0x0000001f090a7819 */ /* 0x000fc800000006ff */
[----:B------:R-:W3:Y:S02]  /*9ee0*/  SYNCS.PHASECHK.TRANS64.TRYWAIT P1, [R7+URZ+0x31838], R10 ;  /* 0x0318380a070075a7 */ /* 0x000ee4000802017f */
[----:B---3--:R-:W-:Y:S05]  /*9ef0*/  @!P1 BRA `(.L_x_92) ;  /* 0x0000000400e89947 */ /* 0x008fea0003800000 */
.L_x_103:
[----:B------:R-:W-:Y:S05]  /*9f00*/  @P0 BRA `(.L_x_93) ;  /* 0x0000000000180947 */ /* 0x000fea0003800000 */
[----:B------:R-:W4:Y:S01]  /*9f10*/  S2R R11, SR_TID.X ;  /* 0x00000000000b7919 */ /* 0x000f220000002100 */
[----:B---3--:R-:W-:-:S04]  /*9f20*/  IMAD.MOV.U32 R10, RZ, RZ, 0x8100 ;  /* 0x00008100ff0a7424 */ /* 0x008fc800078e00ff */
[----:B------:R3:W-:Y:S01]  /*9f30*/  SYNCS.ARRIVE.TRANS64 RZ, [R7+URZ+0x31830], R10 ;  /* 0x0318300a07ff79a7 */ /* 0x0007e2000800003f */
[----:B----4-:R-:W-:-:S13]  /*9f40*/  LOP3.LUT P0, RZ, R11, 0x1f, RZ, 0xc0, !PT ;  /* 0x0000001f0bff7812 */ /* 0x010fda000780c0ff */
[----:B---3--:R-:W-:Y:S05]  /*9f50*/  @!P0 BRA `(.L_x_93) ;  /* 0x0000000000048947 */ /* 0x008fea0003800000 */
[----:B------:R-:W-:Y:S01]  /*9f60*/  BPT.TRAP 0x1 ;  /* 0x000000040000795c */ /* 0x000fe20000300000 */
.L_x_93:
[----:B---3--:R-:W3:Y:S01]  /*9f70*/  LDC.64 R10, c[0x0][0x728] ;  /* 0x0001ca00ff0a7b82 */ /* 0x008ee20000000a00 */
        /* <DEDUP_REMOVED lines=15> */
[----:B------:R-:W-:-:S02]  /*a070*/  UIADD3 UR40, UR8, 0x24100, URZ ;  /* 0x0002410008287890 */ /* 0x000fc4000fffe03f */
[----:B------:R-:W-:Y:S02]  /*a080*/  UIADD3 UR41, UR8, 0x31830, URZ ;  /* 0x0003183008297890 */ /* 0x000fe4000fffe03f */
[----:B------:R-:W-:Y:S02]  /*a090*/  UIADD3 UR32, UR8, 0x26100, URZ ;  /* 0x0002610008207890 */ /* 0x000fe4000fffe03f */
[----:B------:R-:W-:Y:S01]  /*a0a0*/  UIADD3 UR24, UR8, 0x28100, URZ ;  /* 0x0002810008187890 */ /* 0x000fe2000fffe03f */
[C---:B---3--:R-:W-:Y:S01]  /*a0b0*/  LEA R10, P0, R2.reuse, R10, 0x2 ;  /* 0x0000000a020a7211 */ /* 0x048fe200078010ff */
        /* <DEDUP_REMOVED lines=18> */
[----:B------:R-:W-:-:S02]  /*a1e0*/  ISETP.NE.AND P0, PT, R17, 0x2, PT ;  /* 0x000000021100780c */ /* 0x000fc40003f05270 */
[----:B------:R-:W-:Y:S02]  /*a1f0*/  LOP3.LUT R6, R9, 0x1, RZ, 0x3c, !PT ;  /* 0x0000000109067812 */ /* 0x000fe400078e3cff */
        /* <DEDUP_REMOVED lines=8> */
[----:B---3--:R-:W-:Y:S01]  /*a280*/  NOP ;  /* 0x0000000000007918 */ /* 0x008fe20000000000 */
.L_x_83:
[----:B------:R-:W-:Y:S05]  /*a290*/  WARPSYNC.ALL ;  /* 0x0000000000007948 */ /* 0x000fea0003800000 */
[----:B------:R-:W-:-:S13]  /*a2a0*/  ELECT P0, URZ, PT ;  /* 0x00000000003f782f */ /* 0x000fda0003800000 */
[----:B------:R-:W-:Y:S05]  /*a2b0*/  @!P0 BRA `(.L_x_64) ;  /* 0x0000000000708947 */ /* 0x000fea0003800000 */
[----:B------:R-:W-:-:S04]  /*a2c0*/  LOP3.LUT R19, R19, 0x2, RZ, 0xfc, !PT ;  /* 0x0000000213137812 */ /* 0x000fc800078efcff */
[----:B------:R-:W-:-:S13]  /*a2d0*/  ISETP.NE.AND P1, PT, R19, 0x3, PT ;  /* 0x000000031300780c */ /* 0x000fda0003f25270 */
[----:B------:R-:W-:Y:S05]  /*a2e0*/  @!P1 BRA `(.L_x_94) ;  /* 0x0000000000049947 */ /* 0x000fea0003800000 */
[----:B------:R-:W-:Y:S01]  /*a2f0*/  BPT.TRAP 0x1 ;  /* 0x000000040000795c */ /* 0x000fe20000300000 */
.L_x_94:
[----:B------:R-:W3:Y:S01]  /*a300*/  S2R R3, SR_CgaCtaId ;  /* 0x0000000000037919 */ /* 0x000ee20000008800 */
[----:B------:R-:W-:-:S04]  /*a310*/  MOV R2, 0x400 ;  /* 0x0000040000027802 */ /* 0x000fc80000000f00 */
[----:B---3--:R-:W-:Y:S02]  /*a320*/  LEA R5, R3, R2, 0x18 ;  /* 0x0000000203057211 */ /* 0x008fe400078ec0ff */
[----:B------:R-:W-:-:S03]  /*a330*/  SHF.L.U32 R3, R0, 0x1f, RZ ;  /* 0x0000001f00037819 */ /* 0x000fc600000006ff */
[----:B------:R-:W-:-:S04]  /*a340*/  VIADD R2, R5, 0x31820 ;  /* 0x0003182005027836 */ /* 0x000fc80000000000 */
[----:B------:R-:W-:-:S04]  /*a350*/  IMAD R4, R17, 0x8, R2 ;  /* 0x0000000811047824 */ /* 0x000fc800078e0202 */
[----:B------:R-:W3:Y:S02]  /*a360*/  SYNCS.PHASECHK.TRANS64.TRYWAIT P0, [R4+URZ], R3 ;  /* 0x00000003040075a7 */ /* 0x000ee4000800017f */
[----:B---3--:R-:W-:Y:S05]  /*a370*/  @!P0 BRA `(.L_x_95) ;  /* 0x0000000000dc8947 */ /* 0x008fea0003800000 */
.L_x_104:
[----:B------:R-:W-:-:S05]  /*a380*/  VIADD R17, R17, 0x1 ;  /* 0x0000000111117836 */ /* 0x000fca0000000000 */
[----:B------:R-:W-:-:S04]  /*a390*/  ISETP.NE.AND P0, PT, R17, 0x2, PT ;  /* 0x000000021100780c */ /* 0x000fc80003f05270 */
[----:B---3--:R-:W-:Y:S02]  /*a3a0*/  SEL R3, RZ, 0x1, P0 ;  /* 0x00000001ff037807 */ /* 0x008fe40000000000 */
[----:B------:R-:W-:Y:S02]  /*a3b0*/  SEL R17, R17, RZ, P0 ;  /* 0x000000ff11117207 */ /* 0x000fe40000000000 */
[----:B------:R-:W-:-:S03]  /*a3c0*/  LOP3.LUT R0, R0, R3, RZ, 0x3c, !PT ;  /* 0x0000000300007212 */ /* 0x000fc600078e3cff */
[----:B------:R-:W-:Y:S01]  /*a3d0*/  IMAD R17, R17, 0x8, R2 ;  /* 0x0000000811117824 */ /* 0x000fe200078e0202 */
[----:B------:R-:W-:-:S04]  /*a3e0*/  SHF.L.U32 R0, R0, 0x1f, RZ ;  /* 0x0000001f00007819 */ /* 0x000fc800000006ff */
[----:B------:R-:W3:Y:S02]  /*a3f0*/  SYNCS.PHASECHK.TRANS64.TRYWAIT P0, [R17+URZ], R0 ;  /* 0x00000000110075a7 */ /* 0x000ee4000800017f */
[----:B---3--:R-:W-:Y:S05]  /*a400*/  @!P0 BRA `(.L_x_96) ;  /* 0x0000000000cc8947 */ /* 0x008fea0003800000 */
.L_x_105:
[----:B------:R-:W-:Y:S05]  /*a410*/  @!P1 BRA `(.L_x_97) ;  /* 0x0000000000049947 */ /* 0x000fea0003800000 */
[----:B------:R-:W-:Y:S01]  /*a420*/  BPT.TRAP 0x1 ;  /* 0x000000040000795c */ /* 0x000fe20000300000 */
.L_x_97:
[----:B------:R-:W-:-:S07]  /*a430*/  SHF.L.U32 R6, R6, 0x1f, RZ ;  /* 0x0000001f06067819 */ /* 0x000fce00000006ff */
.L_x_98:
[----:B----4-:R4:W1:Y:S02]  /*a440*/  SYNCS.PHASECHK.TRANS64.TRYWAIT P0, [R5+URZ+0x31838], R6 ;  /* 0x03183806050075a7 */ /* 0x010864000800017f */
[----:B-1----:R-:W-:Y:S05]  /*a450*/  @!P0 NANOSLEEP.SYNCS 0x989680 ;  /* 0x009896800000895d */ /* 0x002fea0003900000 */
[----:B------:R-:W1:Y:S02]  /*a460*/  @!P0 SYNCS.PHASECHK.TRANS64 P0, [R5+URZ+0x31838], R6 ;  /* 0x03183806050085a7 */ /* 0x000e64000800007f */
[----:B-1----:R-:W-:Y:S05]  /*a470*/  @!P0 BRA `(.L_x_98) ;  /* 0xfffffffc00f08947 */ /* 0x002fea000383ffff */
.L_x_64:
[----:B------:R-:W-:Y:S05]  /*a480*/  BSYNC B0 ;  /* 0x0000000000007941 */ /* 0x000fea0003800000 */
.L_x_61:
[----:B------:R-:W-:Y:S05]  /*a490*/  EXIT ;  /* 0x000000000000794d */ /* 0x000fea0003800000 */
.L_x_66:
[----:B-1----:R-:W-:-:S04]  /*a4a0*/  IMAD.U32 R2, RZ, RZ, UR60 ;  /* 0x0000003cff027e24 */ /* 0x002fc8000f8e00ff */
[----:B------:R1:W2:Y:S03]  /*a4b0*/  SYNCS.PHASECHK.TRANS64.TRYWAIT P0, [R2+URZ+0x31800], R11 ;  /* 0x0318000b020075a7 */ /* 0x0002a6000800017f */
[----:B--2---:R-:W-:Y:S05]  /*a4c0*/  @!P0 NANOSLEEP.SYNCS 0x989680 ;  /* 0x009896800000895d */ /* 0x004fea0003900000 */
[----:B------:R-:W2:Y:S02]  /*a4d0*/  @!P0 SYNCS.PHASECHK.TRANS64 P0, [R2+URZ+0x31800], R11 ;  /* 0x0318000b020085a7 */ /* 0x000ea4000800007f */
[----:B--2---:R-:W-:Y:S05]  /*a4e0*/  @!P0 BRA `(.L_x_66) ;  /* 0xfffffffc00ec8947 */ /* 0x004fea000383ffff */
[----:B------:R-:W-:Y:S05]  /*a4f0*/  BRA `(.L_x_65) ;  /* 0xffffff6000a47947 */ /* 0x000fea000383ffff */
.L_x_71:
[----:B--2---:R2:W3:Y:S02]  /*a500*/  SYNCS.PHASECHK.TRANS64.TRYWAIT P1, [R16+URZ+0x31810], R11 ;  /* 0x0318100b100075a7 */ /* 0x0044e4000802017f */
[----:B---3--:R-:W-:Y:S05]  /*a510*/  @!P1 NANOSLEEP.SYNCS 0x989680 ;  /* 0x009896800000995d */ /* 0x008fea0003900000 */
[----:B------:R-:W3:Y:S02]  /*a520*/  @!P1 SYNCS.PHASECHK.TRANS64 P1, [R16+URZ+0x31810], R11 ;  /* 0x0318100b100095a7 */ /* 0x000ee4000802007f */
[----:B---3--:R-:W-:Y:S05]  /*a530*/  @!P1 BRA `(.L_x_71) ;  /* 0xfffffffc00f09947 */ /* 0x008fea000383ffff */
[----:B------:R-:W-:Y:S05]  /*a540*/  BRA `(.L_x_70) ;  /* 0xffffff6c00f47947 */ /* 0x000fea000383ffff */
.L_x_75:
[----:B------:R1:W1:Y:S02]  /*a550*/  SYNCS.PHASECHK.TRANS64.TRYWAIT P1, [R5+URZ+0x31830], R12 ;  /* 0x0318300c050075a7 */ /* 0x000264000802017f */
[----:B-1----:R-:W-:Y:S05]  /*a560*/  @!P1 NANOSLEEP.SYNCS 0x989680 ;  /* 0x009896800000995d */ /* 0x002fea0003900000 */
[----:B------:R-:W1:Y:S02]  /*a570*/  @!P1 SYNCS.PHASECHK.TRANS64 P1, [R5+URZ+0x31830], R12 ;  /* 0x0318300c050095a7 */ /* 0x000e64000802007f */
[----:B-1----:R-:W-:Y:S05]  /*a580*/  @!P1 BRA `(.L_x_75) ;  /* 0xfffffffc00f09947 */ /* 0x002fea000383ffff */
[----:B------:R-:W-:Y:S05]  /*a590*/  BRA `(.L_x_74) ;  /* 0xffffff8800f47947 */ /* 0x000fea000383ffff */
.L_x_84:
[----:B-1----:R1:W2:Y:S02]  /*a5a0*/  SYNCS.PHASECHK.TRANS64.TRYWAIT P1, [R7+URZ+0x31820], R0 ;  /* 0x03182000070075a7 */ /* 0x0022a4000802017f */
[----:B--2---:R-:W-:Y:S05]  /*a5b0*/  @!P1 NANOSLEEP.SYNCS 0x989680 ;  /* 0x009896800000995d */ /* 0x004fea0003900000 */
[----:B------:R-:W2:Y:S02]  /*a5c0*/  @!P1 SYNCS.PHASECHK.TRANS64 P1, [R7+URZ+0x31820], R0 ;  /* 0x03182000070095a7 */ /* 0x000ea4000802007f */
[----:B--2---:R-:W-:Y:S05]  /*a5d0*/  @!P1 BRA `(.L_x_84) ;  /* 0xfffffffc00f09947 */ /* 0x004fea000383ffff */
[----:B------:R-:W-:Y:S05]  /*a5e0*/  BRA `(.L_x_99) ;  /* 0xffffffe800787947 */ /* 0x000fea000383ffff */
.L_x_87:
[----:B-1----:R1:W2:Y:S02]  /*a5f0*/  SYNCS.PHASECHK.TRANS64.TRYWAIT P1, [R7+URZ+0x31838], R4 ;  /* 0x03183804070075a7 */ /* 0x0022a4000802017f */
[----:B--2---:R-:W-:Y:S05]  /*a600*/  @!P1 NANOSLEEP.SYNCS 0x989680 ;  /* 0x009896800000995d */ /* 0x004fea0003900000 */
[----:B------:R-:W2:Y:S02]  /*a610*/  @!P1 SYNCS.PHASECHK.TRANS64 P1, [R7+URZ+0x31838], R4 ;  /* 0x03183804070095a7 */ /* 0x000ea4000802007f */
[----:B--2---:R-:W-:Y:S05]  /*a620*/  @!P1 BRA `(.L_x_87) ;  /* 0xfffffffc00f09947 */ /* 0x004fea000383ffff */
[----:B------:R-:W-:Y:S05]  /*a630*/  BRA `(.L_x_100) ;  /* 0xfffffff000547947 */ /* 0x000fea000383ffff */
.L_x_89:
[----:B------:R-:W-:-:S07]  /*a640*/  SHF.L.U32 R20, R0, 0x1f, RZ ;  /* 0x0000001f00147819 */ /* 0x000fce00000006ff */
.L_x_101:
[----:B-1----:R1:W2:Y:S02]  /*a650*/  SYNCS.PHASECHK.TRANS64.TRYWAIT P1, [R18+URZ+0x31820], R20 ;  /* 0x03182014120075a7 */ /* 0x0022a4000802017f */
[----:B--2---:R-:W-:Y:S05]  /*a660*/  @!P1 NANOSLEEP.SYNCS 0x989680 ;  /* 0x009896800000995d */ /* 0x004fea0003900000 */
[----:B------:R-:W2:Y:S02]  /*a670*/  @!P1 SYNCS.PHASECHK.TRANS64 P1, [R18+URZ+0x31820], R20 ;  /* 0x03182014120095a7 */ /* 0x000ea4000802007f */
[----:B--2---:R-:W-:Y:S05]  /*a680*/  @!P1 BRA `(.L_x_101) ;  /* 0xfffffffc00f09947 */ /* 0x004fea000383ffff */
[----:B------:R-:W-:Y:S05]  /*a690*/  BRA `(.L_x_102) ;  /* 0xfffffff4001c7947 */ /* 0x000fea000383ffff */
.L_x_92:
[----:B---3--:R3:W4:Y:S02]  /*a6a0*/  SYNCS.PHASECHK.TRANS64.TRYWAIT P1, [R7+URZ+0x31838], R10 ;  /* 0x0318380a070075a7 */ /* 0x008724000802017f */
[----:B----4-:R-:W-:Y:S05]  /*a6b0*/  @!P1 NANOSLEEP.SYNCS 0x989680 ;  /* 0x009896800000995d */ /* 0x010fea0003900000 */
[----:B------:R-:W4:Y:S02]  /*a6c0*/  @!P1 SYNCS.PHASECHK.TRANS64 P1, [R7+URZ+0x31838], R10 ;  /* 0x0318380a070095a7 */ /* 0x000f24000802007f */
[----:B----4-:R-:W-:Y:S05]  /*a6d0*/  @!P1 BRA `(.L_x_92) ;  /* 0xfffffffc00f09947 */ /* 0x010fea000383ffff */
[----:B------:R-:W-:Y:S05]  /*a6e0*/  BRA `(.L_x_103) ;  /* 0xfffffff800047947 */ /* 0x000fea000383ffff */
.L_x_95:
[----:B---3--:R3:W4:Y:S02]  /*a6f0*/  SYNCS.PHASECHK.TRANS64.TRYWAIT P0, [R4+URZ], R3 ;  /* 0x00000003040075a7 */ /* 0x008724000800017f */
[----:B----4-:R-:W-:Y:S05]  /*a700*/  @!P0 NANOSLEEP.SYNCS 0x989680 ;  /* 0x009896800000895d */ /* 0x010fea0003900000 */
[----:B------:R-:W4:Y:S02]  /*a710*/  @!P0 SYNCS.PHASECHK.TRANS64 P0, [R4+URZ], R3 ;  /* 0x00000003040085a7 */ /* 0x000f24000800007f */
[----:B----4-:R-:W-:Y:S05]  /*a720*/  @!P0 BRA `(.L_x_95) ;  /* 0xfffffffc00f08947 */ /* 0x010fea000383ffff */
[----:B------:R-:W-:Y:S05]  /*a730*/  BRA `(.L_x_104) ;  /* 0xfffffffc00107947 */ /* 0x000fea000383ffff */
.L_x_96:
[----:B---3--:R3:W4:Y:S02]  /*a740*/  SYNCS.PHASECHK.TRANS64.TRYWAIT P0, [R17+URZ], R0 ;  /* 0x00000000110075a7 */ /* 0x008724000800017f */
[----:B----4-:R-:W-:Y:S05]  /*a750*/  @!P0 NANOSLEEP.SYNCS 0x989680 ;  /* 0x009896800000895d */ /* 0x010fea0003900000 */
[----:B------:R-:W4:Y:S02]  /*a760*/  @!P0 SYNCS.PHASECHK.TRANS64 P0, [R17+URZ], R0 ;  /* 0x00000000110085a7 */ /* 0x000f24000800007f */
[----:B----4-:R-:W-:Y:S05]  /*a770*/  @!P0 BRA `(.L_x_96) ;  /* 0xfffffffc00f08947 */ /* 0x010fea000383ffff */
[----:B------:R-:W-:Y:S05]  /*a780*/  BRA `(.L_x_105) ;  /* 0xfffffffc00207947 */ /* 0x000fea000383ffff */
.L_x_106:
        /* <DEDUP_REMOVED lines=15> */
.L_x_1146:


//--------------------- .text._ZN7cutlass13device_kernelIN5flash11enable_sm90INS1_16FlashAttnBwdSm90INS1_25CollectiveMainloopBwdSm90ILi2ELi1ELi1EN4cute5tupleIJNS5_1CILi1EEES8_S8_EEENS6_IJNS7_ILi64EEENS7_ILi80EEENS7_ILi256EEEEEENS_10bfloat16_tEfNS_4arch4Sm90ELb0ELb0ELb1ELb1ELb0ELb0ELb1ELb1ELi2ELi1ELi1ELi1ELb0EEENS1_21CollectiveEpilogueBwdISD_SE_SG_Li256ELb1ELb1ELi2EEENS1_19SingleTileSchedulerILb1ELb0ELb0ELi80EEEEEEEEEvNT_6ParamsE --------------------------
	.section	.text._ZN7cutlass13device_kernelIN5flash11enable_sm90INS1_16FlashAttnBwdSm90INS1_25CollectiveMainloopBwdSm90ILi2ELi1ELi1EN4cute5tupleIJNS5_1CILi1EEES8_S8_EEENS6_IJNS7_ILi64EEENS7_ILi80EEENS7_ILi256EEEEEENS_10bfloat16_tEfNS_4arch4Sm90ELb0ELb0ELb1ELb1ELb0ELb0ELb1ELb1ELi2ELi1ELi1ELi1ELb0EEENS1_21CollectiveEpilogueBwdISD_SE_SG_Li256ELb1ELb1ELi2EEENS1_19SingleTileSchedulerILb1ELb0ELb0ELi80EEEEEEEEEvNT_6ParamsE,"ax",@progbits
	.align	128
.text._ZN7cutlass13device_kernelIN5flash11enable_sm90INS1_16FlashAttnBwdSm90INS1_25CollectiveMainloopBwdSm90ILi2ELi1ELi1EN4cute5tupleIJNS5_1CILi1EEES8_S8_EEENS6_IJNS7_ILi64EEENS7_ILi80EEENS7_ILi256EEEEEENS_10bfloat16_tEfNS_4arch4Sm90ELb0ELb0ELb1ELb1ELb0ELb0ELb1ELb1ELi2ELi1ELi1ELi1ELb0EEENS1_21CollectiveEpilogueBwdISD_SE_SG_Li256ELb1ELb1ELi2EEENS1_19SingleTileSchedulerILb1ELb0ELb0ELi80EEEEEEEEEvNT_6ParamsE:
        .type           _ZN7cutlass13device_kernelIN5flash11enable_sm90INS1_16FlashAttnBwdSm90INS1_25CollectiveMainloopBwdSm90ILi2ELi1ELi1EN4cute5tupleIJNS5_1CILi1EEES8_S8_EEENS6_IJNS7_ILi64EEENS7_ILi80EEENS7_ILi256EEEEEENS_10bfloat16_tEfNS_4arch4Sm90ELb0ELb0ELb1ELb1ELb0ELb0ELb1ELb1ELi2ELi1ELi1ELi1ELb0EEENS1_21CollectiveEpilogueBwdISD_SE_SG_Li256ELb1ELb1ELi2EEENS1_19SingleTileSchedulerILb1ELb0ELb0ELi80EEEEEEEEEvNT_6ParamsE,@function
        .size           _ZN7cutlass13device_kernelIN5flash11enable_sm90INS1_16FlashAttnBwdSm90INS1_25CollectiveMainloopBwdSm90ILi2ELi1ELi1EN4cute5tupleIJNS5_1CILi1EEES8_S8_EEENS6_IJNS7_ILi64EEENS7_ILi80EEENS7_ILi256EEEEEENS_10bfloat16_tEfNS_4arch4Sm90ELb0ELb0ELb1ELb1ELb0ELb0ELb1ELb1ELi2ELi1ELi1ELi1ELb0EEENS1_21CollectiveEpilogueBwdISD_SE_SG_Li256ELb1ELb1ELi2EEENS1_19SingleTileSchedulerILb1ELb0ELb0ELi80EEEEEEEEEvNT_6ParamsE,(.L_x_1147 - _ZN7cutlass13device_kernelIN5flash11enable_sm90INS1_16FlashAttnBwdSm90INS1_25CollectiveMainloopBwdSm90ILi2ELi1ELi1EN4cute5tupleIJNS5_1CILi1EEES8_S8_EEENS6_IJNS7_ILi64EEENS7_ILi80EEENS7_ILi256EEEEEENS_10bfloat16_tEfNS_4arch4Sm90ELb0ELb0ELb1ELb1ELb0ELb0ELb1ELb1ELi2ELi1ELi1ELi1ELb0EEENS1_21CollectiveEpilogueBwdISD_SE_SG_Li256ELb1ELb1ELi2EEENS1_19SingleTileSchedulerILb1ELb0ELb0ELi80EEEEEEEEEvNT_6ParamsE)
        .other          _ZN7cutlass13device_kernelIN5flash11enable_sm90INS1_16FlashAttnBwdSm90INS1_25CollectiveMainloopBwdSm90ILi2ELi1ELi1EN4cute5tupleIJNS5_1CILi1EEES8_S8_EEENS6_IJNS7_ILi64EEENS7_ILi80EEENS7_ILi256EEEEEENS_10bfloat16_tEfNS_4arch4Sm90ELb0ELb0ELb1ELb1ELb0ELb0ELb1ELb1ELi2ELi1ELi1ELi1ELb0EEENS1_21CollectiveEpilogueBwdISD_SE_SG_Li256ELb1ELb1ELi2EEENS1_19SingleTileSchedulerILb1ELb0ELb0ELi80EEEEEEEEEvNT_6ParamsE,@"STO_CUDA_ENTRY STV_DEFAULT"
_ZN7cutlass13device_kernelIN5flash11enable_sm90INS1_16FlashAttnBwdSm90INS1_25CollectiveMainloopBwdSm90ILi2ELi1ELi1EN4cute5tupleIJNS5_1CILi1EEES8_S8_EEENS6_IJNS7_ILi64EEENS7_ILi80EEENS7_ILi256EEEEEENS_10bfloat16_tEfNS_4arch4Sm90ELb0ELb0ELb1ELb1ELb0ELb0ELb1ELb1ELi2ELi1ELi1ELi1ELb0EEENS1_21CollectiveEpilogueBwdISD_SE_SG_Li256ELb1ELb1ELi2EEENS1_19SingleTileSchedulerILb1ELb0ELb0ELi80EEEEEEEEEvNT_6ParamsE:
[----:B------:R-:W0:Y:S02]  /*0000*/  LDC R1, c[0x0][0x28] ;  /* 0x00000a00ff017b82 */ /* 0x000e240000000800 */
[----:B0-----:R-:W-:Y:S01]  /*0010*/  VIADD R1, R1, 0xfffffff8 ;  /* 0xfffffff801017836 */ /* 0x001fe20000000000 */
[----:B------:R-:W0:Y:S01]  /*0020*/  S2R R3, SR_TID.X ;  /* 0x0000000000037919 */ /* 0x000e220000002100 */
[----:B------:R-:W-:Y:S01]  /*0030*/  ELECT P0, URZ, PT ;  /* 0x00000000003f782f */ /* 0x000fe20003800000 */
[----:B------:R-:W-:Y:S01]  /*0040*/  BSSY B0, `(.L_x_107) ;  /* 0x0000013000007945 */ /* 0x000fe20003800000 */
[----:B0-----:R-:W-:-:S05]  /*0050*/  SHF.R.U32.HI R0, RZ, 0x5, R3 ;  /* 0x00000005ff007819 */ /* 0x001fca0000011603 */
[----:B------:R-:W0:Y:S02]  /*0060*/  SHFL.IDX PT, R2, R0, RZ, 0x1f ;  /* 0x00001fff00027589 */ /* 0x000e2400000e0000 */
[----:B0-----:R-:W-:-:S13]  /*0070*/  ISETP.EQ.AND P0, PT, R2, RZ, P0 ;  /* 0x000000ff0200720c */ /* 0x001fda0000702270 */
        /* <DEDUP_REMOVED lines=14> */
[----:B0-----:R-:W-:Y:S01]  /*0160*/  NOP ;  /* 0x0000000000007918 */ /* 0x001fe20000000000 */
.L_x_108:
[----:B------:R-:W-:Y:S05]  /*0170*/  BSYNC B0 ;  /* 0x0000000000007941 */ /* 0x000fea0003800000 */
.L_x_107:
[----:B------:R-:W-:Y:S01]  /*0180*/  VOTEU.ANY UP0, P0 ;  /* 0x00000000003f7886 */ /* 0x000fe20000000100 */
[----:B------:R-:W0:Y:S01]  /*0190*/  SHFL.IDX PT, R2, R0, RZ, 0x1f ;  /* 0x00001fff00027589 */ /* 0x000e2200000e0000 */
[----:B------:R-:W-:-:S03]  /*01a0*/  UMOV UR4, 0x1 ;  /* 0x0000000100047882 */ /* 0x000fc60000000000 */
[----:B------:R-:W1:Y:S01]  /*01b0*/  @UP0 S2UR UR7, SR_CgaCtaId ;  /* 0x00000000000709c3 */ /* 0x000e620000008800 */
[----:B------:R-:W-:Y:S01]  /*01c0*/  @UP0 UMOV UR6, 0x400 ;  /* 0x0000040000060882 */ /* 0x000fe20000000000 */
[----:B------:R-:W-:-:S04]  /*01d0*/  @UP0 UIADD3 UR4, -UR4, 0x100000, URZ ;  /* 0x0010000004040890 */ /* 0x000fc8000fffe13f */
[----:B------:R-:W-:Y:S02]  /*01e0*/  @UP0 USHF.L.U32 UR5, UR4, 0xb, URZ ;  /* 0x0000000b04050899 */ /* 0x000fe4000800063f */
[----:B------:R-:W-:Y:S01]  /*01f0*/  @UP0 USHF.L.U32 UR4, UR4, 0x1, URZ ;  /* 0x0000000104040899 */ /* 0x000fe2000800063f */
[----:B0-----:R-:W-:Y:S02]  /*0200*/  ISETP.NE.AND P1, PT, R2, RZ, PT ;  /* 0x000000ff0200720c */ /* 0x001fe40003f25270 */
[----:B------:R-:W-:Y:S01]  /*0210*/  SHF.R.U32.HI R2, RZ, 0x7, R3 ;  /* 0x00000007ff027819 */ /* 0x000fe20000011603 */
[----:B-1----:R-:W-:Y:S01]  /*0220*/  @UP0 ULEA UR6, UR7, UR6, 0x18 ;  /* 0x0000000607060291 */ /* 0x002fe2000f8ec03f */
[----:B------:R-:W-:-:S04]  /*0230*/  VOTEU.ANY UP0, P0 ;  /* 0x00000000003f7886 */ /* 0x000fc80000000100 */
[----:B------:R-:W0:Y:S04]  /*0240*/  SHFL.IDX PT, R2, R2, RZ, 0x1f ;  /* 0x00001fff02027589 */ /* 0x000e2800000e0000 */
[----:B------:R-:W1:Y:S03]  /*0250*/  FENCE.VIEW.ASYNC.S ;  /* 0x00000000000073c6 */ /* 0x000e660000000000 */
[----:B-1----:R1:W2:Y:S01]  /*0260*/  @UP0 SYNCS.EXCH.64 URZ, [UR6+0x31600], UR4 ;  /* 0x03160004063f05b2 */ /* 0x0022a20008000100 */
[----:B------:R-:W-:Y:S05]  /*0270*/  @P1 BRA `(.L_x_109) ;  /* 0x0000000000481947 */ /* 0x000fea0003800000 */
[----:B-1----:R-:W1:Y:S01]  /*0280*/  S2UR UR5, SR_CgaCtaId ;  /* 0x00000000000579c3 */ /* 0x002e620000008800 */
[----:B------:R-:W-:Y:S01]  /*0290*/  UMOV UR4, 0x400 ;  /* 0x0000040000047882 */ /* 0x000fe20000000000 */
[----:B------:R-:W-:Y:S01]  /*02a0*/  UMOV UR6, 0x1 ;  /* 0x0000000100067882 */ /* 0x000fe20000000000 */
[----:B------:R-:W-:Y:S01]  /*02b0*/  UMOV UR9, 0x100 ;  /* 0x0000010000097882 */ /* 0x000fe20000000000 */
[----:B------:R-:W-:-:S04]  /*02c0*/  UIADD3 UR6, -UR6, 0x100000, URZ ;  /* 0x0010000006067890 */ /* 0x000fc8000fffe13f */
[----:B------:R-:W-:Y:S02]  /*02d0*/  USHF.L.U32 UR7, UR6, 0xb, URZ ;  /* 0x0000000b06077899 */ /* 0x000fe4000800063f */
[----:B------:R-:W-:Y:S01]  /*02e0*/  USHF.L.U32 UR6, UR6, 0x1, URZ ;  /* 0x0000000106067899 */ /* 0x000fe2000800063f */
[----:B------:R-:W-:Y:S01]  /*02f0*/  ELECT P0, URZ, PT ;  /* 0x00000000003f782f */ /* 0x000fe20003800000 */
[----:B-1----:R-:W-:Y:S02]  /*0300*/  ULEA UR8, UR5, UR4, 0x18 ;  /* 0x0000000405087291 */ /* 0x002fe4000f8ec03f */
[----:B------:R-:W-:-:S04]  /*0310*/  UIADD3 UR4, -UR9, 0x100000, URZ ;  /* 0x0010000009047890 */ /* 0x000fc8000fffe13f */
[----:B------:R-:W-:Y:S02]  /*0320*/  USHF.L.U32 UR5, UR4, 0xb, URZ ;  /* 0x0000000b04057899 */ /* 0x000fe4000800063f */
[----:B------:R-:W-:Y:S01]  /*0330*/  USHF.L.U32 UR4, UR4, 0x1, URZ ;  /* 0x0000000104047899 */ /* 0x000fe2000800063f */
[----:B------:R-:W1:Y:S03]  /*0340*/  FENCE.VIEW.ASYNC.S ;  /* 0x00000000000073c6 */ /* 0x000e660000000000 */
[----:B-1----:R3:W4:Y:S08]  /*0350*/  SYNCS.EXCH.64 URZ, [UR8+0x31610], UR6 ;  /* 0x03161006083f75b2 */ /* 0x0027300008000100 */
[----:B------:R3:W1:Y:S01]  /*0360*/  SYNCS.EXCH.64 URZ, [UR8+0x31620], UR4 ;  /* 0x03162004083f75b2 */ /* 0x0006620008000100 */
[----:B------:R3:W0:Y:S01]  /*0370*/  SYNCS.EXCH.64 URZ, [UR8+0x31618], UR6 ;  /* 0x03161806083f75b2 */ /* 0x0006220008000100 */
[----:B------:R3:W0:Y:S02]  /*0380*/  SYNCS.EXCH.64 URZ, [UR8+0x31628], UR4 ;  /* 0x03162804083f75b2 */ /* 0x0006240008000100 */
[----:B---3--:R-:W-:Y:S01]  /*0390*/  NOP ;  /* 0x0000000000007918 */ /* 0x008fe20000000000 */
.L_x_109:
[----:B------:R-:W3:Y:S01]  /*03a0*/  SHFL.IDX PT, R3, R0, RZ, 0x1f ;  /* 0x00001fff00037589 */ /* 0x000ee200000e0000 */
[----:B------:R-:W-:Y:S01]  /*03b0*/  NOP ;  /* 0x0000000000007918 */ /* 0x000fe20000000000 */
[----:B---3--:R-:W-:-:S13]  /*03c0*/  ISETP.NE.AND P0, PT, R3, RZ, PT ;  /* 0x000000ff0300720c */ /* 0x008fda0003f05270 */
[----:B------:R-:W-:Y:S05]  /*03d0*/  @P0 BRA `(.L_x_110) ;  /* 0x0000000000400947 */ /* 0x000fea0003800000 */
[----:B-1----:R-:W1:Y:S01]  /*03e0*/  S2UR UR5, SR_CgaCtaId ;  /* 0x00000000000579c3 */ /* 0x002e620000008800 */
[----:B------:R-:W-:Y:S01]  /*03f0*/  UMOV UR4, 0x400 ;  /* 0x0000040000047882 */ /* 0x000fe20000000000 */
[----:B------:R-:W-:Y:S01]  /*0400*/  UMOV UR6, 0x1 ;  /* 0x0000000100067882 */ /* 0x000fe20000000000 */
[----:B------:R-:W-:Y:S01]  /*0410*/  UMOV UR7, 0x100 ;  /* 0x0000010000077882 */ /* 0x000fe20000000000 */
[----:B------:R-:W-:Y:S01]  /*0420*/  ELECT P0, URZ, PT ;  /* 0x00000000003f782f */ /* 0x000fe20003800000 */
[----:B-1----:R-:W-:Y:S02]  /*0430*/  ULEA UR8, UR5, UR4, 0x18 ;  /* 0x0000000405087291 */ /* 0x002fe4000f8ec03f */
[----:B------:R-:W-:-:S04]  /*0440*/  UIADD3 UR4, -UR6, 0x100000, URZ ;  /* 0x0010000006047890 */ /* 0x000fc8000fffe13f */
[----:B------:R-:W-:Y:S02]  /*0450*/  USHF.L.U32 UR5, UR4, 0xb, URZ ;  /* 0x0000000b04057899 */ /* 0x000fe4000800063f */
[----:B------:R-:W-:Y:S02]  /*0460*/  USHF.L.U32 UR4, UR4, 0x1, URZ ;  /* 0x0000000104047899 */ /* 0x000fe4000800063f */
[----:B------:R-:W-:-:S04]  /*0470*/  UIADD3 UR6, -UR7, 0x100000, URZ ;  /* 0x0010000007067890 */ /* 0x000fc8000fffe13f */
[----:B------:R-:W-:Y:S02]  /*0480*/  USHF.L.U32 UR7, UR6, 0xb, URZ ;  /* 0x0000000b06077899 */ /* 0x000fe4000800063f */
[----:B------:R-:W-:Y:S01]  /*0490*/  USHF.L.U32 UR6, UR6, 0x1, URZ ;  /* 0x0000000106067899 */ /* 0x000fe2000800063f */
[----:B------:R-:W1:Y:S03]  /*04a0*/  FENCE.VIEW.ASYNC.S ;  /* 0x00000000000073c6 */ /* 0x000e660000000000 */
[----:B-1----:R3:W1:Y:S08]  /*04b0*/  SYNCS.EXCH.64 URZ, [UR8+0x31630], UR4 ;  /* 0x03163004083f75b2 */ /* 0x0026700008000100 */
[----:B------:R3:W0:Y:S02]  /*04c0*/  SYNCS.EXCH.64 URZ, [UR8+0x31638], UR6 ;  /* 0x03163806083f75b2 */ /* 0x0006240008000100 */
[----:B---3--:R-:W-:Y:S01]  /*04d0*/  NOP ;  /* 0x0000000000007918 */ /* 0x008fe20000000000 */
.L_x_110:
[----:B0-----:R-:W-:Y:S01]  /*04e0*/  ISETP.NE.AND P0, PT, R2, RZ, PT ;  /* 0x000000ff0200720c */ /* 0x001fe20003f05270 */
[----:B------:R-:W-:Y:S01]  /*04f0*/  IMAD.MOV.U32 R21, RZ, RZ, 0x1 ;  /* 0x00000001ff157424 */ /* 0x000fe200078e00ff */
[----:B------:R-:W-:Y:S01]  /*0500*/  NOP ;  /* 0x0000000000007918 */ /* 0x000fe20000000000 */
[----:B------:R-:W-:Y:S03]  /*0510*/  BSSY B0, `(.L_x_111) ;  /* 0x0000e76000007945 */ /* 0x000fe60003800000 */
[----:B------:R-:W-:Y:S01]  /*0520*/  SEL R21, R21, 0x2, !P0 ;  /* 0x0000000215157807 */ /* 0x000fe20004000000 */
[----:B-12-4-:R-:W-:Y:S06]  /*0530*/  BAR.SYNC.DEFER_BLOCKING 0x0 ;  /* 0x0000000000007b1d */ /* 0x016fec0000010000 */
[----:B------:R-:W-:Y:S05]  /*0540*/  @!P0 BRA `(.L_x_112) ;  /* 0x000000c400e08947 */ /* 0x000fea0003800000 */
.L_x_113:
[----:B------:R-:W-:-:S08]  /*0550*/  NOP ;  /* 0x0000000000007918 */ /* 0x000fd00000000000 */
[----:B------:R-:W0:Y:S02]  /*0560*/  USETMAXREG.TRY_ALLOC.CTAPOOL UP0, 0xf0 ;  /* 0x000000f0000079c8 */ /* 0x000e240008000600 */
[----:B0-----:R-:W-:-:S13]  /*0570*/  PLOP3.LUT P0, PT, PT, PT, UP0, 0x80, 0x0 ;  /* 0x000000000000781c */ /* 0x001fda0003f0f008 */
[----:B------:R-:W-:Y:S05]  /*0580*/  @!P0 BRA `(.L_x_113) ;  /* 0xfffffffc00f08947 */ /* 0x000fea000383ffff */
[----:B------:R-:W-:Y:S01]  /*0590*/  ULDC.64 UR4, c[0x0][0x8d8] ;  /* 0x0002360000047ab9 */ /* 0x000fe20000000a00 */
[----:B------:R-:W0:Y:S01]  /*05a0*/  S2R R11, SR_CTAID.X ;  /* 0x00000000000b7919 */ /* 0x000e220000002500 */
[----:B------:R-:W-:Y:S01]  /*05b0*/  ISETP.NE.U32.AND P0, PT, RZ, UR4, PT ;  /* 0x00000004ff007c0c */ /* 0x000fe2000bf05070 */
[----:B------:R-:W1:Y:S03]  /*05c0*/  S2R R233, SR_CTAID.Z ;  /* 0x0000000000e97919 */ /* 0x000e660000002700 */
[----:B------:R-:W-:-:S13]  /*05d0*/  ISETP.NE.AND.EX P0, PT, RZ, UR5, PT, P0 ;  /* 0x00000005ff007c0c */ /* 0x000fda000bf05300 */
[----:B------:R-:W-:Y:S05]  /*05e0*/  @!P0 BRA `(.L_x_114) ;  /* 0x0000000000148947 */ /* 0x000fea0003800000 */
[----:B------:R-:W1:Y:S01]  /*05f0*/  LDC.64 R2, c[0x0][0x8d8] ;  /* 0x00023600ff027b82 */ /* 0x000e620000000a00 */
[----:B------:R-:W-:Y:S01]  /*0600*/  ULDC.64 UR4, c[0x0][0x208] ;  /* 0x0000820000047ab9 */ /* 0x000fe20000000a00 */
[----:B-1----:R-:W-:-:S05]  /*0610*/  IMAD.WIDE R2, R233, 0x4, R2 ;  /* 0x00000004e9027825 */ /* 0x002fca00078e0202 */
[----:B------:R1:W5:Y:S01]  /*0620*/  LDG.E R0, desc[UR4][R2.64] ;  /* 0x0000000402007981 */ /* 0x000362000c1e1900 */
[----:B------:R-:W-:Y:S05]  /*0630*/  BRA `(.L_x_115) ;  /* 0x0000000000307947 */ /* 0x000fea0003800000 */
.L_x_114:
[----:B------:R-:W-:Y:S02]  /*0640*/  ULDC.64 UR4, c[0x0][0x8d0] ;  /* 0x0002340000047ab9 */ /* 0x000fe40000000a00 */
[----:B------:R-:W-:-:S04]  /*0650*/  ISETP.NE.U32.AND P0, PT, RZ, UR4, PT ;  /* 0x00000004ff007c0c */ /* 0x000fc8000bf05070 */
[----:B------:R-:W-:-:S13]  /*0660*/  ISETP.NE.AND.EX P0, PT, RZ, UR5, PT, P0 ;  /* 0x00000005ff007c0c */ /* 0x000fda000bf05300 */
[----:B------:R-:W-:Y:S05]  /*0670*/  @!P0 BRA `(.L_x_116) ;  /* 0x00000000001c8947 */ /* 0x000fea0003800000 */
[----:B------:R-:W1:Y:S01]  /*0680*/  LDC.64 R2, c[0x0][0x8d0] ;  /* 0x00023400ff027b82 */ /* 0x000e620000000a00 */
[----:B------:R-:W-:Y:S01]  /*0690*/  ULDC.64 UR4, c[0x0][0x208] ;  /* 0x0000820000047ab9 */ /* 0x000fe20000000a00 */
[----:B-1----:R-:W-:-:S05]  /*06a0*/  IMAD.WIDE R2, R233, 0x4, R2 ;  /* 0x00000004e9027825 */ /* 0x002fca00078e0202 */
[----:B------:R-:W2:Y:S04]  /*06b0*/  LDG.E R0, desc[UR4][R2.64] ;  /* 0x0000000402007981 */ /* 0x000ea8000c1e1900 */
[----:B------:R-:W2:Y:S02]  /*06c0*/  LDG.E R5, desc[UR4][R2.64+0x4] ;  /* 0x0000040402057981 */ /* 0x000ea4000c1e1900 */
[----:B--2---:R-:W-:Y:S01]  /*06d0*/  IMAD.IADD R0, R5, 0x1, -R0 ;  /* 0x0000000105007824 */ /* 0x004fe200078e0a00 */
[----:B------:R-:W-:Y:S06]  /*06e0*/  BRA `(.L_x_115) ;  /* 0x0000000000047947 */ /* 0x000fec0003800000 */
.L_x_116:
[----:B------:R-:W2:Y:S02]  /*06f0*/  LDC R0, c[0x0][0x8bc] ;  /* 0x00022f00ff007b82 */ /* 0x000ea40000000800 */
.L_x_115:
[----:B01----:R-:W-:-:S05]  /*0700*/  IMAD R3, R11, 0x50, RZ ;  /* 0x000000500b037824 */ /* 0x003fca00078e02ff */
[----:B--2--5:R-:W-:-:S04]  /*0710*/  ISETP.GE.AND P0, PT, R3, R0, PT ;  /* 0x000000000300720c */ /* 0x024fc80003f06270 */
[----:B------:R-:W-:-:S04]  /*0720*/  SEL R233, R233, 0xffffffff, !P0 ;  /* 0xffffffffe9e97807 */ /* 0x000fc80004000000 */
[----:B------:R-:W-:-:S13]  /*0730*/  ISETP.GE.AND P0, PT, R233, RZ, PT ;  /* 0x000000ffe900720c */ /* 0x000fda0003f06270 */
[----:B------:R-:W-:Y:S05]  /*0740*/  @!P0 BRA `(.L_x_117) ;  /* 0x000000e400488947 */ /* 0x000fea0003800000 */
[----:B------:R-:W0:Y:S01]  /*0750*/  LDC.64 R4, c[0x0][0x770] ;  /* 0x0001dc00ff047b82 */ /* 0x000e220000000a00 */
[----:B------:R-:W-:-:S07]  /*0760*/  ULDC.64 UR6, c[0x0][0x208] ;  /* 0x0000820000067ab9 */ /* 0x000fce0000000a00 */
[----:B------:R-:W1:Y:S08]  /*0770*/  LDC.64 R2, c[0x0][0x770] ;  /* 0x0001dc00ff027b82 */ /* 0x000e700000000a00 */
[----:B------:R-:W2:Y:S01]  /*0780*/  LDC.64 R6, c[0x0][0x780] ;  /* 0x0001e000ff067b82 */ /* 0x000ea20000000a00 */
[----:B0-----:R-:W-:-:S04]  /*0790*/  ISETP.NE.U32.AND P1, PT, R4, RZ, PT ;  /* 0x000000ff0400720c */ /* 0x001fc80003f25070 */
[----:B------:R-:W-:Y:S01]  /*07a0*/  ISETP.NE.AND.EX P1, PT, R5, RZ, PT, P1 ;  /* 0x000000ff0500720c */ /* 0x000fe20003f25310 */
[----:B-1----:R-:W-:Y:S01]  /*07b0*/  IMAD.WIDE R4, R233, 0x4, R2 ;  /* 0x00000004e9047825 */ /* 0x002fe200078e0202 */
[----:B--2---:R-:W-:-:S11]  /*07c0*/  ISETP.NE.U32.AND P0, PT, R6, RZ, PT ;  /* 0x000000ff0600720c */ /* 0x004fd60003f05070 */
[----:B------:R-:W2:Y:S01]  /*07d0*/  @P1 LDG.E R8, desc[UR6][R4.64] ;  /* 0x0000000604081981 */ /* 0x000ea2000c1e1900 */
[----:B------:R-:W-:Y:S01]  /*07e0*/  ISETP.NE.AND.EX P0, PT, R7, RZ, PT, P0 ;  /* 0x000000ff0700720c */ /* 0x000fe20003f05300 */
[----:B------:R-:W0:-:S12]  /*07f0*/  LDC R6, c[0x0][0x290] ;  /* 0x0000a400ff067b82 */ /* 0x000e180000000800 */
[----:B------:R-:W1:Y:S01]  /*0800*/  @P0 LDC.64 R2, c[0x0][0x780] ;  /* 0x0001e000ff020b82 */ /* 0x000e620000000a00 */
[----:B------:R-:W-:Y:S02]  /*0810*/  ULDC UR4, c[0x0][0x280] ;  /* 0x0000a00000047ab9 */ /* 0x000fe40000000800 */
[----:B------:R-:W-:Y:S01]  /*0820*/  IMAD.U32 R0, RZ, RZ, UR4 ;  /* 0x00000004ff007e24 */ /* 0x000fe2000f8e00ff */
[----:B------:R-:W-:Y:S02]  /*0830*/  ULDC.64 UR4, c[0x0][0x788] ;  /* 0x0001e20000047ab9 */ /* 0x000fe40000000a00 */
[----:B------:R-:W-:-:S04]  /*0840*/  ISETP.NE.U32.AND P2, PT, RZ, UR4, PT ;  /* 0x00000004ff007c0c */ /* 0x000fc8000bf45070 */
[----:B------:R-:W-:Y:S01]  /*0850*/  ISETP.NE.AND.EX P2, PT, RZ, UR5, PT, P2 ;  /* 0x00000005ff007c0c */ /* 0x000fe2000bf45320 */
[----:B-1----:R-:W-:-:S05]  /*0860*/  @P0 IMAD.WIDE R2, R233, 0x4, R2 ;  /* 0x00000004e9020825 */ /* 0x002fca00078e0202 */
[----:B------:R1:W5:Y:S01]  /*0870*/  @P0 LDG.E R0, desc[UR6][R2.64] ;  /* 0x0000000602000981 */ /* 0x000362000c1e1900 */
[----:B--2---:R-:W-:-:S05]  /*0880*/  @P1 IMAD R8, R233, 0x40, R8 ;  /* 0x00000040e9081824 */ /* 0x004fca00078e0208 */
[----:B------:R-:W-:-:S04]  /*0890*/  @P1 SHF.R.S32.HI R7, RZ, 0x1f, R8 ;  /* 0x0000001fff071819 */ /* 0x000fc80000011408 */
[----:B------:R-:W-:Y:S01]  /*08a0*/  @P1 LEA.HI R8, R7, R8, RZ, 0x6 ;  /* 0x0000000807081211 */ /* 0x000fe200078f30ff */
[----:B------:R-:W-:-:S04]  /*08b0*/  IMAD.MOV.U32 R7, RZ, RZ, RZ ;  /* 0x000000ffff077224 */ /* 0x000fc800078e00ff */
[----:B------:R-:W-:Y:S01]  /*08c0*/  @P1 IMAD.SHL.U32 R8, R8, 0x100, RZ ;  /* 0x0000010008081824 */ /* 0x000fe200078e00ff */
[----:B01----:R-:W-:Y:S06]  /*08d0*/  @P0 BRA `(.L_x_118) ;  /* 0x0000000000140947 */ /* 0x003fec0003800000 */
[----:B------:R-:W-:Y:S05]  /*08e0*/  @!P1 BRA `(.L_x_118) ;  /* 0x0000000000109947 */ /* 0x000fea0003800000 */
[----:B------:R-:W-:Y:S02]  /*08f0*/  ULDC.64 UR4, c[0x0][0x208] ;  /* 0x0000820000047ab9 */ /* 0x000fe40000000a00 */
[----:B------:R-:W2:Y:S04]  /*0900*/  LDG.E R3, desc[UR4][R4.64] ;  /* 0x0000000404037981 */ /* 0x000ea8000c1e1900 */
[----:B-----5:R-:W2:Y:S02]  /*0910*/  LDG.E R0, desc[UR4][R4.64+0x4] ;  /* 0x0000040404007981 */ /* 0x020ea4000c1e1900 */
[----:B--2---:R-:W-:-:S07]  /*0920*/  IMAD.IADD R0, R0, 0x1, -R3 ;  /* 0x0000000100007824 */ /* 0x004fce00078e0a03 */
.L_x_118:
[----:B------:R-:W-:Y:S01]  /*0930*/  @P1 LOP3.LUT R7, R8, 0xffffc000, RZ, 0xc0, !PT ;  /* 0xffffc00008071812 */ /* 0x000fe200078ec0ff */
[----:B------:R-:W-:Y:S06]  /*0940*/  @!P2 BRA `(.L_x_119) ;  /* 0x000000000014a947 */ /* 0x000fec0003800000 */
[----:B------:R-:W0:Y:S01]  /*0950*/  LDC.64 R2, c[0x0][0x788] ;  /* 0x0001e200ff027b82 */ /* 0x000e220000000a00 */
[----:B------:R-:W-:Y:S01]  /*0960*/  ULDC.64 UR4, c[0x0][0x208] ;  /* 0x0000820000047ab9 */ /* 0x000fe20000000a00 */
[----:B0-----:R-:W-:-:S05]  /*0970*/  IMAD.WIDE R2, R233, 0x4, R2 ;  /* 0x00000004e9027825 */ /* 0x001fca00078e0202 */
[----:B------:R0:W5:Y:S01]  /*0980*/  LDG.E R6, desc[UR4][R2.64] ;  /* 0x0000000402067981 */ /* 0x000162000c1e1900 */
[----:B------:R-:W-:Y:S05]  /*0990*/  BRA `(.L_x_120) ;  /* 0x0000000000287947 */ /* 0x000fea0003800000 */
.L_x_119:
[----:B------:R-:W-:Y:S02]  /*09a0*/  ULDC.64 UR4, c[0x0][0x778] ;  /* 0x0001de0000047ab9 */ /* 0x000fe40000000a00 */
[----:B------:R-:W-:-:S04]  /*09b0*/  ISETP.NE.U32.AND P0, PT, RZ, UR4, PT ;  /* 0x00000004ff007c0c */ /* 0x000fc8000bf05070 */
[----:B------:R-:W-:-:S13]  /*09c0*/  ISETP.NE.AND.EX P0, PT, RZ, UR5, PT, P0 ;  /* 0x00000005ff007c0c */ /* 0x000fda000bf05300 */
[----:B------:R-:W-:Y:S05]  /*09d0*/  @!P0 BRA `(.L_x_120) ;  /* 0x0000000000188947 */ /* 0x000fea0003800000 */
[----:B------:R-:W0:Y:S01]  /*09e0*/  LDC.64 R2, c[0x0][0x778] ;  /* 0x0001de00ff027b82 */ /* 0x000e220000000a00 */
[----:B------:R-:W-:Y:S01]  /*09f0*/  ULDC.64 UR4, c[0x0][0x208] ;  /* 0x0000820000047ab9 */ /* 0x000fe20000000a00 */
[----:B0-----:R-:W-:-:S05]  /*0a00*/  IMAD.WIDE R2, R233, 0x4, R2 ;  /* 0x00000004e9027825 */ /* 0x001fca00078e0202 */
[----:B------:R-:W2:Y:S04]  /*0a10*/  LDG.E R6, desc[UR4][R2.64] ;  /* 0x0000000402067981 */ /* 0x000ea8000c1e1900 */
[----:B------:R-:W2:Y:S02]  /*0a20*/  LDG.E R5, desc[UR4][R2.64+0x4] ;  /* 0x0000040402057981 */ /* 0x000ea4000c1e1900 */
[----:B--2---:R-:W-:-:S07]  /*0a30*/  IMAD.IADD R6, R5, 0x1, -R6 ;  /* 0x0000000105067824 */ /* 0x004fce00078e0a06 */
.L_x_120:
[----:B-----5:R-:W-:Y:S02]  /*0a40*/  ISETP.GE.AND P2, PT, R0, 0x1, PT ;  /* 0x000000010000780c */ /* 0x020fe40003f46270 */
[----:B------:R-:W-:Y:S02]  /*0a50*/  CS2R R134, SRZ ;  /* 0x0000000000867805 */ /* 0x000fe4000001ff00 */
[----:B------:R-:W-:Y:S02]  /*0a60*/  PLOP3.LUT P0, PT, PT, PT, PT, 0x80, 0x0 ;  /* 0x000000000000781c */ /* 0x000fe40003f0f070 */
        /* <DEDUP_REMOVED lines=78> */
[----:B------:R-:W-:Y:S01]  /*0f50*/  CS2R R136, SRZ ;  /* 0x0000000000887805 */ /* 0x000fe2000001ff00 */
[----:B------:R-:W-:Y:S06]  /*0f60*/  @!P2 BRA `(.L_x_121) ;  /* 0x0000007800a0a947 */ /* 0x000fec0003800000 */
[----:B0-----:R-:W0:Y:S01]  /*0f70*/  S2R R3, SR_CgaCtaId ;  /* 0x0000000000037919 */ /* 0x001e220000008800 */
[----:B------:R-:W-:Y:S01]  /*0f80*/  MOV R18, 0x400 ;  /* 0x0000040000127802 */ /* 0x000fe20000000f00 */
[----:B------:R-:W-:Y:S01]  /*0f90*/  VIADD R8, R0, 0x3f ;  /* 0x0000003f00087836 */ /* 0x000fe20000000000 */
[----:B------:R-:W-:Y:S01]  /*0fa0*/  SHF.L.U32 R13, RZ, 0x1f, RZ ;  /* 0x0000001fff0d7819 */ /* 0x000fe200000006ff */
[----:B------:R-:W1:Y:S01]  /*0fb0*/  S2R R2, SR_TID.X ;  /* 0x0000000000027919 */ /* 0x000e620000002100 */
[----:B------:R-:W-:Y:S02]  /*0fc0*/  IMAD R10, R11, -0x50, R6 ;  /* 0xffffffb00b0a7824 */ /* 0x000fe400078e0206 */
[----:B------:R-:W-:-:S04]  /*0fd0*/  SHF.R.S32.HI R9, RZ, 0x1f, R8 ;  /* 0x0000001fff097819 */ /* 0x000fc80000011408 */
[----:B------:R-:W-:Y:S02]  /*0fe0*/  LEA.HI R235, R9, R8, RZ, 0x6 ;  /* 0x0000000809eb7211 */ /* 0x000fe400078f30ff */
[----:B0-----:R-:W-:-:S04]  /*0ff0*/  LEA R18, R3, R18, 0x18 ;  /* 0x0000001203127211 */ /* 0x001fc800078ec0ff */
[----:B------:R-:W0:Y:S01]  /*1000*/  SYNCS.PHASECHK.TRANS64.TRYWAIT P0, [R18+URZ+0x31600], R13 ;  /* 0x0316000d120075a7 */ /* 0x000e22000800017f */
[----:B-1----:R-:W-:-:S05]  /*1010*/  VIADD R2, R2, 0xffffff80 ;  /* 0xffffff8002027836 */ /* 0x002fca0000000000 */
[----:B------:R-:W-:-:S04]  /*1020*/  SHF.R.S32.HI R3, RZ, 0x1f, R2 ;  /* 0x0000001fff037819 */ /* 0x000fc80000011402 */
[CC--:B------:R-:W-:Y:S02]  /*1030*/  LEA.HI R4, R3.reuse, R2.reuse, RZ, 0x7 ;  /* 0x0000000203047211 */ /* 0x0c0fe400078f38ff */
[CC--:B------:R-:W-:Y:S02]  /*1040*/  LEA.HI R6, R3.reuse, R2.reuse, RZ, 0x5 ;  /* 0x0000000203067211 */ /* 0x0c0fe400078f28ff */
[----:B------:R-:W-:Y:S02]  /*1050*/  SHF.R.S32.HI R0, RZ, 0x7, R4 ;  /* 0x00000007ff007819 */ /* 0x000fe40000011404 */
[----:B------:R-:W-:-:S03]  /*1060*/  LEA.HI R8, R3, R2, RZ, 0x4 ;  /* 0x0000000203087211 */ /* 0x000fc600078f20ff */
[----:B------:R1:W2:Y:S02]  /*1070*/  SHFL.IDX PT, R5, R0, RZ, 0x1f ;  /* 0x00001fff00057589 */ /* 0x0002a400000e0000 */
[----:B01----:R-:W-:Y:S05]  /*1080*/  @P0 BRA `(.L_x_122) ;  /* 0x0000000000080947 */ /* 0x003fea0003800000 */
[----:B------:R-:W0:Y:S02]  /*1090*/  SYNCS.PHASECHK.TRANS64.TRYWAIT P0, [R18+URZ+0x31600], R13 ;  /* 0x0316000d120075a7 */ /* 0x000e24000800017f */
[----:B0-----:R-:W-:Y:S05]  /*10a0*/  @!P0 BRA `(.L_x_123) ;  /* 0x000000d800f88947 */ /* 0x001fea0003800000 */
.L_x_122:
[----:B------:R-:W-:Y:S01]  /*10b0*/  LOP3.LUT R3, R4, 0xffffff80, RZ, 0xc0, !PT ;  /* 0xffffff8004037812 */ /* 0x000fe200078ec0ff */
[----:B------:R-:W1:Y:S01]  /*10c0*/  S2UR UR4, SR_CTAID.Y ;  /* 0x00000000000479c3 */ /* 0x000e620000002600 */
[----:B0-----:R-:W-:Y:S01]  /*10d0*/  LOP3.LUT R13, R8, 0xffffff0, RZ, 0xc0, !PT ;  /* 0x0ffffff0080d7812 */ /* 0x001fe200078ec0ff */
[----:B------:R-:W-:Y:S01]  /*10e0*/  IMAD.MOV.U32 R16, RZ, RZ, RZ ;  /* 0x000000ffff107224 */ /* 0x000fe200078e00ff */
[--C-:B------:R-:W-:Y:S01]  /*10f0*/  SHF.R.S32.HI R4, RZ, 0x5, R6.reuse ;  /* 0x00000005ff047819 */ /* 0x100fe20000011406 */
[C---:B------:R-:W-:Y:S01]  /*1100*/  IMAD.IADD R9, R2.reuse, 0x1, -R3 ;  /* 0x0000000102097824 */ /* 0x040fe200078e0a03 */
[----:B------:R-:W-:Y:S01]  /*1110*/  SHF.R.S32.HI R11, RZ, 0x1f, R6 ;  /* 0x0000001fff0b7819 */ /* 0x000fe20000011406 */
[----:B------:R-:W-:Y:S01]  /*1120*/  IMAD.IADD R13, R2, 0x1, -R13 ;  /* 0x00000001020d7824 */ /* 0x000fe200078e0a0d */
[C---:B------:R-:W-:Y:S01]  /*1130*/  LEA.HI R3, R0.reuse, R0, RZ, 0x1 ;  /* 0x0000000000037211 */ /* 0x040fe200078f08ff */
[----:B------:R-:W0:Y:S01]  /*1140*/  LDC.64 R14, c[0x0][0x2d8] ;  /* 0x0000b600ff0e7b82 */ /* 0x000e220000000a00 */
[----:B------:R-:W-:Y:S01]  /*1150*/  LEA.HI R11, R11, R4, RZ, 0x2 ;  /* 0x000000040b0b7211 */ /* 0x000fe200078f10ff */
[C---:B------:R-:W-:Y:S01]  /*1160*/  IMAD R8, R0.reuse, 0x800, R9 ;  /* 0x0000080000087824 */ /* 0x040fe200078e0209 */
[----:B--2---:R-:W-:Y:S01]  /*1170*/  LEA.HI R2, R5, R5, RZ, 0x1 ;  /* 0x0000000505027211 */ /* 0x004fe200078f08ff */
[----:B------:R-:W-:Y:S01]  /*1180*/  IMAD R6, R0, 0x40, R13 ;  /* 0x0000004000067824 */ /* 0x000fe200078e020d */
[----:B------:R-:W-:Y:S01]  /*1190*/  LOP3.LUT R3, R3, 0xfffffffe, RZ, 0xc0, !PT ;  /* 0xfffffffe03037812 */ /* 0x000fe200078ec0ff */
[----:B------:R-:W-:Y:S01]  /*11a0*/  IMAD.MOV.U32 R228, RZ, RZ, RZ ;  /* 0x000000ffffe47224 */ /* 0x000fe200078e00ff */
[----:B------:R-:W-:Y:S01]  /*11b0*/  LOP3.LUT R11, R11, 0xfffffc, RZ, 0xc0, !PT ;  /* 0x00fffffc0b0b7812 */ /* 0x000fe200078ec0ff */
[----:B------:R-:W-:Y:S01]  /*11c0*/  IMAD.MOV.U32 R19, RZ, RZ, RZ ;  /* 0x000000ffff137224 */ /* 0x000fe200078e00ff */
[----:B------:R-:W-:Y:S01]  /*11d0*/  LOP3.LUT R2, R2, 0xfffffffe, RZ, 0xc0, !PT ;  /* 0xfffffffe02027812 */ /* 0x000fe200078ec0ff */
[----:B------:R-:W-:Y:S01]  /*11e0*/  IMAD.IADD R3, R0, 0x1, -R3 ;  /* 0x0000000100037824 */ /* 0x000fe200078e0a03 */
[----:B------:R-:W-:Y:S01]  /*11f0*/  SHF.R.S32.HI R0, RZ, 0x1f, R9 ;  /* 0x0000001fff007819 */ /* 0x000fe20000011409 */
[----:B------:R-:W-:Y:S01]  /*1200*/  IMAD.IADD R11, R4, 0x1, -R11 ;  /* 0x00000001040b7824 */ /* 0x000fe200078e0a0b */
[----:B------:R-:W-:Y:S01]  /*1210*/  SEL R231, R233, RZ, !P1 ;  /* 0x000000ffe9e77207 */ /* 0x000fe20004800000 */
[----:B------:R-:W-:Y:S01]  /*1220*/  IMAD.IADD R4, R5, 0x1, -R2 ;  /* 0x0000000105047824 */ /* 0x000fe200078e0a02 */
[----:B------:R-:W-:Y:S01]  /*1230*/  LOP3.LUT R229, R21, 0x1, RZ, 0xfc, !PT ;  /* 0x0000000115e57812 */ /* 0x000fe200078efcff */
[----:B------:R-:W-:Y:S01]  /*1240*/  IMAD.SHL.U32 R2, R8, 0x4, RZ ;  /* 0x0000000408027824 */ /* 0x000fe200078e00ff */
[----:B-1----:R-:W-:Y:S01]  /*1250*/  USHF.R.S32.HI UR5, URZ, 0x1f, UR4 ;  /* 0x0000001f3f057899 */ /* 0x002fe20008011404 */
[----:B------:R-:W-:Y:S01]  /*1260*/  IMAD R13, R3, -0x8, R10 ;  /* 0xfffffff8030d7824 */ /* 0x000fe200078e020a */
[----:B------:R-:W-:Y:S01]  /*1270*/  LEA.HI R3, R0, R9, RZ, 0x2 ;  /* 0x0000000900037211 */ /* 0x000fe200078f10ff */
[----:B------:R-:W-:Y:S01]  /*1280*/  IMAD R11, R11, 0x10, R6 ;  /* 0x000000100b0b7824 */ /* 0x000fe200078e0206 */
[----:B------:R-:W-:-:S02]  /*1290*/  SHF.R.S32.HI R10, RZ, 0x1f, R2 ;  /* 0x0000001fff0a7819 */ /* 0x000fc40000011402 */
[----:B------:R-:W-:Y:S02]  /*12a0*/  CS2R R134, SRZ ;  /* 0x0000000000867805 */ /* 0x000fe4000001ff00 */
[----:B------:R-:W-:Y:S02]  /*12b0*/  IADD3 R2, P0, R2, R7, RZ ;  /* 0x0000000702027210 */ /* 0x000fe40007f1e0ff */
[----:B------:R-:W-:Y:S02]  /*12c0*/  CS2R R132, SRZ ;  /* 0x0000000000847805 */ /* 0x000fe4000001ff00 */
[--C-:B------:R-:W-:Y:S02]  /*12d0*/  SHF.R.S32.HI R5, RZ, 0x2, R3.reuse ;  /* 0x00000002ff057819 */ /* 0x100fe40000011403 */
[----:B------:R-:W-:Y:S02]  /*12e0*/  CS2R R130, SRZ ;  /* 0x0000000000827805 */ /* 0x000fe4000001ff00 */
[----:B------:R-:W-:-:S02]  /*12f0*/  SHF.R.S32.HI R6, RZ, 0x1f, R3 ;  /* 0x0000001fff067819 */ /* 0x000fc40000011403 */
[----:B------:R-:W-:Y:S02]  /*1300*/  CS2R R128, SRZ ;  /* 0x0000000000807805 */ /* 0x000fe4000001ff00 */
[----:B------:R-:W-:Y:S02]  /*1310*/  LOP3.LUT R8, R3, 0xfffffffc, RZ, 0xc0, !PT ;  /* 0xfffffffc03087812 */ /* 0x000fe400078ec0ff */
[----:B------:R-:W-:Y:S02]  /*1320*/  CS2R R126, SRZ ;  /* 0x00000000007e7805 */ /* 0x000fe4000001ff00 */
[----:B------:R-:W-:Y:S01]  /*1330*/  LEA.HI.X.SX32 R3, R7, R10, 0x1, P0 ;  /* 0x0000000a07037211 */ /* 0x000fe200000f0eff */
[----:B0-----:R-:W-:Y:S01]  /*1340*/  IMAD R10, R14, UR5, RZ ;  /* 0x000000050e0a7c24 */ /* 0x001fe2000f8e02ff */
[----:B------:R-:W-:Y:S01]  /*1350*/  LEA.HI R6, R6, R5, RZ, 0x3 ;  /* 0x0000000506067211 */ /* 0x000fe200078f18ff */
[----:B------:R-:W-:Y:S01]  /*1360*/  IMAD.IADD R8, R9, 0x1, -R8 ;  /* 0x0000000109087824 */ /* 0x000fe200078e0a08 */
[----:B------:R-:W-:Y:S01]  /*1370*/  SHF.R.S32.HI R7, RZ, 0x1f, R233 ;  /* 0x0000001fff077819 */ /* 0x000fe200000114e9 */
[----:B------:R-:W-:Y:S01]  /*1380*/  IMAD.WIDE.U32 R2, R14, UR4, R2 ;  /* 0x000000040e027c25 */ /* 0x000fe2000f8e0002 */
[----:B------:R-:W-:-:S02]  /*1390*/  LOP3.LUT R6, R6, 0xfffffff8, RZ, 0xc0, !PT ;  /* 0xfffffff806067812 */ /* 0x000fc400078ec0ff */
[----:B------:R-:W-:Y:S02]  /*13a0*/  CS2R R124, SRZ ;  /* 0x00000000007c7805 */ /* 0x000fe4000001ff00 */
[----:B------:R-:W-:Y:S01]  /*13b0*/  LEA.HI R0, R0, R9, RZ, 0x5 ;  /* 0x0000000900007211 */ /* 0x000fe200078f28ff */
[----:B------:R-:W-:Y:S01]  /*13c0*/  IMAD R9, R15, UR4, R10 ;  /* 0x000000040f097c24 */ /* 0x000fe2000f8e020a */
[----:B------:R-:W-:Y:S01]  /*13d0*/  SEL R7, R7, RZ, !P1 ;  /* 0x000000ff07077207 */ /* 0x000fe20004800000 */
[----:B------:R-:W-:Y:S01]  /*13e0*/  ULDC.64 UR4, c[0x0][0x2e0] ;  /* 0x0000b80000047ab9 */ /* 0x000fe20000000a00 */
[----:B------:R-:W-:Y:S01]  /*13f0*/  IMAD.IADD R5, R5, 0x1, -R6 ;  /* 0x0000000105057824 */ /* 0x000fe200078e0a06 */
[----:B------:R-:W-:Y:S01]  /*1400*/  SHF.R.S32.HI R232, RZ, 0x5, R0 ;  /* 0x00000005ffe87819 */ /* 0x000fe20000011400 */
[----:B------:R-:W-:Y:S01]  /*1410*/  IMAD.IADD R3, R3, 0x1, R9 ;  /* 0x0000000103037824 */ /* 0x000fe200078e0209 */
[----:B------:R-:W-:Y:S01]  /*1420*/  CS2R R122, SRZ ;  /* 0x00000000007a7805 */ /* 0x000fe2000001ff00 */
[----:B------:R-:W-:Y:S01]  /*1430*/  IMAD R6, R7, UR4, RZ ;  /* 0x0000000407067c24 */ /* 0x000fe2000f8e02ff */
[----:B------:R-:W-:Y:S01]  /*1440*/  CS2R R120, SRZ ;  /* 0x0000000000787805 */ /* 0x000fe2000001ff00 */
[----:B------:R-:W-:Y:S01]  /*1450*/  IMAD R232, R232, 0x10, R5 ;  /* 0x00000010e8e87824 */ /* 0x000fe200078e0205 */
[----:B------:R-:W-:Y:S01]  /*1460*/  CS2R R118, SRZ ;  /* 0x0000000000767805 */ /* 0x000fe2000001ff00 */
[C---:B------:R-:W-:Y:S01]  /*1470*/  IMAD R7, R231.reuse, UR5, R6 ;  /* 0x00000005e7077c24 */ /* 0x040fe2000f8e0206 */
[----:B------:R-:W-:Y:S01]  /*1480*/  CS2R R116, SRZ ;  /* 0x0000000000747805 */ /* 0x000fe2000001ff00 */
[----:B------:R-:W-:Y:S01]  /*1490*/  IMAD.WIDE.U32 R230, R231, UR4, R2 ;  /* 0x00000004e7e67c25 */ /* 0x000fe2000f8e0002 */
[----:B------:R-:W-:-:S02]  /*14a0*/  CS2R R114, SRZ ;  /* 0x0000000000727805 */ /* 0x000fc4000001ff00 */
[----:B------:R-:W-:Y:S02]  /*14b0*/  CS2R R112, SRZ ;  /* 0x0000000000707805 */ /* 0x000fe4000001ff00 */
[----:B------:R-:W-:Y:S01]  /*14c0*/  CS2R R110, SRZ ;  /* 0x00000000006e7805 */ /* 0x000fe2000001ff00 */
[----:B------:R-:W-:Y:S01]  /*14d0*/  IMAD.SHL.U32 R5, R11, 0x8, RZ ;  /* 0x000000080b057824 */ /* 0x000fe200078e00ff */
[----:B------:R-:W-:Y:S01]  /*14e0*/  CS2R R108, SRZ ;  /* 0x00000000006c7805 */ /* 0x000fe2000001ff00 */
[----:B------:R-:W-:Y:S01]  /*14f0*/  IMAD R0, R8, -0x2, R13 ;  /* 0xfffffffe08007824 */ /* 0x000fe200078e020d */
[----:B------:R-:W-:Y:S01]  /*1500*/  CS2R R106, SRZ ;  /* 0x00000000006a7805 */ /* 0x000fe2000001ff00 */
[----:B------:R-:W-:Y:S01]  /*1510*/  IMAD.MOV.U32 R3, RZ, RZ, RZ ;  /* 0x000000ffff037224 */ /* 0x000fe200078e00ff */
        /* <DEDUP_REMOVED lines=66> */
[----:B------:R-:W-:Y:S01]  /*1940*/  IMAD R2, R5, 0x2, R18 ;  /* 0x0000000205027824 */ /* 0x000fe200078e0212 */
[----:B------:R-:W-:Y:S01]  /*1950*/  ULDC UR61, c[0x0][0x75c] ;  /* 0x0001d700003d7ab9 */ /* 0x000fe20000000800 */
[----:B------:R-:W-:Y:S01]  /*1960*/  IMAD.IADD R234, R231, 0x1, R7 ;  /* 0x00000001e7ea7824 */ /* 0x000fe200078e0207 */
[----:B------:R-:W-:-:S06]  /*1970*/  ULDC UR60, c[0x0][0x744] ;  /* 0x0001d100003c7ab9 */ /* 0x000fcc0000000800 */
.L_x_134:
[----:B------:R-:W-:-:S13]  /*1980*/  ISETP.NE.AND P0, PT, R229, 0x3, PT ;  /* 0x00000003e500780c */ /* 0x000fda0003f05270 */
[----:B0-----:R-:W-:Y:S05]  /*1990*/  @!P0 BRA `(.L_x_124) ;  /* 0x0000000000048947 */ /* 0x001fea0003800000 */
[----:B------:R-:W-:Y:S01]  /*19a0*/  BPT.TRAP 0x1 ;  /* 0x000000040000795c */ /* 0x000fe20000300000 */
.L_x_124:
[----:B------:R-:W-:Y:S01]  /*19b0*/  IMAD R17, R3, 0x8, R18 ;  /* 0x0000000803117824 */ /* 0x000fe200078e0212 */
[----:B------:R-:W-:-:S04]  /*19c0*/  SHF.L.U32 R8, R228, 0x1f, RZ ;  /* 0x0000001fe4087819 */ /* 0x000fc800000006ff */
[----:B------:R0:W1:Y:S01]  /*19d0*/  SYNCS.PHASECHK.TRANS64.TRYWAIT P1, [R17+URZ+0x31610], R8 ;  /* 0x03161008110075a7 */ /* 0x000062000802017f */
[----:B------:R-:W-:Y:S05]  /*19e0*/  @!P0 BRA `(.L_x_125) ;  /* 0x0000000000048947 */ /* 0x000fea0003800000 */
[----:B------:R-:W-:Y:S01]  /*19f0*/  BPT.TRAP 0x1 ;  /* 0x000000040000795c */ /* 0x000fe20000300000 */
.L_x_125:
[----:B------:R-:W-:Y:S02]  /*1a00*/  VIADD R6, R18, 0x14100 ;  /* 0x0001410012067836 */ /* 0x000fe40000000000 */
[----:B------:R-:W-:-:S03]  /*1a10*/  IMAD R5, R4, 0x400, R18 ;  /* 0x0000040004057824 */ /* 0x000fc600078e0212 */
[----:B------:R-:W-:Y:S02]  /*1a20*/  SHF.R.U32.HI R6, RZ, 0x4, R6 ;  /* 0x00000004ff067819 */ /* 0x000fe40000011606 */
[----:B------:R-:W-:Y:S02]  /*1a30*/  SHF.R.U32.HI R7, RZ, 0x4, R5 ;  /* 0x00000004ff077819 */ /* 0x000fe40000011605 */
[----:B------:R-:W-:Y:S02]  /*1a40*/  LOP3.LUT R6, R6, 0x3fff, RZ, 0xc0, !PT ;  /* 0x00003fff06067812 */ /* 0x000fe400078ec0ff */
[----:B------:R-:W-:Y:S02]  /*1a50*/  LOP3.LUT R7, R7, 0x3fff, RZ, 0xc0, !PT ;  /* 0x00003fff07077812 */ /* 0x000fe400078ec0ff */
[----:B------:R-:W-:Y:S02]  /*1a60*/  LOP3.LUT R10, R6, 0x10000, RZ, 0xfc, !PT ;  /* 0x00010000060a7812 */ /* 0x000fe400078efcff */
[----:B------:R-:W-:Y:S01]  /*1a70*/  LOP3.LUT R6, R7, 0x10000, RZ, 0xfc, !PT ;  /* 0x0001000007067812 */ /* 0x000fe200078efcff */
[----:B-1----:R-:W-:Y:S06]  /*1a80*/  @P1 BRA `(.L_x_126) ;  /* 0x0000000000081947 */ /* 0x002fec0003800000 */
[----:B------:R-:W1:Y:S02]  /*1a90*/  SYNCS.PHASECHK.TRANS64.TRYWAIT P1, [R17+URZ+0x31610], R8 ;  /* 0x03161008110075a7 */ /* 0x000e64000802017f */
[----:B-1----:R-:W-:Y:S05]  /*1aa0*/  @!P1 BRA `(.L_x_127) ;  /* 0x000000d0008c9947 */ /* 0x002fea0003800000 */
.L_x_126:
[----:B------:R-:W-:Y:S01]  /*1ab0*/  IMAD R7, R3, 0x800, R10 ;  /* 0x0000080003077824 */ /* 0x000fe200078e020a */
[C---:B------:R-:W-:Y:S01]  /*1ac0*/  R2UR UR6, R6.reuse ;  /* 0x00000000060672ca */ /* 0x040fe200000e0000 */
[C---:B01----:R-:W-:Y:S01]  /*1ad0*/  VIADD R8, R6.reuse, 0x80 ;  /* 0x0000008006087836 */ /* 0x043fe20000000000 */
        /* <DEDUP_REMOVED lines=407> */
[----:B------:R-:W-:Y:S01]  /*3450*/  VIADD R8, R6, 0x806 ;  /* 0x0000080606087836 */ /* 0x000fe20000000000 */
[----:B------:R-:W-:Y:S01]  /*3460*/  UMOV UR7, 0x40000000 ;  /* 0x4000000000077882 */ /* 0x000fe20000000000 */
[----:B------:R-:W-:Y:S01]  /*3470*/  UMOV UR5, 0x40000040 ;  /* 0x4000004000057882 */ /* 0x000fe20000000000 */
[----:B------:R-:W-:Y:S01]  /*3480*/  R2UR UR9, R7 ;  /* 0x00000000070972ca */ /* 0x000fe200000e0000 */
[----:B------:R-:W-:Y:S01]  /*3490*/  IMAD R7, R3, 0x40, R232 ;  /* 0x0000004003077824 */ /* 0x000fe200078e02e8 */
[----:B------:R-:W-:Y:S01]  /*34a0*/  R2UR UR8, R8 ;  /* 0x00000000080872ca */ /* 0x000fe200000e0000 */
[----:B------:R-:W-:-:S02]  /*34b0*/  VIADD R8, R6, 0x906 ;  /* 0x0000090606087836 */ /* 0x000fc40000000000 */
[----:B------:R-:W-:Y:S02]  /*34c0*/  IMAD R7, R7, 0x4, R18 ;  /* 0x0000000407077824 */ /* 0x000fe400078e0212 */
[----:B------:R-:W-:Y:S01]  /*34d0*/  VIADD R6, R6, 0x986 ;  /* 0x0000098606067836 */ /* 0x000fe20000000000 */
[----:B------:R-:W-:Y:S02]  /*34e0*/  R2UR UR10, R8 ;  /* 0x00000000080a72ca */ /* 0x000fe400000e0000 */
[----:B------:R0:W1:Y:S02]  /*34f0*/  LDS R8, [R7+0x2c100] ;  /* 0x02c1000007087984 */ /* 0x0000640000000800 */
[----:B------:R-:W-:Y:S02]  /*3500*/  R2UR UR11, R6 ;  /* 0x00000000060b72ca */ /* 0x000fe400000e0000 */
[----:B------:R0:W2:Y:S01]  /*3510*/  LDS R9, [R7+0x2c120] ;  /* 0x02c1200007097984 */ /* 0x0000a20000000800 */
        /* <DEDUP_REMOVED lines=12> */
[----:B------:R-:W-:Y:S01]  /*35e0*/  HGMMA.64x8x16.F32.BF16 R40, gdesc[UR4], R40, gsb0 ;  /* 0x00000000042879f0 */ /* 0x000fe20008001828 */
[----:B0-----:R-:W-:Y:S05]  /*35f0*/  @!P0 BRA `(.L_x_128) ;  /* 0x0000000000048947 */ /* 0x001fea0003800000 */
[----:B------:R-:W-:Y:S01]  /*3600*/  BPT.TRAP 0x1 ;  /* 0x000000040000795c */ /* 0x000fe20000300000 */
.L_x_128:
[----:B------:R-:W-:-:S04]  /*3610*/  SHF.L.U32 R11, R19, 0x1f, RZ ;  /* 0x0000001f130b7819 */ /* 0x000fc800000006ff */
[----:B------:R0:W3:Y:S01]  /*3620*/  SYNCS.PHASECHK.TRANS64.TRYWAIT P1, [R18+URZ+0x31630], R11 ;  /* 0x0316300b120075a7 */ /* 0x0000e2000802017f */
[----:B------:R-:W-:Y:S05]  /*3630*/  @!P0 BRA `(.L_x_129) ;  /* 0x0000000000048947 */ /* 0x000fea0003800000 */
[----:B------:R-:W-:Y:S01]  /*3640*/  BPT.TRAP 0x1 ;  /* 0x000000040000795c */ /* 0x000fe20000300000 */
.L_x_129:
        /* <DEDUP_REMOVED lines=8> */
[----:B---3--:R-:W-:Y:S06]  /*36d0*/  @P1 BRA `(.L_x_130) ;  /* 0x0000000000081947 */ /* 0x008fec0003800000 */
[----:B------:R-:W3:Y:S02]  /*36e0*/  SYNCS.PHASECHK.TRANS64.TRYWAIT P1, [R18+URZ+0x31630], R11 ;  /* 0x0316300b120075a7 */ /* 0x000ee4000802017f */
[----:B---3--:R-:W-:Y:S05]  /*36f0*/  @!P1 BRA `(.L_x_131) ;  /* 0x000000b4008c9947 */ /* 0x008fea0003800000 */
.L_x_130:
[C---:B------:R-:W-:Y:S01]  /*3700*/  VIADD R10, R6.reuse, 0x80 ;  /* 0x00000080060a7836 */ /* 0x040fe20000000000 */
[----:B------:R-:W-:Y:S01]  /*3710*/  R2UR UR4, R7 ;  /* 0x00000000070472ca */ /* 0x000fe200000e0000 */
[C---:B0--3--:R-:W-:Y:S01]  /*3720*/  VIADD R11, R6.reuse, 0x100 ;  /* 0x00000100060b7836 */ /* 0x049fe20000000000 */
[----:B------:R-:W-:Y:S01]  /*3730*/  R2UR UR6, R6 ;  /* 0x00000000060672ca */ /* 0x000fe200000e0000 */
[----:B------:R-:W-:Y:S01]  /*3740*/  WARPGROUP.ARRIVE ;  /* 0x00000000000079c5 */ /* 0x000fe20000000000 */
[----:B------:R-:W-:Y:S01]  /*3750*/  R2UR UR8, R10 ;  /* 0x000000000a0872ca */ /* 0x000fe200000e0000 */
[C---:B------:R-:W-:Y:S01]  /*3760*/  VIADD R10, R6.reuse, 0x180 ;  /* 0x00000180060a7836 */ /* 0x040fe20000000000 */
[----:B------:R-:W-:Y:S01]  /*3770*/  R2UR UR9, R11 ;  /* 0x000000000b0972ca */ /* 0x000fe200000e0000 */
[----:B------:R-:W-:Y:S01]  /*3780*/  VIADD R11, R6, 0x200 ;  /* 0x00000200060b7836 */ /* 0x000fe20000000000 */
[----:B------:R-:W-:Y:S01]  /*3790*/  UMOV UR5, 0x40000040 ;  /* 0x4000004000057882 */ /* 0x000fe20000000000 */
[----:B------:R-:W-:Y:S01]  /*37a0*/  UMOV UR7, 0x40000000 ;  /* 0x4000000000077882 */ /* 0x000fe20000000000 */
[----:B------:R-:W-:Y:S01]  /*37b0*/  R2UR UR10, R10 ;  /* 0x000000000a0a72ca */ /* 0x000fe200000e0000 */
[----:B------:R-:W-:Y:S01]  /*37c0*/  VIADD R10, R6, 0x2 ;  /* 0x00000002060a7836 */ /* 0x000fe20000000000 */
[----:B------:R-:W-:Y:S01]  /*37d0*/  R2UR UR11, R11 ;  /* 0x000000000b0b72ca */ /* 0x000fe200000e0000 */
[----:B------:R-:W-:Y:S01]  /*37e0*/  UMOV UR57, 0x40000040 ;  /* 0x4000004000397882 */ /* 0x000fe20000000000 */
[C---:B------:R-:W-:Y:S01]  /*37f0*/  ISETP.GT.AND P1, PT, R0.reuse, RZ, PT ;  /* 0x000000ff0000720c */ /* 0x040fe20003f24270 */
[----:B------:R-:W-:Y:S01]  /*3800*/  HGMMA.64x8x16.F32.BF16 R44, gdesc[UR4], RZ, !UPT ;  /* 0x00000000042c79f0 */ /* 0x000fe2000c7018ff */
[----:B------:R-:W-:Y:S01]  /*3810*/  UMOV UR7, 0x40000000 ;  /* 0x4000000000077882 */ /* 0x000fe20000000000 */
[----:B------:R-:W-:Y:S01]  /*3820*/  UMOV UR6, UR8 ;  /* 0x0000000800067c82 */ /* 0x000fe20008000000 */
[C---:B------:R-:W-:Y:S01]  /*3830*/  ISETP.GT.AND P6, PT, R0.reuse, 0x10, PT ;  /* 0x000000100000780c */ /* 0x040fe20003fc4270 */
[----:B------:R-:W-:Y:S01]  /*3840*/  HGMMA.64x8x16.F32.BF16 R48, gdesc[UR4], RZ, !UPT ;  /* 0x00000000043079f0 */ /* 0x000fe2000c7018ff */
[----:B------:R-:W-:Y:S01]  /*3850*/  UMOV UR6, UR9 ;  /* 0x0000000900067c82 */ /* 0x000fe20008000000 */
[----:B------:R-:W-:Y:S01]  /*3860*/  UMOV UR7, 0x40000000 ;  /* 0x4000000000077882 */ /* 0x000fe20000000000 */
        /* <DEDUP_REMOVED lines=11> */
[C---:B------:R-:W-:Y:S01]  /*3920*/  VIADD R10, R7.reuse, 0x2 ;  /* 0x00000002070a7836 */ /* 0x040fe20000000000 */
[----:B------:R-:W-:Y:S01]  /*3930*/  UMOV UR7, 0x40000000 ;  /* 0x4000000000077882 */ /* 0x000fe20000000000 */
[----:B------:R-:W-:Y:S01]  /*3940*/  UMOV UR5, 0x40000040 ;  /* 0x4000004000057882 */ /* 0x000fe20000000000 */
[----:B------:R-:W-:Y:S01]  /*3950*/  ISETP.GT.AND P5, PT, R0, 0x31, PT ;  /* 0x000000310000780c */ /* 0x000fe20003fa4270 */
[----:B------:R-:W-:Y:S01]  /*3960*/  UMOV UR59, 0x40 ;  /* 0x00000040003b7882 */ /* 0x000fe20000000000 */
[----:B------:R-:W-:Y:S01]  /*3970*/  R2UR UR4, R10 ;  /* 0x000000000a0472ca */ /* 0x000fe200000e0000 */
[----:B------:R-:W-:Y:S01]  /*3980*/  VIADD R10, R6, 0x82 ;  /* 0x00000082060a7836 */ /* 0x000fe20000000000 */
[----:B------:R-:W-:Y:S01]  /*3990*/  UMOV UR13, UR57 ;  /* 0x00000039000d7c82 */ /* 0x000fe20008000000 */
[----:B------:R-:W-:Y:S01]  /*39a0*/  UMOV UR15, 0x40 ;  /* 0x00000040000f7882 */ /* 0x000fe20000000000 */
[----:B------:R-:W-:Y:S01]  /*39b0*/  UMOV UR17, UR57 ;  /* 0x0000003900117c82 */ /* 0x000fe20008000000 */
[----:B------:R-:W-:Y:S01]  /*39c0*/  UMOV UR19, 0x40 ;  /* 0x0000004000137882 */ /* 0x000fe20000000000 */
[----:B------:R-:W-:Y:S01]  /*39d0*/  R2UR UR8, R10 ;  /* 0x000000000a0872ca */ /* 0x000fe200000e0000 */
[----:B------:R-:W-:Y:S01]  /*39e0*/  VIADD R10, R6, 0x102 ;  /* 0x00000102060a7836 */ /* 0x000fe20000000000 */
[----:B------:R-:W-:Y:S01]  /*39f0*/  UMOV UR49, 0x40000040 ;  /* 0x4000004000317882 */ /* 0x000fe20000000000 */
[----:B------:R-:W-:Y:S01]  /*3a00*/  UMOV UR51, 0x40 ;  /* 0x0000004000337882 */ /* 0x000fe20000000000 */
[----:B------:R-:W-:Y:S01]  /*3a10*/  UMOV UR53, UR49 ;  /* 0x0000003100357c82 */ /* 0x000fe20008000000 */
[----:B------:R-:W-:Y:S01]  /*3a20*/  UMOV UR55, 0x40 ;  /* 0x0000004000377882 */ /* 0x000fe20000000000 */
[----:B------:R-:W-:Y:S01]  /*3a30*/  R2UR UR9, R10 ;  /* 0x000000000a0972ca */ /* 0x000fe200000e0000 */
[----:B------:R-:W-:Y:S01]  /*3a40*/  VIADD R10, R6, 0x182 ;  /* 0x00000182060a7836 */ /* 0x000fe20000000000 */
[----:B------:R-:W-:Y:S01]  /*3a50*/  UMOV UR45, UR49 ;  /* 0x00000031002d7c82 */ /* 0x000fe20008000000 */
[----:B------:R-:W-:Y:S01]  /*3a60*/  UMOV UR47, 0x40 ;  /* 0x00000040002f7882 */ /* 0x000fe20000000000 */
[----:B------:R-:W-:Y:S01]  /*3a70*/  UMOV UR29, 0x40000040 ;  /* 0x40000040001d7882 */ /* 0x000fe20000000000 */
        /* <DEDUP_REMOVED lines=8> */
[----:B------:R-:W-:Y:S01]  /*3b00*/  HGMMA.64x8x16.F32.BF16 R44, gdesc[UR4], R44 ;  /* 0x00000000042c79f0 */ /* 0x000fe2000870182c */
[----:B------:R-:W-:Y:S01]  /*3b10*/  UMOV UR6, UR8 ;  /* 0x0000000800067c82 */ /* 0x000fe20008000000 */
[----:B------:R-:W-:Y:S01]  /*3b20*/  UMOV UR7, 0x40000000 ;  /* 0x4000000000077882 */ /* 0x000fe20000000000 */
[----:B------:R-:W-:Y:S01]  /*3b30*/  VIADD R10, R6, 0x4 ;  /* 0x00000004060a7836 */ /* 0x000fe20000000000 */
        /* <DEDUP_REMOVED lines=15> */
[----:B------:R-:W-:Y:S01]  /*3c30*/  UMOV UR7, 0x40000000 ;  /* 0x4000000000077882 */ /* 0x000fe20000000000 */
[----:B------:R-:W-:Y:S01]  /*3c40*/  UMOV UR5, 0x40000040 ;  /* 0x4000004000057882 */ /* 0x000fe20000000000 */
[----:B------:R-:W-:Y:S01]  /*3c50*/  UMOV UR27, 0x40 ;  /* 0x00000040001b7882 */ /* 0x000fe20000000000 */
[----:B------:R-:W-:Y:S01]  /*3c60*/  UMOV UR23, 0x40 ;  /* 0x0000004000177882 */ /* 0x000fe20000000000 */
[----:B------:R-:W-:Y:S01]  /*3c70*/  R2UR UR4, R10 ;  /* 0x000000000a0472ca */ /* 0x000fe200000e0000 */
[----:B------:R-:W-:-:S05]  /*3c80*/  VIADD R10, R6, 0x84 ;  /* 0x00000084060a7836 */ /* 0x000fca0000000000 */
[----:B------:R-:W-:Y:S01]  /*3c90*/  R2UR UR8, R10 ;  /* 0x000000000a0872ca */ /* 0x000fe200000e0000 */
[----:B------:R-:W-:-:S05]  /*3ca0*/  VIADD R10, R6, 0x104 ;  /* 0x00000104060a7836 */ /* 0x000fca0000000000 */
[----:B------:R-:W-:Y:S01]  /*3cb0*/  R2UR UR9, R10 ;  /* 0x000000000a0972ca */ /* 0x000fe200000e0000 */
[----:B------:R-:W-:-:S05]  /*3cc0*/  VIADD R10, R6, 0x184 ;  /* 0x00000184060a7836 */ /* 0x000fca0000000000 */
[----:B------:R-:W-:Y:S01]  /*3cd0*/  R2UR UR10, R10 ;  /* 0x000000000a0a72ca */ /* 0x000fe200000e0000 */
[----:B------:R-:W-:-:S05]  /*3ce0*/  VIADD R10, R6, 0x204 ;  /* 0x00000204060a7836 */ /* 0x000fca0000000000 */
[----:B------:R-:W-:Y:S01]  /*3cf0*/  R2UR UR11, R10 ;  /* 0x000000000a0b72ca */ /* 0x000fe200000e0000 */
[----:B------:R-:W-:Y:S01]  /*3d00*/  HGMMA.64x8x16.F32.BF16 R44, gdesc[UR4], R44 ;  /* 0x00000000042c79f0 */ /* 0x000fe2000870182c */
[----:B------:R-:W-:Y:S01]  /*3d10*/  UMOV UR6, UR8 ;  /* 0x0000000800067c82 */ /* 0x000fe20008000000 */
[----:B------:R-:W-:Y:S01]  /*3d20*/  UMOV UR7, 0x40000000 ;  /* 0x4000000000077882 */ /* 0x000fe20000000000 */
        /* <DEDUP_REMOVED lines=13> */
[----:B------:R-:W-:Y:S01]  /*3e00*/  UMOV UR7, 0x40000000 ;  /* 0x4000000000077882 */ /* 0x000fe20000000000 */
[----:B------:R-:W-:-:S03]  /*3e10*/  UMOV UR5, 0x40000040 ;  /* 0x4000004000057882 */ /* 0x000fc60000000000 */
        /* <DEDUP_REMOVED lines=294> */
[C---:B------:R-:W-:Y:S01]  /*5080*/  VIADD R10, R7.reuse, 0x604 ;  /* 0x00000604070a7836 */ /* 0x040fe20000000000 */
[----:B------:R-:W-:Y:S01]  /*5090*/  UMOV UR7, 0x40000000 ;  /* 0x4000000000077882 */ /* 0x000fe20000000000 */
[----:B------:R-:W-:Y:S01]  /*50a0*/  UMOV UR5, 0x40000040 ;  /* 0x4000004000057882 */ /* 0x000fe20000000000 */
[----:B------:R-:W-:Y:S02]  /*50b0*/  VIADD R7, R7, 0x606 ;  /* 0x0000060607077836 */ /* 0x000fe40000000000 */
        /* <DEDUP_REMOVED lines=31> */
[C---:B------:R-:W-:Y:S02]  /*52b0*/  VIADD R7, R6.reuse, 0x906 ;  /* 0x0000090606077836 */ /* 0x040fe40000000000 */
[----:B------:R-:W-:-:S03]  /*52c0*/  VIADD R6, R6, 0x986 ;  /* 0x0000098606067836 */ /* 0x000fc60000000000 */
[----:B------:R-:W-:Y:S02]  /*52d0*/  R2UR UR10, R7 ;  /* 0x00000000070a72ca */ /* 0x000fe400000e0000 */
[----:B------:R-:W-:Y:S01]  /*52e0*/  R2UR UR11, R6 ;  /* 0x00000000060b72ca */ /* 0x000fe200000e0000 */
[----:B------:R-:W-:Y:S01]  /*52f0*/  HGMMA.64x8x16.F32.BF16 R44, gdesc[UR4], R44 ;  /* 0x00000000042c79f0 */ /* 0x000fe2000870182c */
[----:B------:R-:W-:Y:S01]  /*5300*/  UMOV UR6, UR8 ;  /* 0x0000000800067c82 */ /* 0x000fe20008000000 */
[----:B------:R-:W-:Y:S02]  /*5310*/  UMOV UR7, 0x40000000 ;  /* 0x4000000000077882 */ /* 0x000fe40000000000 */
[----:B------:R-:W-:Y:S01]  /*5320*/  HGMMA.64x8x16.F32.BF16 R48, gdesc[UR4], R48 ;  /* 0x00000000043079f0 */ /* 0x000fe20008701830 */
[----:B------:R-:W-:Y:S01]  /*5330*/  UMOV UR6, UR9 ;  /* 0x0000000900067c82 */ /* 0x000fe20008000000 */
[----:B------:R-:W-:Y:S01]  /*5340*/  UMOV UR7, 0x40000000 ;  /* 0x4000000000077882 */ /* 0x000fe20000000000 */
[----:B------:R-:W-:Y:S01]  /*5350*/  UMOV UR9, UR57 ;  /* 0x0000003900097c82 */ /* 0x000fe20008000000 */
[----:B------:R-:W-:Y:S02]  /*5360*/  HGMMA.64x8x16.F32.BF16 R52, gdesc[UR4], R52 ;  /* 0x00000000043479f0 */ /* 0x000fe40008701834 */
[----:B------:R-:W-:Y:S01]  /*5370*/  UMOV UR6, UR10 ;  /* 0x0000000a00067c82 */ /* 0x000fe20008000000 */
[----:B------:R-:W-:-:S02]  /*5380*/  UMOV UR7, 0x40000000 ;  /* 0x4000000000077882 */ /* 0x000fc40000000000 */
[----:B------:R-:W-:Y:S01]  /*5390*/  HGMMA.64x8x16.F32.BF16 R216, gdesc[UR4], R216 ;  /* 0x0000000004d879f0 */ /* 0x000fe200087018d8 */
[----:B------:R-:W-:Y:S01]  /*53a0*/  UMOV UR6, UR11 ;  /* 0x0000000b00067c82 */ /* 0x000fe20008000000 */
[----:B------:R-:W-:Y:S01]  /*53b0*/  UMOV UR7, 0x40000000 ;  /* 0x4000000000077882 */ /* 0x000fe20000000000 */
[----:B------:R-:W-:Y:S01]  /*53c0*/  UMOV UR11, 0x40 ;  /* 0x00000040000b7882 */ /* 0x000fe20000000000 */
[----:B------:R-:W-:Y:S03]  /*53d0*/  HGMMA.64x8x16.F32.BF16 R220, gdesc[UR4], R220, gsb0 ;  /* 0x0000000004dc79f0 */ /* 0x000fe600080018dc */
[----:B------:R-:W-:Y:S02]  /*53e0*/  WARPGROUP.DEPBAR.LE gsb0, 0x1 ;  /* 0x00008000000079c5 */ /* 0x000fe40000010100 */
[----:B------:R-:W-:Y:S01]  /*53f0*/  FMUL.FTZ R10, R24, UR61 ;  /* 0x0000003d180a7c20 */ /* 0x000fe20008410000 */
[----:B------:R-:W-:Y:S01]  /*5400*/  FMUL.FTZ R11, R26, UR61 ;  /* 0x0000003d1a0b7c20 */ /* 0x000fe20008410000 */
[----:B------:R-:W-:Y:S01]  /*5410*/  FMUL.FTZ R12, R25, UR61 ;  /* 0x0000003d190c7c20 */ /* 0x000fe20008410000 */
[----:B------:R-:W-:Y:S01]  /*5420*/  FMUL.FTZ R13, R27, UR61 ;  /* 0x0000003d1b0d7c20 */ /* 0x000fe20008410000 */
[----:B------:R-:W-:-:S02]  /*5430*/  IMAD R27, R232, 0x4, R18 ;  /* 0x00000004e81b7824 */ /* 0x000fc400078e0212 */
[----:B------:R-:W-:Y:S01]  /*5440*/  FMUL.FTZ R24, R28, UR61 ;  /* 0x0000003d1c187c20 */ /* 0x000fe20008410000 */
[----:B------:R-:W0:Y:S01]  /*5450*/  MUFU.TANH R10, R10 ;  /* 0x0000000a000a7308 */ /* 0x000e220000002400 */
[----:B------:R-:W-:Y:S01]  /*5460*/  FMUL.FTZ R25, R29, UR61 ;  /* 0x0000003d1d197c20 */ /* 0x000fe20008410000 */
[----:B------:R-:W-:Y:S01]  /*5470*/  FMUL.FTZ R28, R32, UR61 ;  /* 0x0000003d201c7c20 */ /* 0x000fe20008410000 */
[----:B------:R-:W3:Y:S01]  /*5480*/  LDS R15, [R27+0x2c300] ;  /* 0x02c300001b0f7984 */ /* 0x000ee20000000800 */
[----:B------:R-:W-:Y:S01]  /*5490*/  FMUL.FTZ R29, R35, UR61 ;  /* 0x0000003d231d7c20 */ /* 0x000fe20008410000 */
[----:B------:R-:W-:Y:S01]  /*54a0*/  FMUL.FTZ R26, R30, UR61 ;  /* 0x0000003d1e1a7c20 */ /* 0x000fe20008410000 */
[----:B------:R-:W-:Y:S01]  /*54b0*/  FMUL.FTZ R30, R36, UR61 ;  /* 0x0000003d241e7c20 */ /* 0x000fe20008410000 */
[----:B------:R4:W5:Y:S01]  /*54c0*/  LDS R14, [R27+0x2c320] ;  /* 0x02c320001b0e7984 */ /* 0x0009620000000800 */
[----:B------:R-:W2:Y:S01]  /*54d0*/  MUFU.TANH R11, R11 ;  /* 0x0000000b000b7308 */ /* 0x000ea20000002400 */
[----:B------:R-:W-:Y:S01]  /*54e0*/  FMUL.FTZ R36, R40, UR61 ;  /* 0x0000003d28247c20 */ /* 0x000fe20008410000 */
[----:B------:R-:W-:Y:S01]  /*54f0*/  FMUL.FTZ R32, R38, UR61 ;  /* 0x0000003d26207c20 */ /* 0x000fe20008410000 */
[----:B------:R-:W-:Y:S01]  /*5500*/  FMUL.FTZ R39, R39, UR61 ;  /* 0x0000003d27277c20 */ /* 0x000fe20008410000 */
[----:B------:R-:W-:Y:S01]  /*5510*/  FMUL.FTZ R40, R42, UR61 ;  /* 0x0000003d2a287c20 */ /* 0x000fe20008410000 */
[----:B----4-:R-:W-:-:S03]  /*5520*/  FMUL.FTZ R27, R31, UR61 ;  /* 0x0000003d1f1b7c20 */ /* 0x010fc60008410000 */
[----:B------:R-:W4:Y:S01]  /*5530*/  MUFU.TANH R12, R12 ;  /* 0x0000000c000c7308 */ /* 0x000f220000002400 */
[C---:B0-----:R-:W-:Y:S01]  /*5540*/  FSEL R7, R10.reuse, -INF , P1 ;  /* 0xff8000000a077808 */ /* 0x041fe20000800000 */
[----:B------:R-:W-:Y:S01]  /*5550*/  FFMA.FTZ R10, -R10, R10, 1 ;  /* 0x3f8000000a0a7423 */ /* 0x000fe2000001010a */
[----:B------:R-:W-:-:S03]  /*5560*/  FMUL.FTZ R31, R37, UR61 ;  /* 0x0000003d251f7c20 */ /* 0x000fc60008410000 */
[----:B-1----:R-:W-:Y:S02]  /*5570*/  FFMA.FTZ R23, R7, UR60, -R8 ;  /* 0x0000003c07177c23 */ /* 0x002fe40008010808 */
[----:B------:R-:W0:Y:S01]  /*5580*/  MUFU.TANH R13, R13 ;  /* 0x0000000d000d7308 */ /* 0x000e220000002400 */
[----:B--2---:R-:W-:Y:S02]  /*5590*/  FSEL R6, R11, -INF , P1 ;  /* 0xff8000000b067808 */ /* 0x004fe40000800000 */
[----:B------:R-:W-:-:S03]  /*55a0*/  ISETP.GT.AND P1, PT, R0, 0x1, PT ;  /* 0x000000010000780c */ /* 0x000fc60003f24270 */
[----:B------:R-:W-:Y:S02]  /*55b0*/  FFMA.FTZ R21, R6, UR60, -R9 ;  /* 0x0000003c06157c23 */ /* 0x000fe40008010809 */
[----:B------:R-:W-:Y:S01]  /*55c0*/  MUFU.EX2 R23, R23 ;  /* 0x0000001700177308 */ /* 0x000fe20000000800 */
[----:B----4-:R-:W-:Y:S01]  /*55d0*/  FSEL R7, R12, -INF , P1 ;  /* 0xff8000000c077808 */ /* 0x010fe20000800000 */
[----:B------:R-:W-:-:S04]  /*55e0*/  WARPGROUP.DEPBAR.LE gsb0, 0x0 ;  /* 0x00008000000079c5 */ /* 0x000fc80000010000 */
[----:B------:R-:W-:Y:S02]  /*55f0*/  FFMA.FTZ R22, R7, UR60, -R8 ;  /* 0x0000003c07167c23 */ /* 0x000fe40008010808 */
[----:B------:R-:W-:Y:S01]  /*5600*/  MUFU.EX2 R21, R21 ;  /* 0x0000001500157308 */ /* 0x000fe20000000800 */
[C---:B0-----:R-:W-:Y:S01]  /*5610*/  FSEL R6, R13.reuse, -INF , P1 ;  /* 0xff8000000d067808 */ /* 0x041fe20000800000 */
[----:B------:R-:W-:Y:S01]  /*5620*/  FFMA.FTZ R13, -R13, R13, 1 ;  /* 0x3f8000000d0d7423 */ /* 0x000fe2000001010d */
[--C-:B---3--:R-:W-:Y:S01]  /*5630*/  FADD.FTZ R44, R44, -R15.reuse ;  /* 0x8000000f2c2c7221 */ /* 0x108fe20000010000 */
[----:B------:R-:W-:Y:S01]  /*5640*/  ISETP.GT.AND P1, PT, R0, 0x11, PT ;  /* 0x000000110000780c */ /* 0x000fe20003f24270 */
[----:B------:R-:W-:Y:S01]  /*5650*/  FADD.FTZ R48, R48, -R15 ;  /* 0x8000000f30307221 */ /* 0x000fe20000010000 */
[----:B------:R-:W-:Y:S01]  /*5660*/  FFMA.FTZ R20, R6, UR60, -R9 ;  /* 0x0000003c06147c23 */ /* 0x000fe20008010809 */
[--C-:B-----5:R-:W-:Y:S01]  /*5670*/  FADD.FTZ R46, R46, -R14.reuse ;  /* 0x8000000e2e2e7221 */ /* 0x120fe20000010000 */
[----:B------:R-:W0:Y:S01]  /*5680*/  MUFU.EX2 R22, R22 ;  /* 0x0000001600167308 */ /* 0x000e220000000800 */
[--C-:B------:R-:W-:Y:S01]  /*5690*/  FADD.FTZ R47, R47, -R14.reuse ;  /* 0x8000000e2f2f7221 */ /* 0x100fe20000010000 */
[--C-:B------:R-:W-:Y:S01]  /*56a0*/  FADD.FTZ R45, R45, -R15.reuse ;  /* 0x8000000f2d2d7221 */ /* 0x100fe20000010000 */
[--C-:B------:R-:W-:Y:S01]  /*56b0*/  FADD.FTZ R49, R49, -R15.reuse ;  /* 0x8000000f31317221 */ /* 0x100fe20000010000 */
[--C-:B------:R-:W-:Y:S01]  /*56c0*/  FADD.FTZ R52, R52, -R15.reuse ;  /* 0x8000000f34347221 */ /* 0x100fe20000010000 */
[--C-:B------:R-:W-:Y:S01]  /*56d0*/  FADD.FTZ R53, R53, -R15.reuse ;  /* 0x8000000f35357221 */ /* 0x100fe20000010000 */
[--C-:B------:R-:W-:Y:S01]  /*56e0*/  FADD.FTZ R220, R220, -R15.reuse ;  /* 0x8000000fdcdc7221 */ /* 0x100fe20000010000 */
[--C-:B------:R-:W-:Y:S01]  /*56f0*/  FADD.FTZ R216, R216, -R15.reuse ;  /* 0x8000000fd8d87221 */ /* 0x100fe20000010000 */
[----:B------:R-:W1:Y:S01]  /*5700*/  MUFU.EX2 R20, R20 ;  /* 0x0000001400147308 */ /* 0x000e620000000800 */
[--C-:B------:R-:W-:Y:S01]  /*5710*/  FADD.FTZ R217, R217, -R15.reuse ;  /* 0x8000000fd9d97221 */ /* 0x100fe20000010000 */
[----:B------:R-:W-:Y:S01]  /*5720*/  FADD.FTZ R15, R221, -R15 ;  /* 0x8000000fdd0f7221 */ /* 0x000fe20000010000 */
[--C-:B------:R-:W-:Y:S01]  /*5730*/  FADD.FTZ R50, R50, -R14.reuse ;  /* 0x8000000e32327221 */ /* 0x100fe20000010000 */
[--C-:B------:R-:W-:Y:S01]  /*5740*/  FADD.FTZ R54, R54, -R14.reuse ;  /* 0x8000000e36367221 */ /* 0x100fe20000010000 */
[--C-:B------:R-:W-:Y:S01]  /*5750*/  FADD.FTZ R51, R51, -R14.reuse ;  /* 0x8000000e33337221 */ /* 0x100fe20000010000 */
[--C-:B------:R-:W-:Y:S01]  /*5760*/  FADD.FTZ R55, R55, -R14.reuse ;  /* 0x8000000e37377221 */ /* 0x100fe20000010000 */
[--C-:B------:R-:W-:Y:S01]  /*5770*/  FADD.FTZ R218, R218, -R14.reuse ;  /* 0x8000000edada7221 */ /* 0x100fe20000010000 */
[----:B------:R-:W2:Y:S01]  /*5780*/  MUFU.TANH R24, R24 ;  /* 0x0000001800187308 */ /* 0x000ea20000002400 */
[C---:B0-----:R-:W-:Y:S01]  /*5790*/  F2FP.BF16.F32.PACK_AB R6, R22.reuse, R23 ;  /* 0x000000171606723e */ /* 0x041fe200000010ff */
[----:B------:R-:W-:Y:S01]  /*57a0*/  FMUL.FTZ R38, R22, R45 ;  /* 0x0000002d16267220 */ /* 0x000fe20000410000 */
[--C-:B------:R-:W-:Y:S01]  /*57b0*/  FADD.FTZ R219, R219, -R14.reuse ;  /* 0x8000000edbdb7221 */ /* 0x100fe20000010000 */
[--C-:B------:R-:W-:Y:S01]  /*57c0*/  FADD.FTZ R222, R222, -R14.reuse ;  /* 0x8000000edede7221 */ /* 0x100fe20000010000 */
[----:B------:R-:W-:-:S03]  /*57d0*/  FADD.FTZ R14, R223, -R14 ;  /* 0x8000000edf0e7221 */ /* 0x000fc60000010000 */
[----:B------:R-:W0:Y:S01]  /*57e0*/  MUFU.TANH R25, R25 ;  /* 0x0000001900197308 */ /* 0x000e220000002400 */
[----:B-1----:R-:W-:Y:S01]  /*57f0*/  F2FP.BF16.F32.PACK_AB R7, R20, R21 ;  /* 0x000000151407723e */ /* 0x002fe200000010ff */
[----:B------:R-:W-:Y:S06]  /*5800*/  BAR.SYNC.DEFER_BLOCKING 0x9, 0x100 ;  /* 0x0244000000007b1d */ /* 0x000fec0000010000 */
[----:B------:R-:W1:Y:S08]  /*5810*/  MUFU.TANH R28, R28 ;  /* 0x0000001c001c7308 */ /* 0x000e700000002400 */
[----:B------:R-:W-:Y:S08]  /*5820*/  MUFU.TANH R30, R30 ;  /* 0x0000001e001e7308 */ /* 0x000ff00000002400 */
[----:B------:R-:W-:Y:S01]  /*5830*/  MUFU.TANH R31, R31 ;  /* 0x0000001f001f7308 */ /* 0x000fe20000002400 */
[----:B------:R3:W-:Y:S07]  /*5840*/  STSM.16.M88.2 [R2+0x2c500], R6 ;  /* 0x02c5000602007844 */ /* 0x0007ee0000000100 */
[----:B------:R-:W4:Y:S01]  /*5850*/  MUFU.TANH R26, R26 ;  /* 0x0000001a001a7308 */ /* 0x000f220000002400 */
[----:B---3--:R-:W-:Y:S01]  /*5860*/  FMUL.FTZ R6, R33, UR61 ;  /* 0x0000003d21067c20 */ /* 0x008fe20008410000 */
[----:B------:R-:W-:Y:S01]  /*5870*/  FMUL.FTZ R33, R23, R44 ;  /* 0x0000002c17217220 */ /* 0x000fe20000410000 */
[----:B------:R-:W-:Y:S01]  /*5880*/  FMUL.FTZ R23, R21, R46 ;  /* 0x0000002e15177220 */ /* 0x000fe20000410000 */
[----:B--2---:R-:W-:Y:S01]  /*5890*/  FSEL R21, R24, -INF , P6 ;  /* 0xff80000018157808 */ /* 0x004fe20003000000 */
[----:B------:R-:W-:Y:S01]  /*58a0*/  FMUL.FTZ R7, R34, UR61 ;  /* 0x0000003d22077c20 */ /* 0x000fe20008410000 */
[----:B------:R-:W-:-:S02]  /*58b0*/  FMUL.FTZ R34, R20, R47 ;  /* 0x0000002f14227220 */ /* 0x000fc40000410000 */
[----:B------:R-:W-:Y:S01]  /*58c0*/  MUFU.TANH R6, R6 ;  /* 0x0000000600067308 */ /* 0x000fe20000002400 */
[----:B------:R-:W-:Y:S01]  /*58d0*/  FMUL.FTZ R10, R10, R33 ;  /* 0x000000210a0a7220 */ /* 0x000fe20000410000 */
[--C-:B------:R-:W-:Y:S01]  /*58e0*/  FFMA.FTZ R35, R21, UR60, -R8.reuse ;  /* 0x0000003c15237c23 */ /* 0x100fe20008010808 */
[----:B0-----:R-:W-:Y:S01]  /*58f0*/  FSEL R21, R25, -INF , P1 ;  /* 0xff80000019157808 */ /* 0x001fe20000800000 */
[----:B------:R-:W-:Y:S01]  /*5900*/  FMUL.FTZ R44, R41, UR61 ;  /* 0x0000003d292c7c20 */ /* 0x000fe20008410000 */
[----:B-1----:R-:W-:Y:S01]  /*5910*/  FSEL R33, R28, -INF , P2 ;  /* 0xff8000001c217808 */ /* 0x002fe20001000000 */
[----:B------:R-:W-:Y:S01]  /*5920*/  FFMA.FTZ R25, -R25, R25, 1 ;  /* 0x3f80000019197423 */ /* 0x000fe20000010119 */
[----:B----4-:R-:W-:Y:S01]  /*5930*/  FSEL R46, R26, -INF , P6 ;  /* 0xff8000001a2e7808 */ /* 0x010fe20003000000 */
[----:B------:R-:W0:Y:S01]  /*5940*/  MUFU.EX2 R35, R35 ;  /* 0x0000002300237308 */ /* 0x000e220000000800 */
[--C-:B------:R-:W-:Y:S01]  /*5950*/  FFMA.FTZ R20, R21, UR60, -R8.reuse ;  /* 0x0000003c15147c23 */ /* 0x100fe20008010808 */
[----:B------:R-:W-:Y:S01]  /*5960*/  FFMA.FTZ R33, R33, UR60, -R8 ;  /* 0x0000003c21217c23 */ /* 0x000fe20008010808 */
[----:B------:R-:W-:Y:S01]  /*5970*/  FFMA.FTZ R21, -R12, R12, 1 ;  /* 0x3f8000000c157423 */ /* 0x000fe2000001010c */
[----:B------:R-:W-:Y:S01]  /*5980*/  FFMA.FTZ R12, -R24, R24, 1 ;  /* 0x3f800000180c7423 */ /* 0x000fe20000010118 */
[----:B------:R-:W-:Y:S01]  /*5990*/  ISETP.GT.AND P6, PT, R0, 0x40, PT ;  /* 0x000000400000780c */ /* 0x000fe20003fc4270 */
[----:B------:R-:W-:Y:S01]  /*59a0*/  FMUL.FTZ R34, R13, R34 ;  /* 0x000000220d227220 */ /* 0x000fe20000410000 */
[----:B------:R-:W-:Y:S01]  /*59b0*/  FMUL.FTZ R21, R21, R38 ;  /* 0x0000002615157220 */ /* 0x000fe20000410000 */
[----:B------:R-:W1:Y:S08]  /*59c0*/  MUFU.EX2 R20, R20 ;  /* 0x0000001400147308 */ /* 0x000e700000000800 */
[----:B------:R-:W2:Y:S01]  /*59d0*/  MUFU.TANH R27, R27 ;  /* 0x0000001b001b7308 */ /* 0x000ea20000002400 */
[----:B0-----:R-:W-:-:S04]  /*59e0*/  FMUL.FTZ R37, R35, R48 ;  /* 0x0000003023257220 */ /* 0x001fc80000410000 */
[----:B------:R-:W-:Y:S01]  /*59f0*/  FMUL.FTZ R12, R12, R37 ;  /* 0x000000250c0c7220 */ /* 0x000fe20000410000 */
[----:B------:R-:W-:Y:S02]  /*5a00*/  FSEL R37, R6, -INF , P3 ;  /* 0xff80000006257808 */ /* 0x000fe40001800000 */
[----:B------:R-:W-:Y:S01]  /*5a10*/  MUFU.EX2 R33, R33 ;  /* 0x0000002100217308 */ /* 0x000fe20000000800 */
[----:B-1----:R-:W-:Y:S02]  /*5a20*/  FMUL.FTZ R24, R20, R49 ;  /* 0x0000003114187220 */ /* 0x002fe40000410000 */
[--C-:B------:R-:W-:Y:S01]  /*5a30*/  FFMA.FTZ R38, R37, UR60, -R8.reuse ;  /* 0x0000003c25267c23 */ /* 0x100fe20008010808 */
[----:B------:R-:W-:Y:S01]  /*5a40*/  FSEL R37, R30, -INF , P4 ;  /* 0xff8000001e257808 */ /* 0x000fe20002000000 */
[----:B------:R-:W-:Y:S01]  /*5a50*/  FMUL.FTZ R25, R25, R24 ;  /* 0x0000001819197220 */ /* 0x000fe20000410000 */
[----:B------:R-:W-:Y:S02]  /*5a60*/  FFMA.FTZ R24, -R28, R28, 1 ;  /* 0x3f8000001c187423 */ /* 0x000fe4000001011c */
[----:B------:R-:W0:Y:S01]  /*5a70*/  MUFU.TANH R36, R36 ;  /* 0x0000002400247308 */ /* 0x000e220000002400 */
[----:B------:R-:W-:Y:S01]  /*5a80*/  FFMA.FTZ R41, R37, UR60, -R8 ;  /* 0x0000003c25297c23 */ /* 0x000fe20008010808 */
[C---:B------:R-:W-:Y:S01]  /*5a90*/  FSEL R37, R31.reuse, -INF , P5 ;  /* 0xff8000001f257808 */ /* 0x040fe20002800000 */
[----:B------:R-:W-:Y:S01]  /*5aa0*/  FFMA.FTZ R31, -R31, R31, 1 ;  /* 0x3f8000001f1f7423 */ /* 0x000fe2000001011f */
[----:B--2---:R-:W-:-:S02]  /*5ab0*/  FSEL R42, R27, -INF , P1 ;  /* 0xff8000001b2a7808 */ /* 0x004fc40000800000 */
[----:B------:R-:W-:Y:S01]  /*5ac0*/  ISETP.GT.AND P1, PT, R0, 0x41, PT ;  /* 0x000000410000780c */ /* 0x000fe20003f24270 */
[----:B------:R-:W-:Y:S01]  /*5ad0*/  FFMA.FTZ R28, R37, UR60, -R8 ;  /* 0x0000003c251c7c23 */ /* 0x000fe20008010808 */
[----:B------:R-:W1:Y:S01]  /*5ae0*/  MUFU.TANH R44, R44 ;  /* 0x0000002c002c7308 */ /* 0x000e620000002400 */
[----:B------:R-:W-:-:S07]  /*5af0*/  FFMA.FTZ R42, R42, UR60, -R9 ;  /* 0x0000003c2a2a7c23 */ /* 0x000fce0008010809 */
[----:B------:R2:W-:Y:S01]  /*5b00*/  MUFU.TANH R22, R39 ;  /* 0x0000002700167308 */ /* 0x0005e20000002400 */
[C---:B0-----:R-:W-:Y:S01]  /*5b10*/  FSEL R37, R36.reuse, -INF , P6 ;  /* 0xff80000024257808 */ /* 0x041fe20003000000 */
[----:B------:R-:W-:-:S04]  /*5b20*/  FFMA.FTZ R36, -R36, R36, 1 ;  /* 0x3f80000024247423 */ /* 0x000fc80000010124 */
[----:B------:R-:W-:Y:S01]  /*5b30*/  FFMA.FTZ R45, R37, UR60, -R8 ;  /* 0x0000003c252d7c23 */ /* 0x000fe20008010808 */
[----:B------:R-:W-:Y:S01]  /*5b40*/  FFMA.FTZ R37, -R6, R6, 1 ;  /* 0x3f80000006257423 */ /* 0x000fe20000010106 */
[----:B------:R-:W0:Y:S01]  /*5b50*/  MUFU.EX2 R38, R38 ;  /* 0x0000002600267308 */ /* 0x000e220000000800 */
[----:B--2---:R-:W-:-:S04]  /*5b60*/  FMUL.FTZ R39, R33, R52 ;  /* 0x0000003421277220 */ /* 0x004fc80000410000 */
[----:B------:R-:W-:Y:S01]  /*5b70*/  FMUL.FTZ R24, R24, R39 ;  /* 0x0000002718187220 */ /* 0x000fe20000410000 */
[----:B-1----:R-:W-:Y:S02]  /*5b80*/  FSEL R39, R44, -INF , P1 ;  /* 0xff8000002c277808 */ /* 0x002fe40000800000 */
[----:B------:R-:W1:Y:S03]  /*5b90*/  MUFU.TANH R7, R7 ;  /* 0x0000000700077308 */ /* 0x000e660000002400 */
[----:B------:R-:W-:Y:S01]  /*5ba0*/  FFMA.FTZ R47, R39, UR60, -R8 ;  /* 0x0000003c272f7c23 */ /* 0x000fe20008010808 */
[----:B------:R-:W-:-:S04]  /*5bb0*/  FFMA.FTZ R8, -R30, R30, 1 ;  /* 0x3f8000001e087423 */ /* 0x000fc8000001011e */
[----:B------:R2:W3:Y:S01]  /*5bc0*/  MUFU.EX2 R39, R45 ;  /* 0x0000002d00277308 */ /* 0x0004e20000000800 */
[----:B0-----:R-:W-:-:S04]  /*5bd0*/  FMUL.FTZ R6, R38, R53 ;  /* 0x0000003526067220 */ /* 0x001fc80000410000 */
[----:B------:R-:W-:Y:S01]  /*5be0*/  FMUL.FTZ R37, R37, R6 ;  /* 0x0000000625257220 */ /* 0x000fe20000410000 */
[----:B------:R-:W-:Y:S02]  /*5bf0*/  FMUL.FTZ R6, R43, UR61 ;  /* 0x0000003d2b067c20 */ /* 0x000fe40008410000 */
[----:B------:R-:W0:Y:S01]  /*5c00*/  MUFU.EX2 R30, R47 ;  /* 0x0000002f001e7308 */ /* 0x000e220000000800 */
[----:B--2---:R-:W-:Y:S01]  /*5c10*/  FFMA.FTZ R45, R46, UR60, -R9 ;  /* 0x0000003c2e2d7c23 */ /* 0x004fe20008010809 */
[----:B-1----:R-:W-:Y:S02]  /*5c20*/  FSEL R46, R7, -INF , P2 ;  /* 0xff800000072e7808 */ /* 0x002fe40001000000 */
[----:B------:R-:W-:-:S04]  /*5c30*/  F2FP.BF16.F32.PACK_AB R24, R37, R24 ;  /* 0x000000182518723e */ /* 0x000fc800000010ff */
[----:B------:R-:W1:Y:S01]  /*5c40*/  MUFU.TANH R29, R29 ;  /* 0x0000001d001d7308 */ /* 0x000e620000002400 */
[----:B---3--:R-:W-:-:S04]  /*5c50*/  FMUL.FTZ R43, R39, R220 ;  /* 0x000000dc272b7220 */ /* 0x008fc80000410000 */
[----:B------:R-:W-:Y:S01]  /*5c60*/  FMUL.FTZ R36, R36, R43 ;  /* 0x0000002b24247220 */ /* 0x000fe20000410000 */
[----:B------:R-:W-:Y:S02]  /*5c70*/  FFMA.FTZ R43, -R44, R44, 1 ;  /* 0x3f8000002c2b7423 */ /* 0x000fe4000001012c */
[----:B------:R-:W2:Y:S01]  /*5c80*/  MUFU.TANH R32, R32 ;  /* 0x0000002000207308 */ /* 0x000ea20000002400 */
[----:B0-----:R-:W-:Y:S01]  /*5c90*/  FMUL.FTZ R44, R30, R15 ;  /* 0x0000000f1e2c7220 */ /* 0x001fe20000410000 */
[----:B------:R-:W-:-:S03]  /*5ca0*/  FFMA.FTZ R15, R46, UR60, -R9 ;  /* 0x0000003c2e0f7c23 */ /* 0x000fc60008010809 */
[----:B------:R-:W-:Y:S01]  /*5cb0*/  FMUL.FTZ R43, R43, R44 ;  /* 0x0000002c2b2b7220 */ /* 0x000fe20000410000 */
[----:B------:R-:W-:Y:S01]  /*5cc0*/  FFMA.FTZ R44, -R11, R11, 1 ;  /* 0x3f8000000b2c7423 */ /* 0x000fe2000001010b */
[----:B------:R-:W-:Y:S01]  /*5cd0*/  FFMA.FTZ R11, -R26, R26, 1 ;  /* 0x3f8000001a0b7423 */ /* 0x000fe2000001011a */
[----:B------:R-:W0:Y:S01]  /*5ce0*/  MUFU.EX2 R45, R45 ;  /* 0x0000002d002d7308 */ /* 0x000e220000000800 */
[----:B-1----:R-:W-:Y:S01]  /*5cf0*/  FSEL R46, R29, -INF , P3 ;  /* 0xff8000001d2e7808 */ /* 0x002fe20001800000 */
[----:B------:R-:W-:Y:S01]  /*5d00*/  FMUL.FTZ R23, R44, R23 ;  /* 0x000000172c177220 */ /* 0x000fe20000410000 */
[----:B------:R-:W-:Y:S01]  /*5d10*/  FFMA.FTZ R44, -R27, R27, 1 ;  /* 0x3f8000001b2c7423 */ /* 0x000fe2000001011b */
[----:B------:R-:W-:Y:S02]  /*5d20*/  F2FP.BF16.F32.PACK_AB R36, R43, R36 ;  /* 0x000000242b24723e */ /* 0x000fe400000010ff */
[----:B------:R-:W-:Y:S02]  /*5d30*/  FFMA.FTZ R13, R46, UR60, -R9 ;  /* 0x0000003c2e0d7c23 */ /* 0x000fe40008010809 */
[----:B------:R-:W1:Y:S01]  /*5d40*/  MUFU.TANH R40, R40 ;  /* 0x0000002800287308 */ /* 0x000e620000002400 */
[C---:B--2---:R-:W-:Y:S01]  /*5d50*/  FSEL R46, R32.reuse, -INF , P4 ;  /* 0xff800000202e7808 */ /* 0x044fe20002000000 */
[----:B------:R-:W-:-:S04]  /*5d60*/  FFMA.FTZ R32, -R32, R32, 1 ;  /* 0x3f80000020207423 */ /* 0x000fc80000010120 */
[----:B------:R-:W-:Y:S01]  /*5d70*/  FFMA.FTZ R27, R46, UR60, -R9 ;  /* 0x0000003c2e1b7c23 */ /* 0x000fe20008010809 */
[----:B------:R-:W-:Y:S01]  /*5d80*/  VIADD R46, R18, 0x2c500 ;  /* 0x0002c500122e7836 */ /* 0x000fe20000000000 */
[----:B------:R-:W2:Y:S01]  /*5d90*/  MUFU.EX2 R41, R41 ;  /* 0x0000002900297308 */ /* 0x000ea20000000800 */
[----:B0-----:R-:W-:-:S03]  /*5da0*/  FMUL.FTZ R50, R45, R50 ;  /* 0x000000322d327220 */ /* 0x001fc60000410000 */
[----:B------:R-:W-:Y:S01]  /*5db0*/  SHF.R.U32.HI R47, RZ, 0x4, R46 ;  /* 0x00000004ff2f7819 */ /* 0x000fe2000001162e */
[----:B------:R-:W-:Y:S01]  /*5dc0*/  FMUL.FTZ R11, R11, R50 ;  /* 0x000000320b0b7220 */ /* 0x000fe20000410000 */
[----:B------:R-:W-:Y:S02]  /*5dd0*/  FFMA.FTZ R46, -R7, R7, 1 ;  /* 0x3f800000072e7423 */ /* 0x000fe40000010107 */
[----:B------:R-:W-:Y:S01]  /*5de0*/  MUFU.TANH R6, R6 ;  /* 0x0000000600067308 */ /* 0x000fe20000002400 */
[C---:B-1----:R-:W-:Y:S01]  /*5df0*/  FSEL R50, R40.reuse, -INF , P6 ;  /* 0xff80000028327808 */ /* 0x042fe20003000000 */
[----:B------:R-:W-:-:S06]  /*5e00*/  FFMA.FTZ R40, -R40, R40, 1 ;  /* 0x3f80000028287423 */ /* 0x000fcc0000010128 */
[----:B------:R-:W0:Y:S01]  /*5e10*/  MUFU.EX2 R28, R28 ;  /* 0x0000001c001c7308 */ /* 0x000e220000000800 */
[----:B--2---:R-:W-:-:S04]  /*5e20*/  FMUL.FTZ R49, R41, R216 ;  /* 0x000000d829317220 */ /* 0x004fc80000410000 */
[----:B------:R-:W-:-:S03]  /*5e30*/  FMUL.FTZ R8, R8, R49 ;  /* 0x0000003108087220 */ /* 0x000fc60000410000 */
[----:B------:R-:W1:Y:S08]  /*5e40*/  MUFU.EX2 R15, R15 ;  /* 0x0000000f000f7308 */ /* 0x000e700000000800 */
[----:B------:R2:W3:Y:S01]  /*5e50*/  MUFU.EX2 R26, R13 ;  /* 0x0000000d001a7308 */ /* 0x0004e20000000800 */
[C---:B0-----:R-:W-:Y:S01]  /*5e60*/  FMUL.FTZ R48, R28.reuse, R217 ;  /* 0x000000d91c307220 */ /* 0x041fe20000410000 */
[----:B------:R-:W-:-:S03]  /*5e70*/  F2FP.BF16.F32.PACK_AB R28, R28, R41 ;  /* 0x000000291c1c723e */ /* 0x000fc600000010ff */
[----:B------:R-:W-:Y:S01]  /*5e80*/  FMUL.FTZ R31, R31, R48 ;  /* 0x000000301f1f7220 */ /* 0x000fe20000410000 */
[C---:B------:R-:W-:Y:S01]  /*5e90*/  FSEL R48, R22.reuse, -INF , P5 ;  /* 0xff80000016307808 */ /* 0x040fe20002800000 */
[----:B------:R-:W-:Y:S01]  /*5ea0*/  FFMA.FTZ R22, -R22, R22, 1 ;  /* 0x3f80000016167423 */ /* 0x000fe20000010116 */
[----:B------:R-:W0:Y:S01]  /*5eb0*/  MUFU.EX2 R42, R42 ;  /* 0x0000002a002a7308 */ /* 0x000e220000000800 */
[----:B--2---:R-:W-:Y:S01]  /*5ec0*/  LOP3.LUT R13, R47, 0x3fff, RZ, 0xc0, !PT ;  /* 0x00003fff2f0d7812 */ /* 0x004fe200078ec0ff */
[--C-:B------:R-:W-:Y:S01]  /*5ed0*/  FFMA.FTZ R47, R50, UR60, -R9.reuse ;  /* 0x0000003c322f7c23 */ /* 0x100fe20008010809 */
[----:B------:R-:W-:Y:S01]  /*5ee0*/  FSEL R50, R6, -INF , P1 ;  /* 0xff80000006327808 */ /* 0x000fe20000800000 */
[----:B-1----:R-:W-:Y:S01]  /*5ef0*/  FMUL.FTZ R7, R15, R54 ;  /* 0x000000360f077220 */ /* 0x002fe20000410000 */
[----:B------:R-:W-:Y:S01]  /*5f00*/  LOP3.LUT R13, R13, 0x80000, RZ, 0xfc, !PT ;  /* 0x000800000d0d7812 */ /* 0x000fe200078efcff */
[--C-:B------:R-:W-:Y:S01]  /*5f10*/  FFMA.FTZ R48, R48, UR60, -R9.reuse ;  /* 0x0000003c30307c23 */ /* 0x100fe20008010809 */
[----:B------:R-:W-:Y:S01]  /*5f20*/  FFMA.FTZ R6, -R6, R6, 1 ;  /* 0x3f80000006067423 */ /* 0x000fe20000010106 */
[----:B------:R-:W-:Y:S01]  /*5f30*/  FFMA.FTZ R49, R50, UR60, -R9 ;  /* 0x0000003c32317c23 */ /* 0x000fe20008010809 */
[----:B------:R-:W1:Y:S01]  /*5f40*/  MUFU.EX2 R27, R27 ;  /* 0x0000001b001b7308 */ /* 0x000e620000000800 */
[----:B------:R-:W-:Y:S01]  /*5f50*/  FMUL.FTZ R46, R46, R7 ;  /* 0x000000072e2e7220 */ /* 0x000fe20000410000 */
[----:B------:R-:W-:-:S02]  /*5f60*/  VIADD R7, R13, 0x80 ;  /* 0x000000800d077836 */ /* 0x000fc40000000000 */
[----:B------:R-:W-:Y:S01]  /*5f70*/  FFMA.FTZ R9, -R29, R29, 1 ;  /* 0x3f8000001d097423 */ /* 0x000fe2000001011d */
[----:B------:R-:W-:Y:S01]  /*5f80*/  VIADD R29, R13, 0x180 ;  /* 0x000001800d1d7836 */ /* 0x000fe20000000000 */
[C---:B---3--:R-:W-:Y:S01]  /*5f90*/  F2FP.BF16.F32.PACK_AB R15, R26.reuse, R15 ;  /* 0x0000000f1a0f723e */ /* 0x048fe200000010ff */
[----:B------:R-:W-:Y:S01]  /*5fa0*/  FMUL.FTZ R50, R26, R55 ;  /* 0x000000371a327220 */ /* 0x000fe20000410000 */
[----:B------:R-:W-:Y:S01]  /*5fb0*/  R2UR UR4, R7 ;  /* 0x00000000070472ca */ /* 0x000fe200000e0000 */
[----:B------:R-:W2:Y:S01]  /*5fc0*/  MUFU.EX2 R49, R49 ;  /* 0x0000003100317308 */ /* 0x000ea20000000800 */
[----:B------:R-:W-:Y:S02]  /*5fd0*/  VIADD R7, R13, 0x100 ;  /* 0x000001000d077836 */ /* 0x000fe40000000000 */
[----:B0-----:R-:W-:Y:S01]  /*5fe0*/  FMUL.FTZ R51, R42, R51 ;  /* 0x000000332a337220 */ /* 0x001fe20000410000 */
[----:B------:R-:W-:Y:S01]  /*5ff0*/  R2UR UR6, R29 ;  /* 0x000000001d0672ca */ /* 0x000fe200000e0000 */
[----:B------:R-:W-:Y:S01]  /*6000*/  FMUL.FTZ R9, R9, R50 ;  /* 0x0000003209097220 */ /* 0x000fe20000410000 */
[----:B------:R-:W-:Y:S01]  /*6010*/  F2FP.BF16.F32.PACK_AB R26, R30, R39 ;  /* 0x000000271e1a723e */ /* 0x000fe200000010ff */
[----:B------:R-:W-:Y:S01]  /*6020*/  FMUL.FTZ R44, R44, R51 ;  /* 0x000000332c2c7220 */ /* 0x000fe20000410000 */
[----:B------:R-:W-:Y:S01]  /*6030*/  R2UR UR5, R7 ;  /* 0x00000000070572ca */ /* 0x000fe200000e0000 */
[----:B------:R-:W0:Y:S01]  /*6040*/  MUFU.EX2 R47, R47 ;  /* 0x0000002f002f7308 */ /* 0x000e220000000800 */
[----:B-1----:R-:W-:Y:S01]  /*6050*/  FMUL.FTZ R7, R27, R218 ;  /* 0x000000da1b077220 */ /* 0x002fe20000410000 */
[----:B------:R-:W-:-:S02]  /*6060*/  F2FP.BF16.F32.PACK_AB R8, R31, R8 ;  /* 0x000000081f08723e */ /* 0x000fc400000010ff */
[----:B------:R-:W-:Y:S01]  /*6070*/  F2FP.BF16.F32.PACK_AB R11, R44, R11 ;  /* 0x0000000b2c0b723e */ /* 0x000fe200000010ff */
[----:B------:R-:W-:Y:S01]  /*6080*/  FMUL.FTZ R32, R32, R7 ;  /* 0x0000000720207220 */ /* 0x000fe20000410000 */
[----:B------:R-:W-:Y:S01]  /*6090*/  F2FP.BF16.F32.PACK_AB R7, R42, R45 ;  /* 0x0000002d2a07723e */ /* 0x000fe200000010ff */
[----:B------:R-:W-:Y:S01]  /*60a0*/  UMOV UR14, UR4 ;  /* 0x00000004000e7c82 */ /* 0x000fe20008000000 */
[----:B------:R-:W1:Y:S01]  /*60b0*/  MUFU.EX2 R48, R48 ;  /* 0x0000003000307308 */ /* 0x000e620000000800 */
[----:B--2---:R-:W-:Y:S01]  /*60c0*/  FMUL.FTZ R51, R49, R14 ;  /* 0x0000000e31337220 */ /* 0x004fe20000410000 */
[----:B------:R-:W-:Y:S01]  /*60d0*/  F2FP.BF16.F32.PACK_AB R14, R38, R33 ;  /* 0x00000021260e723e */ /* 0x000fe200000010ff */
[----:B------:R-:W-:Y:S01]  /*60e0*/  UMOV UR18, UR6 ;  /* 0x0000000600127c82 */ /* 0x000fe20008000000 */
[----:B------:R-:W-:Y:S01]  /*60f0*/  R2UR UR58, R13 ;  /* 0x000000000d3a72ca */ /* 0x000fe200000e0000 */
[----:B------:R-:W-:Y:S01]  /*6100*/  FMUL.FTZ R51, R6, R51 ;  /* 0x0000003306337220 */ /* 0x000fe20000410000 */
[----:B------:R-:W-:Y:S01]  /*6110*/  F2FP.BF16.F32.PACK_AB R6, R20, R35 ;  /* 0x000000231406723e */ /* 0x000fe200000010ff */
[----:B------:R-:W-:Y:S01]  /*6120*/  UMOV UR10, UR5 ;  /* 0x00000005000a7c82 */ /* 0x000fe20008000000 */
[----:B------:R-:W-:Y:S01]  /*6130*/  F2FP.BF16.F32.PACK_AB R20, R21, R10 ;  /* 0x0000000a1514723e */ /* 0x000fe200000010ff */
[----:B0-----:R-:W-:Y:S01]  /*6140*/  FMUL.FTZ R29, R47, R222 ;  /* 0x000000de2f1d7220 */ /* 0x001fe20000410000 */
[----:B------:R-:W-:Y:S01]  /*6150*/  F2FP.BF16.F32.PACK_AB R21, R34, R23 ;  /* 0x000000172215723e */ /* 0x000fe200000010ff */
[----:B------:R0:W-:Y:S01]  /*6160*/  STSM.16.M88.2 [R2+0x2cd00], R6 ;  /* 0x02cd000602007844 */ /* 0x0001e20000000100 */
[----:B------:R-:W-:Y:S01]  /*6170*/  F2FP.BF16.F32.PACK_AB R10, R25, R12 ;  /* 0x0000000c190a723e */ /* 0x000fe200000010ff */
[----:B------:R-:W-:Y:S01]  /*6180*/  FMUL.FTZ R40, R40, R29 ;  /* 0x0000001d28287220 */ /* 0x000fe20000410000 */
[----:B------:R-:W-:Y:S01]  /*6190*/  F2FP.BF16.F32.PACK_AB R25, R9, R46 ;  /* 0x0000002e0919723e */ /* 0x000fe200000010ff */
[----:B------:R-:W-:Y:S01]  /*61a0*/  STSM.16.M88.2 [R2+0x2d500], R14 ;  /* 0x02d5000e02007844 */ /* 0x000fe20000000100 */
[C---:B-1----:R-:W-:Y:S01]  /*61b0*/  F2FP.BF16.F32.PACK_AB R29, R48.reuse, R27 ;  /* 0x0000001b301d723e */ /* 0x042fe200000010ff */
[----:B------:R-:W-:Y:S01]  /*61c0*/  FMUL.FTZ R219, R48, R219 ;  /* 0x000000db30db7220 */ /* 0x000fe20000410000 */
[----:B------:R-:W-:-:S02]  /*61d0*/  F2FP.BF16.F32.PACK_AB R27, R49, R47 ;  /* 0x0000002f311b723e */ /* 0x000fc400000010ff */
[----:B------:R-:W-:Y:S01]  /*61e0*/  F2FP.BF16.F32.PACK_AB R37, R51, R40 ;  /* 0x000000283325723e */ /* 0x000fe200000010ff */
[----:B------:R-:W-:Y:S01]  /*61f0*/  STSM.16.M88.2 [R2+0x2dd00], R28 ;  /* 0x02dd001c02007844 */ /* 0x000fe20000000100 */
[----:B------:R-:W-:Y:S01]  /*6200*/  FMUL.FTZ R219, R22, R219 ;  /* 0x000000db16db7220 */ /* 0x000fe20000410000 */
[----:B------:R-:W-:Y:S02]  /*6210*/  IMAD R22, R4, 0x2000, R5 ;  /* 0x0000200004167824 */ /* 0x000fe400078e0205 */
[----:B------:R-:W-:Y:S01]  /*6220*/  STSM.16.M88.2 [R2+0x2e500], R26 ;  /* 0x02e5001a02007844 */ /* 0x000fe20000000100 */
[----:B0-----:R-:W-:Y:S01]  /*6230*/  VIADD R6, R13, 0x10 ;  /* 0x000000100d067836 */ /* 0x001fe20000000000 */
[----:B------:R-:W-:Y:S01]  /*6240*/  F2FP.BF16.F32.PACK_AB R9, R219, R32 ;  /* 0x00000020db09723e */ /* 0x000fe200000010ff */
[----:B------:R0:W-:Y:S06]  /*6250*/  MEMBAR.ALL.CTA ;  /* 0x0000000000007992 */ /* 0x0001ec0000008000 */
[----:B0-----:R-:W0:Y:S01]  /*6260*/  FENCE.VIEW.ASYNC.S ;  /* 0x00000000000073c6 */ /* 0x001e220000000000 */
[----:B------:R-:W-:-:S02]  /*6270*/  SHF.R.U32.HI R5, RZ, 0x4, R22 ;  /* 0x00000004ff057819 */ /* 0x000fc40000011616 */
[----:B------:R-:W-:Y:S01]  /*6280*/  R2UR UR50, R6 ;  /* 0x00000000063272ca */ /* 0x000fe200000e0000 */
[----:B------:R-:W-:Y:S01]  /*6290*/  VIADD R6, R13, 0x110 ;  /* 0x000001100d067836 */ /* 0x000fe20000000000 */
[----:B------:R-:W-:Y:S01]  /*62a0*/  LOP3.LUT R23, R5, 0x3fff, RZ, 0xc0, !PT ;  /* 0x00003fff05177812 */ /* 0x000fe200078ec0ff */
[----:B------:R-:W-:-:S03]  /*62b0*/  VIADD R5, R13, 0x200 ;  /* 0x000002000d057836 */ /* 0x000fc60000000000 */
[C---:B------:R-:W-:Y:S01]  /*62c0*/  R2UR UR56, R23.reuse ;  /* 0x00000000173872ca */ /* 0x040fe200000e0000 */
[----:B------:R-:W-:Y:S01]  /*62d0*/  VIADD R7, R23, 0x180 ;  /* 0x0000018017077836 */ /* 0x000fe20000000000 */
[----:B------:R-:W-:Y:S01]  /*62e0*/  R2UR UR7, R5 ;  /* 0x00000000050772ca */ /* 0x000fe200000e0000 */
[----:B------:R-:W-:Y:S01]  /*62f0*/  VIADD R5, R23, 0x80 ;  /* 0x0000008017057836 */ /* 0x000fe20000000000 */
[----:B------:R-:W-:Y:S01]  /*6300*/  R2UR UR5, R6 ;  /* 0x00000000060572ca */ /* 0x000fe200000e0000 */
[----:B------:R-:W-:-:S03]  /*6310*/  VIADD R6, R13, 0x20 ;  /* 0x000000200d067836 */ /* 0x000fc60000000000 */
[----:B------:R-:W-:Y:S01]  /*6320*/  R2UR UR48, R5 ;  /* 0x00000000053072ca */ /* 0x000fe200000e0000 */
[C---:B------:R-:W-:Y:S01]  /*6330*/  VIADD R5, R13.reuse, 0x90 ;  /* 0x000000900d057836 */ /* 0x040fe20000000000 */
[----:B------:R-:W-:Y:S01]  /*6340*/  R2UR UR30, R6 ;  /* 0x00000000061e72ca */ /* 0x000fe200000e0000 */
[----:B------:R-:W-:Y:S02]  /*6350*/  VIADD R6, R13, 0x120 ;  /* 0x000001200d067836 */ /* 0x000fe40000000000 */
[----:B------:R-:W-:Y:S01]  /*6360*/  UMOV UR12, UR56 ;  /* 0x00000038000c7c82 */ /* 0x000fe20008000000 */
[----:B------:R-:W-:Y:S01]  /*6370*/  UMOV UR8, UR56 ;  /* 0x0000003800087c82 */ /* 0x000fe20008000000 */
[----:B0-----:R-:W-:Y:S01]  /*6380*/  BAR.SYNC.DEFER_BLOCKING 0x9, 0x100 ;  /* 0x0244000000007b1d */ /* 0x001fe20000010000 */
[----:B------:R-:W-:Y:S01]  /*6390*/  R2UR UR4, R5 ;  /* 0x00000000050472ca */ /* 0x000fe200000e0000 */
[----:B------:R-:W-:Y:S01]  /*63a0*/  VIADD R5, R13, 0x190 ;  /* 0x000001900d057836 */ /* 0x000fe20000000000 */
[----:B------:R-:W-:Y:S01]  /*63b0*/  R2UR UR38, R6 ;  /* 0x00000000062672ca */ /* 0x000fe200000e0000 */
[----:B------:R-:W-:-:S02]  /*63c0*/  VIADD R6, R18, 0x2ed00 ;  /* 0x0002ed0012067836 */ /* 0x000fc40000000000 */
[----:B------:R-:W-:Y:S01]  /*63d0*/  UMOV UR16, UR56 ;  /* 0x0000003800107c82 */ /* 0x000fe20008000000 */
[----:B------:R-:W-:Y:S01]  /*63e0*/  R2UR UR54, R5 ;  /* 0x00000000053672ca */ /* 0x000fe200000e0000 */
[----:B------:R-:W-:Y:S01]  /*63f0*/  VIADD R5, R13, 0x210 ;  /* 0x000002100d057836 */ /* 0x000fe20000000000 */
[----:B------:R-:W-:Y:S01]  /*6400*/  UMOV UR52, UR48 ;  /* 0x0000003000347c82 */ /* 0x000fe20008000000 */
[----:B------:R-:W-:Y:S01]  /*6410*/  UMOV UR44, UR48 ;  /* 0x00000030002c7c82 */ /* 0x000fe20008000000 */
[----:B------:R-:W-:Y:S02]  /*6420*/  SHF.R.U32.HI R6, RZ, 0x4, R6 ;  /* 0x00000004ff067819 */ /* 0x000fe40000011606 */
[----:B------:R-:W-:Y:S01]  /*6430*/  R2UR UR46, R5 ;  /* 0x00000000052e72ca */ /* 0x000fe200000e0000 */
[----:B------:R-:W-:Y:S01]  /*6440*/  VIADD R5, R23, 0x100 ;  /* 0x0000010017057836 */ /* 0x000fe20000000000 */
[----:B------:R-:W-:-:S04]  /*6450*/  LOP3.LUT R216, R6, 0x3fff, RZ, 0xc0, !PT ;  /* 0x00003fff06d87812 */ /* 0x000fc800078ec0ff */
[----:B------:R-:W-:Y:S01]  /*6460*/  R2UR UR28, R5 ;  /* 0x00000000051c72ca */ /* 0x000fe200000e0000 */
[----:B------:R-:W-:Y:S01]  /*6470*/  VIADD R5, R13, 0xa0 ;  /* 0x000000a00d057836 */ /* 0x000fe20000000000 */
[----:B------:R-:W-:Y:S01]  /*6480*/  LOP3.LUT R6, R216, 0x400000, RZ, 0xfc, !PT ;  /* 0x00400000d8067812 */ /* 0x000fe200078efcff */
[----:B------:R-:W-:Y:S03]  /*6490*/  STSM.16.M88.2 [R2+0x2ed00], R20 ;  /* 0x02ed001402007844 */ /* 0x000fe60000000100 */
[----:B------:R-:W-:Y:S01]  /*64a0*/  R2UR UR42, R5 ;  /* 0x00000000052a72ca */ /* 0x000fe200000e0000 */
[----:B------:R-:W-:Y:S01]  /*64b0*/  VIADD R5, R13, 0x1a0 ;  /* 0x000001a00d057836 */ /* 0x000fe20000000000 */
[----:B------:R0:W-:Y:S04]  /*64c0*/  STSM.16.M88.2 [R2+0x2f500], R10 ;  /* 0x02f5000a02007844 */ /* 0x0001e80000000100 */
[----:B------:R-:W-:Y:S01]  /*64d0*/  R2UR UR34, R5 ;  /* 0x00000000052272ca */ /* 0x000fe200000e0000 */
[----:B------:R-:W-:Y:S01]  /*64e0*/  STSM.16.M88.2 [R2+0x2fd00], R24 ;  /* 0x02fd001802007844 */ /* 0x000fe20000000100 */
[----:B------:R-:W-:Y:S01]  /*64f0*/  VIADD R5, R13, 0x220 ;  /* 0x000002200d057836 */ /* 0x000fe20000000000 */
[----:B------:R-:W-:Y:S01]  /*6500*/  UMOV UR40, UR28 ;  /* 0x0000001c00287c82 */ /* 0x000fe20008000000 */
[----:B------:R-:W-:Y:S01]  /*6510*/  UMOV UR36, UR28 ;  /* 0x0000001c00247c82 */ /* 0x000fe20008000000 */
[----:B------:R1:W-:Y:S01]  /*6520*/  STSM.16.M88.2 [R2+0x30500], R8 ;  /* 0x0305000802007844 */ /* 0x0003e20000000100 */
[----:B------:R-:W-:Y:S01]  /*6530*/  UMOV UR32, UR28 ;  /* 0x0000001c00207c82 */ /* 0x000fe20008000000 */
[----:B------:R-:W-:Y:S01]  /*6540*/  R2UR UR26, R5 ;  /* 0x00000000051a72ca */ /* 0x000fe200000e0000 */
[----:B------:R-:W-:Y:S01]  /*6550*/  UMOV UR24, UR28 ;  /* 0x0000001c00187c82 */ /* 0x000fe20008000000 */
[----:B------:R2:W-:Y:S01]  /*6560*/  STSM.16.M88.2 [R2+0x30d00], R36 ;  /* 0x030d002402007844 */ /* 0x0005e20000000100 */
[----:B------:R-:W-:Y:S01]  /*6570*/  WARPGROUP.ARRIVE ;  /* 0x00000000000079c5 */ /* 0x000fe20000000000 */
[----:B------:R-:W-:-:S02]  /*6580*/  IMAD R5, R4, 0x2800, R18 ;  /* 0x0000280004057824 */ /* 0x000fc400078e0212 */
[C---:B0-----:R-:W-:Y:S02]  /*6590*/  VIADD R10, R13.reuse, 0x30 ;  /* 0x000000300d0a7836 */ /* 0x041fe40000000000 */
[----:B------:R-:W-:Y:S01]  /*65a0*/  VIADD R11, R13, 0xb0 ;  /* 0x000000b00d0b7836 */ /* 0x000fe20000000000 */
[----:B------:R-:W-:Y:S01]  /*65b0*/  HGMMA.64x16x16.F32.BF16 R136, gdesc[UR56].tnspA.tnspB, R136 ;  /* 0x60200000388879f0 */ /* 0x000fe20008701888 */
[----:B------:R-:W-:Y:S02]  /*65c0*/  SHF.R.U32.HI R5, RZ, 0x4, R5 ;  /* 0x00000004ff057819 */ /* 0x000fe40000011605 */
[----:B-1----:R-:W-:Y:S01]  /*65d0*/  MOV R9, UR30 ;  /* 0x0000001e00097c02 */ /* 0x002fe20008000f00 */
[----:B------:R-:W-:Y:S01]  /*65e0*/  HGMMA.64x16x16.F32.BF16 R152, gdesc[UR12].tnspA.tnspB, R152 ;  /* 0x602000000c9879f0 */ /* 0x000fe20008701898 */
[----:B------:R-:W-:Y:S01]  /*65f0*/  LOP3.LUT R5, R5, 0x3fff, RZ, 0xc0, !PT ;  /* 0x00003fff05057812 */ /* 0x000fe200078ec0ff */
[----:B------:R-:W-:Y:S01]  /*6600*/  UMOV UR12, UR14 ;  /* 0x0000000e000c7c82 */ /* 0x000fe20008000000 */
[----:B------:R-:W-:Y:S01]  /*6610*/  UMOV UR13, UR15 ;  /* 0x0000000f000d7c82 */ /* 0x000fe20008000000 */
[----:B------:R-:W-:Y:S01]  /*6620*/  HGMMA.64x16x16.F32.BF16 R168, gdesc[UR8].tnspA.tnspB, R168 ;  /* 0x6020000008a879f0 */ /* 0x000fe200087018a8 */
[----:B------:R-:W-:Y:S01]  /*6630*/  UMOV UR8, UR18 ;  /* 0x0000001200087c82 */ /* 0x000fe20008000000 */
[----:B------:R-:W-:Y:S01]  /*6640*/  UMOV UR9, UR19 ;  /* 0x0000001300097c82 */ /* 0x000fe20008000000 */
[----:B------:R-:W-:Y:S01]  /*6650*/  UMOV UR15, 0x40 ;  /* 0x00000040000f7882 */ /* 0x000fe20000000000 */
[----:B------:R-:W-:Y:S01]  /*6660*/  HGMMA.64x16x16.F32.BF16 R184, gdesc[UR16].tnspA.tnspB, R184 ;  /* 0x6020000010b879f0 */ /* 0x000fe200087018b8 */
[----:B------:R-:W-:Y:S01]  /*6670*/  UMOV UR16, UR56 ;  /* 0x0000003800107c82 */ /* 0x000fe20008000000 */
        /* <DEDUP_REMOVED lines=13> */
[----:B------:R-:W-:Y:S04]  /*6750*/  HGMMA.64x16x16.F32.BF16 R136, gdesc[UR48].tnspA.tnspB, R136 ;  /* 0x60200000308879f0 */ /* 0x000fe80008701888 */
        /* <DEDUP_REMOVED lines=8> */
[----:B------:R-:W-:Y:S01]  /*67e0*/  R2UR UR18, R11 ;  /* 0x000000000b1272ca */ /* 0x000fe200000e0000 */
[----:B------:R-:W-:Y:S01]  /*67f0*/  UMOV UR48, UR6 ;  /* 0x0000000600307c82 */ /* 0x000fe20008000000 */
[----:B------:R-:W-:Y:S01]  /*6800*/  HGMMA.64x16x16.F32.BF16 R184, gdesc[UR52].tnspA.tnspB, R184 ;  /* 0x6020000034b879f0 */ /* 0x000fe200087018b8 */
[----:B------:R-:W-:Y:S01]  /*6810*/  UMOV UR52, UR4 ;  /* 0x0000000400347c82 */ /* 0x000fe20008000000 */
[----:B------:R-:W-:Y:S01]  /*6820*/  UMOV UR53, UR5 ;  /* 0x0000000500357c82 */ /* 0x000fe20008000000 */
[----:B------:R-:W-:Y:S01]  /*6830*/  R2UR UR5, R5 ;  /* 0x00000000050572ca */ /* 0x000fe200000e0000 */
[----:B------:R-:W-:Y:S01]  /*6840*/  HGMMA.64x16x16.F32.BF16 R200, gdesc[UR44].tnspA.tnspB, R200 ;  /* 0x602000002cc879f0 */ /* 0x000fe200087018c8 */
[----:B------:R-:W-:Y:S01]  /*6850*/  R2UR UR4, R6 ;  /* 0x00000000060472ca */ /* 0x000fe200000e0000 */
[----:B------:R-:W-:Y:S01]  /*6860*/  UMOV UR19, 0x40 ;  /* 0x0000004000137882 */ /* 0x000fe20000000000 */
[----:B------:R-:W-:Y:S01]  /*6870*/  UMOV UR44, UR12 ;  /* 0x0000000c002c7c82 */ /* 0x000fe20008000000 */
[----:B------:R-:W-:Y:S01]  /*6880*/  UMOV UR45, UR13 ;  /* 0x0000000d002d7c82 */ /* 0x000fe20008000000 */
[----:B------:R-:W-:Y:S01]  /*6890*/  UMOV UR49, UR7 ;  /* 0x0000000700317c82 */ /* 0x000fe20008000000 */
[----:B------:R-:W-:Y:S01]  /*68a0*/  UMOV UR7, 0x40 ;  /* 0x0000004000077882 */ /* 0x000fe20000000000 */
[----:B------:R-:W-:Y:S05]  /*68b0*/  HGMMA.64x16x16.F32.BF16 R136, gdesc[UR28].tnspA.tnspB, R136 ;  /* 0x602000001c8879f0 */ /* 0x000fea0008701888 */
[----:B------:R-:W-:-:S02]  /*68c0*/  UMOV UR28, UR5 ;  /* 0x00000005001c7c82 */ /* 0x000fc40008000000 */
[----:B------:R-:W-:Y:S01]  /*68d0*/  UMOV UR30, UR4 ;  /* 0x00000004001e7c82 */ /* 0x000fe20008000000 */
[----:B------:R-:W-:Y:S01]  /*68e0*/  UMOV UR29, 0x40000040 ;  /* 0x40000040001d7882 */ /* 0x000fe20000000000 */
[----:B------:R-:W-:Y:S01]  /*68f0*/  HGMMA.64x16x16.F32.BF16 R152, gdesc[UR40].tnspA.tnspB, R152 ;  /* 0x60200000289879f0 */ /* 0x000fe20008701898 */
[----:B------:R-:W-:Y:S01]  /*6900*/  UMOV UR40, UR8 ;  /* 0x0000000800287c82 */ /* 0x000fe20008000000 */
[----:B------:R-:W-:Y:S01]  /*6910*/  R2UR UR8, R7 ;  /* 0x00000000070872ca */ /* 0x000fe200000e0000 */
[C---:B------:R-:W-:Y:S01]  /*6920*/  VIADD R7, R13.reuse, 0x130 ;  /* 0x000001300d077836 */ /* 0x040fe20000000000 */
[----:B------:R-:W-:Y:S01]  /*6930*/  UMOV UR41, UR9 ;  /* 0x0000000900297c82 */ /* 0x000fe20008000000 */
[----:B------:R-:W-:Y:S01]  /*6940*/  UMOV UR9, 0x40000040 ;  /* 0x4000004000097882 */ /* 0x000fe20000000000 */
[----:B------:R-:W-:Y:S01]  /*6950*/  HGMMA.64x16x16.F32.BF16 R168, gdesc[UR36].tnspA.tnspB, R168 ;  /* 0x6020000024a879f0 */ /* 0x000fe200087018a8 */
[----:B------:R-:W-:Y:S01]  /*6960*/  UMOV UR36, UR10 ;  /* 0x0000000a00247c82 */ /* 0x000fe20008000000 */
[----:B------:R-:W-:Y:S01]  /*6970*/  R2UR UR10, R10 ;  /* 0x000000000a0a72ca */ /* 0x000fe200000e0000 */
[C---:B------:R-:W-:Y:S01]  /*6980*/  VIADD R10, R13.reuse, 0x1b0 ;  /* 0x000001b00d0a7836 */ /* 0x040fe20000000000 */
[----:B------:R-:W-:Y:S01]  /*6990*/  HGMMA.64x16x16.F32.BF16 R184, gdesc[UR32].tnspA.tnspB, R184 ;  /* 0x6020000020b879f0 */ /* 0x000fe200087018b8 */
[----:B------:R-:W-:Y:S01]  /*69a0*/  VIADD R13, R13, 0x230 ;  /* 0x000002300d0d7836 */ /* 0x000fe20000000000 */
[----:B------:R-:W-:Y:S01]  /*69b0*/  R2UR UR22, R7 ;  /* 0x00000000071672ca */ /* 0x000fe200000e0000 */
[----:B------:R-:W-:Y:S01]  /*69c0*/  UMOV UR37, UR11 ;  /* 0x0000000b00257c82 */ /* 0x000fe20008000000 */
[----:B------:R-:W-:Y:S01]  /*69d0*/  HGMMA.64x16x16.F32.BF16 R200, gdesc[UR24].tnspA.tnspB, R200 ;  /* 0x6020000018c879f0 */ /* 0x000fe200087018c8 */
[----:B------:R-:W-:Y:S01]  /*69e0*/  R2UR UR14, R10 ;  /* 0x000000000a0e72ca */ /* 0x000fe200000e0000 */
[----:B------:R-:W-:Y:S01]  /*69f0*/  UMOV UR11, 0x40 ;  /* 0x00000040000b7882 */ /* 0x000fe20000000000 */
[----:B------:R-:W-:Y:S01]  /*6a00*/  R2UR UR6, R13 ;  /* 0x000000000d0672ca */ /* 0x000fe200000e0000 */
        /* <DEDUP_REMOVED lines=9> */
[----:B------:R-:W-:Y:S01]  /*6aa0*/  VIADD R7, R5, 0x80 ;  /* 0x0000008005077836 */ /* 0x000fe20000000000 */
[----:B------:R-:W-:Y:S01]  /*6ab0*/  UMOV UR32, UR44 ;  /* 0x0000002c00207c82 */ /* 0x000fe20008000000 */
[----:B------:R-:W-:Y:S01]  /*6ac0*/  VIADD R10, R6, 0x80 ;  /* 0x00000080060a7836 */ /* 0x000fe20000000000 */
[----:B------:R-:W-:Y:S01]  /*6ad0*/  UMOV UR44, UR56 ;  /* 0x00000038002c7c82 */ /* 0x000fe20008000000 */
[----:B------:R-:W-:Y:S01]  /*6ae0*/  IMAD.U32 R20, RZ, RZ, UR30 ;  /* 0x0000001eff147e24 */ /* 0x000fe2000f8e00ff */
[----:B------:R-:W-:Y:S01]  /*6af0*/  UMOV UR33, UR45 ;  /* 0x0000002d00217c82 */ /* 0x000fe20008000000 */
[----:B------:R-:W-:Y:S01]  /*6b00*/  IMAD.U32 R21, RZ, RZ, UR31 ;  /* 0x0000001fff157e24 */ /* 0x000fe2000f8e00ff */
[----:B------:R-:W-:Y:S01]  /*6b10*/  UMOV UR45, UR57 ;  /* 0x00000039002d7c82 */ /* 0x000fe20008000000 */
[----:B------:R-:W-:Y:S01]  /*6b20*/  UMOV UR57, 0x40000040 ;  /* 0x4000004000397882 */ /* 0x000fe20000000000 */
[----:B------:R-:W-:Y:S01]  /*6b30*/  HGMMA.64x16x16.F32.BF16 R136, gdesc[UR8].tnspA.tnspB, R136 ;  /* 0x60200000088879f0 */ /* 0x000fe20008701888 */
[----:B------:R-:W-:-:S03]  /*6b40*/  UMOV UR9, 0x40000040 ;  /* 0x4000004000097882 */ /* 0x000fc60000000000 */
[----:B------:R-:W-:Y:S01]  /*6b50*/  HGMMA.64x16x16.F32.BF16 R152, gdesc[UR16].tnspA.tnspB, R152 ;  /* 0x60200000109879f0 */ /* 0x000fe20008701898 */
[----:B------:R-:W-:Y:S01]  /*6b60*/  VIADD R22, R22, 0xffff0000 ;  /* 0xffff000016167836 */ /* 0x000fe20000000000 */
[----:B------:R-:W-:Y:S02]  /*6b70*/  UMOV UR17, UR9 ;  /* 0x0000000900117c82 */ /* 0x000fe40008000000 */
[----:B------:R-:W-:Y:S01]  /*6b80*/  HGMMA.64x16x16.F32.BF16 R168, gdesc[UR20].tnspA.tnspB, R168 ;  /* 0x6020000014a879f0 */ /* 0x000fe200087018a8 */
[----:B------:R-:W-:-:S03]  /*6b90*/  UMOV UR21, UR9 ;  /* 0x0000000900157c82 */ /* 0x000fc60008000000 */
[----:B------:R-:W-:Y:S01]  /*6ba0*/  HGMMA.64x16x16.F32.BF16 R184, gdesc[UR12].tnspA.tnspB, R184 ;  /* 0x602000000cb879f0 */ /* 0x000fe200087018b8 */
[----:B------:R-:W-:-:S03]  /*6bb0*/  UMOV UR13, UR9 ;  /* 0x00000009000d7c82 */ /* 0x000fc60008000000 */
[----:B------:R-:W-:Y:S01]  /*6bc0*/  HGMMA.64x16x16.F32.BF16 R200, gdesc[UR4].tnspA.tnspB, R200, gsb0 ;  /* 0x6020000004c879f0 */ /* 0x000fe200080018c8 */
[----:B------:R0:W-:Y:S06]  /*6bd0*/  MEMBAR.ALL.CTA ;  /* 0x0000000000007992 */ /* 0x0001ec0000008000 */
[----:B0-----:R-:W0:Y:S01]  /*6be0*/  FENCE.VIEW.ASYNC.S ;  /* 0x00000000000073c6 */ /* 0x001e220000000000 */
[----:B------:R-:W-:Y:S01]  /*6bf0*/  R2UR UR4, R7 ;  /* 0x00000000070472ca */ /* 0x000fe200000e0000 */
[----:B------:R-:W-:Y:S01]  /*6c00*/  VIADD R7, R5, 0x100 ;  /* 0x0000010005077836 */ /* 0x000fe20000000000 */
[----:B------:R-:W-:Y:S01]  /*6c10*/  R2UR UR5, R10 ;  /* 0x000000000a0572ca */ /* 0x000fe200000e0000 */
[----:B------:R-:W-:Y:S01]  /*6c20*/  VIADD R10, R6, 0x100 ;  /* 0x00000100060a7836 */ /* 0x000fe20000000000 */
[----:B0-----:R-:W-:Y:S06]  /*6c30*/  BAR.SYNC.DEFER_BLOCKING 0x9, 0x100 ;  /* 0x0244000000007b1d */ /* 0x001fec0000010000 */
[----:B--2---:R-:W-:-:S06]  /*6c40*/  WARPGROUP.ARRIVE ;  /* 0x00000000000079c5 */ /* 0x004fcc0000000000 */
[----:B------:R-:W-:Y:S01]  /*6c50*/  HGMMA.64x64x16.F32.BF16 R24, gdesc[UR28].tnspA, RZ, !UPT ;  /* 0x20e000001c1879f0 */ /* 0x000fe2000c7018ff */
[----:B------:R-:W-:Y:S01]  /*6c60*/  UMOV UR28, UR4 ;  /* 0x00000004001c7c82 */ /* 0x000fe20008000000 */
[----:B------:R-:W-:Y:S01]  /*6c70*/  UMOV UR29, 0x40000040 ;  /* 0x40000040001d7882 */ /* 0x000fe20000000000 */
[----:B------:R-:W-:Y:S01]  /*6c80*/  UMOV UR30, UR5 ;  /* 0x00000005001e7c82 */ /* 0x000fe20008000000 */
[----:B------:R-:W-:Y:S01]  /*6c90*/  UMOV UR31, 0x8 ;  /* 0x00000008001f7882 */ /* 0x000fe20000000000 */
[----:B------:R-:W-:Y:S01]  /*6ca0*/  R2UR UR4, R7 ;  /* 0x00000000070472ca */ /* 0x000fe200000e0000 */
[----:B------:R-:W-:Y:S01]  /*6cb0*/  IMAD.U32 R14, RZ, RZ, UR30 ;  /* 0x0000001eff0e7e24 */ /* 0x000fe2000f8e00ff */
[----:B------:R-:W-:Y:S01]  /*6cc0*/  R2UR UR5, R10 ;  /* 0x000000000a0572ca */ /* 0x000fe200000e0000 */
[----:B------:R-:W-:Y:S02]  /*6cd0*/  IMAD.U32 R15, RZ, RZ, UR31 ;  /* 0x0000001fff0f7e24 */ /* 0x000fe4000f8e00ff */
[----:B------:R-:W-:-:S02]  /*6ce0*/  VIADD R7, R5, 0x180 ;  /* 0x0000018005077836 */ /* 0x000fc40000000000 */
[C---:B------:R-:W-:Y:S02]  /*6cf0*/  VIADD R10, R6.reuse, 0x180 ;  /* 0x00000180060a7836 */ /* 0x040fe40000000000 */
[----:B------:R-:W-:Y:S01]  /*6d00*/  VIADD R6, R6, 0x200 ;  /* 0x0000020006067836 */ /* 0x000fe20000000000 */
[----:B------:R-:W-:Y:S03]  /*6d10*/  HGMMA.64x64x16.F32.BF16 R24, gdesc[UR28].tnspA, R24 ;  /* 0x20e000001c1879f0 */ /* 0x000fe60008701818 */
[----:B------:R-:W-:Y:S01]  /*6d20*/  UMOV UR28, UR4 ;  /* 0x00000004001c7c82 */ /* 0x000fe20008000000 */
[----:B------:R-:W-:Y:S01]  /*6d30*/  UMOV UR29, 0x40000040 ;  /* 0x40000040001d7882 */ /* 0x000fe20000000000 */
[----:B------:R-:W-:Y:S01]  /*6d40*/  UMOV UR30, UR5 ;  /* 0x00000005001e7c82 */ /* 0x000fe20008000000 */
[----:B------:R-:W-:Y:S01]  /*6d50*/  UMOV UR31, 0x8 ;  /* 0x00000008001f7882 */ /* 0x000fe20000000000 */
[----:B------:R-:W-:Y:S01]  /*6d60*/  R2UR UR4, R7 ;  /* 0x00000000070472ca */ /* 0x000fe200000e0000 */
[----:B------:R-:W-:Y:S01]  /*6d70*/  IMAD.U32 R12, RZ, RZ, UR30 ;  /* 0x0000001eff0c7e24 */ /* 0x000fe2000f8e00ff */
[----:B------:R-:W-:Y:S01]  /*6d80*/  R2UR UR5, R10 ;  /* 0x000000000a0572ca */ /* 0x000fe200000e0000 */
[----:B------:R-:W-:-:S02]  /*6d90*/  IMAD.U32 R13, RZ, RZ, UR31 ;  /* 0x0000001fff0d7e24 */ /* 0x000fc4000f8e00ff */
[----:B------:R-:W-:Y:S01]  /*6da0*/  VIADD R7, R5, 0x200 ;  /* 0x0000020005077836 */ /* 0x000fe20000000000 */
[----:B------:R-:W-:Y:S07]  /*6db0*/  HGMMA.64x64x16.F32.BF16 R24, gdesc[UR28].tnspA, R24 ;  /* 0x20e000001c1879f0 */ /* 0x000fee0008701818 */
[----:B------:R-:W-:Y:S01]  /*6dc0*/  UMOV UR28, UR4 ;  /* 0x00000004001c7c82 */ /* 0x000fe20008000000 */
[----:B------:R-:W-:Y:S01]  /*6dd0*/  UMOV UR29, 0x40000040 ;  /* 0x40000040001d7882 */ /* 0x000fe20000000000 */
[----:B------:R-:W-:Y:S01]  /*6de0*/  UMOV UR30, UR5 ;  /* 0x00000005001e7c82 */ /* 0x000fe20008000000 */
[----:B------:R-:W-:Y:S01]  /*6df0*/  UMOV UR31, 0x8 ;  /* 0x00000008001f7882 */ /* 0x000fe20000000000 */
[----:B------:R-:W-:Y:S01]  /*6e00*/  R2UR UR4, R7 ;  /* 0x00000000070472ca */ /* 0x000fe200000e0000 */
[----:B------:R-:W-:Y:S01]  /*6e10*/  VIADD R7, R23, 0x400 ;  /* 0x0000040017077836 */ /* 0x000fe20000000000 */
[----:B------:R-:W-:Y:S01]  /*6e20*/  R2UR UR5, R6 ;  /* 0x00000000060572ca */ /* 0x000fe200000e0000 */
[----:B------:R-:W-:-:S02]  /*6e30*/  IMAD.U32 R10, RZ, RZ, UR30 ;  /* 0x0000001eff0a7e24 */ /* 0x000fc4000f8e00ff */
[----:B------:R-:W-:Y:S01]  /*6e40*/  IMAD.U32 R11, RZ, RZ, UR31 ;  /* 0x0000001fff0b7e24 */ /* 0x000fe2000f8e00ff */
[----:B------:R-:W-:Y:S01]  /*6e50*/  R2UR UR56, R7 ;  /* 0x00000000073872ca */ /* 0x000fe200000e0000 */
[----:B------:R-:W-:Y:S06]  /*6e60*/  HGMMA.64x64x16.F32.BF16 R24, gdesc[UR28].tnspA, R24 ;  /* 0x20e000001c1879f0 */ /* 0x000fec0008701818 */
[----:B------:R-:W-:Y:S01]  /*6e70*/  UMOV UR28, UR4 ;  /* 0x00000004001c7c82 */ /* 0x000fe20008000000 */
[----:B------:R-:W-:Y:S01]  /*6e80*/  UMOV UR29, 0x40000040 ;  /* 0x40000040001d7882 */ /* 0x000fe20000000000 */
[----:B------:R-:W-:Y:S01]  /*6e90*/  UMOV UR30, UR5 ;  /* 0x00000005001e7c82 */ /* 0x000fe20008000000 */
[----:B------:R-:W-:Y:S01]  /*6ea0*/  UMOV UR31, 0x8 ;  /* 0x00000008001f7882 */ /* 0x000fe20000000000 */
[----:B------:R-:W-:Y:S01]  /*6eb0*/  IMAD.U32 R6, RZ, RZ, UR30 ;  /* 0x0000001eff067e24 */ /* 0x000fe2000f8e00ff */
[----:B------:R-:W-:Y:S01]  /*6ec0*/  ULDC.64 UR4, c[0x0][0x2c0] ;  /* 0x0000b00000047ab9 */ /* 0x000fe20000000a00 */
[----:B------:R-:W-:Y:S01]  /*6ed0*/  IMAD.U32 R7, RZ, RZ, UR31 ;  /* 0x0000001fff077e24 */ /* 0x000fe2000f8e00ff */
[----:B------:R-:W-:Y:S01]  /*6ee0*/  HGMMA.64x64x16.F32.BF16 R24, gdesc[UR28].tnspA, R24, gsb0 ;  /* 0x20e000001c1879f0 */ /* 0x000fe20008001818 */
[----:B------:R-:W-:Y:S01]  /*6ef0*/  WARPGROUP.ARRIVE ;  /* 0x00000000000079c5 */ /* 0x000fe20000000000 */
[----:B------:R-:W-:Y:S01]  /*6f00*/  R2UR UR31, R8 ;  /* 0x00000000081f72ca */ /* 0x000fe200000e0000 */
[----:B------:R-:W-:Y:S01]  /*6f10*/  VIADD R8, R23, 0x480 ;  /* 0x0000048017087836 */ /* 0x000fe20000000000 */
[----:B------:R-:W-:Y:S01]  /*6f20*/  R2UR UR30, R9 ;  /* 0x00000000091e72ca */ /* 0x000fe200000e0000 */
[----:B------:R-:W-:Y:S01]  /*6f30*/  UMOV UR29, 0x40000040 ;  /* 0x40000040001d7882 */ /* 0x000fe20000000000 */
[----:B------:R-:W-:Y:S01]  /*6f40*/  IMAD.SHL.U32 R9, R16, 0x4000, RZ ;  /* 0x0000400010097824 */ /* 0x000fe200078e00ff */
        /* <DEDUP_REMOVED lines=18> */
[C---:B------:R-:W-:Y:S01]  /*7070*/  VIADD R8, R23.reuse, 0x500 ;  /* 0x0000050017087836 */ /* 0x040fe20000000000 */
[----:B------:R-:W-:Y:S01]  /*7080*/  UMOV UR25, UR29 ;  /* 0x0000001d00197c82 */ /* 0x000fe20008000000 */
[----:B------:R-:W-:Y:S01]  /*7090*/  VIADD R23, R23, 0x580 ;  /* 0x0000058017177836 */ /* 0x000fe20000000000 */
[----:B------:R-:W-:Y:S01]  /*70a0*/  SHF.R.U32.HI R22, RZ, 0x4, R22 ;  /* 0x00000004ff167819 */ /* 0x000fe20000011616 */
[----:B------:R-:W-:Y:S01]  /*70b0*/  ULDC.64 UR56, c[0x0][0x208] ;  /* 0x0000820000387ab9 */ /* 0x000fe20000000a00 */
[----:B------:R-:W-:-:S02]  /*70c0*/  R2UR UR28, R8 ;  /* 0x00000000081c72ca */ /* 0x000fc400000e0000 */
[----:B------:R-:W-:Y:S02]  /*70d0*/  R2UR UR8, R23 ;  /* 0x00000000170872ca */ /* 0x000fe400000e0000 */
[----:B------:R-:W-:-:S04]  /*70e0*/  IADD3 R23, P1, R9, R230, RZ ;  /* 0x000000e609177210 */ /* 0x000fc80007f3e0ff */
[----:B------:R-:W-:Y:S02]  /*70f0*/  LEA.HI.X.SX32 R218, R9, R234, 0x1, P1 ;  /* 0x000000ea09da7211 */ /* 0x000fe400008f0eff */
[----:B------:R-:W-:-:S03]  /*7100*/  LEA R8, P1, R23, UR4, 0x2 ;  /* 0x0000000417087c11 */ /* 0x000fc6000f8210ff */
[----:B------:R-:W-:Y:S01]  /*7110*/  UMOV UR40, UR28 ;  /* 0x0000001c00287c82 */ /* 0x000fe20008000000 */
[----:B------:R-:W-:Y:S01]  /*7120*/  UMOV UR36, UR28 ;  /* 0x0000001c00247c82 */ /* 0x000fe20008000000 */
[----:B------:R-:W-:Y:S01]  /*7130*/  UMOV UR32, UR28 ;  /* 0x0000001c00207c82 */ /* 0x000fe20008000000 */
[----:B------:R-:W-:Y:S01]  /*7140*/  UMOV UR24, UR28 ;  /* 0x0000001c00187c82 */ /* 0x000fe20008000000 */
[----:B------:R-:W-:Y:S01]  /*7150*/  UMOV UR16, UR8 ;  /* 0x0000000800107c82 */ /* 0x000fe20008000000 */
[----:B------:R-:W-:Y:S01]  /*7160*/  UMOV UR20, UR8 ;  /* 0x0000000800147c82 */ /* 0x000fe20008000000 */
[----:B------:R-:W-:Y:S01]  /*7170*/  LEA.HI.X R9, R23, UR5, R218, 0x2, P1 ;  /* 0x0000000517097c11 */ /* 0x000fe200088f14da */
        /* <DEDUP_REMOVED lines=11> */
[----:B------:R-:W-:Y:S01]  /*7230*/  UMOV UR53, UR49 ;  /* 0x0000003100357c82 */ /* 0x000fe20008000000 */
[----:B------:R-:W-:Y:S01]  /*7240*/  HGMMA.64x16x16.F32.BF16 R176, gdesc[UR48].tnspA.tnspB, R176 ;  /* 0x6020000030b079f0 */ /* 0x000fe200087018b0 */
[----:B------:R-:W-:-:S03]  /*7250*/  UMOV UR45, UR49 ;  /* 0x00000031002d7c82 */ /* 0x000fc60008000000 */
[----:B------:R-:W-:Y:S04]  /*7260*/  HGMMA.64x16x16.F32.BF16 R192, gdesc[UR52].tnspA.tnspB, R192 ;  /* 0x6020000034c079f0 */ /* 0x000fe800087018c0 */
[----:B------:R-:W-:Y:S04]  /*7270*/  HGMMA.64x16x16.F32.BF16 R208, gdesc[UR44].tnspA.tnspB, R208 ;  /* 0x602000002cd079f0 */ /* 0x000fe800087018d0 */
[----:B------:R-:W-:Y:S04]  /*7280*/  HGMMA.64x16x16.F32.BF16 R144, gdesc[UR28].tnspA.tnspB, R144 ;  /* 0x602000001c9079f0 */ /* 0x000fe80008701890 */
[----:B------:R-:W-:Y:S04]  /*7290*/  HGMMA.64x16x16.F32.BF16 R160, gdesc[UR40].tnspA.tnspB, R160 ;  /* 0x6020000028a079f0 */ /* 0x000fe800087018a0 */
[----:B------:R-:W-:Y:S04]  /*72a0*/  HGMMA.64x16x16.F32.BF16 R176, gdesc[UR36].tnspA.tnspB, R176 ;  /* 0x6020000024b079f0 */ /* 0x000fe800087018b0 */
[----:B------:R-:W-:Y:S04]  /*72b0*/  HGMMA.64x16x16.F32.BF16 R192, gdesc[UR32].tnspA.tnspB, R192 ;  /* 0x6020000020c079f0 */ /* 0x000fe800087018c0 */
[----:B------:R-:W-:Y:S01]  /*72c0*/  HGMMA.64x16x16.F32.BF16 R208, gdesc[UR24].tnspA.tnspB, R208 ;  /* 0x6020000018d079f0 */ /* 0x000fe200087018d0 */
[----:B------:R-:W-:-:S05]  /*72d0*/  LOP3.LUT R22, R22, 0x3fff, RZ, 0xc0, !PT ;  /* 0x00003fff16167812 */ /* 0x000fca00078ec0ff */
[----:B------:R-:W-:-:S05]  /*72e0*/  IMAD R236, R3, 0x800, R22 ;  /* 0x0000080003ec7824 */ /* 0x000fca00078e0216 */
[----:B------:R-:W-:Y:S01]  /*72f0*/  R2UR UR52, R236 ;  /* 0x00000000ec3472ca */ /* 0x000fe200000e0000 */
[----:B------:R-:W-:Y:S04]  /*7300*/  HGMMA.64x16x16.F32.BF16 R144, gdesc[UR8].tnspA.tnspB, R144 ;  /* 0x60200000089079f0 */ /* 0x000fe80008701890 */
[----:B------:R-:W-:Y:S04]  /*7310*/  HGMMA.64x16x16.F32.BF16 R160, gdesc[UR16].tnspA.tnspB, R160 ;  /* 0x6020000010a079f0 */ /* 0x000fe800087018a0 */
[----:B------:R-:W-:Y:S04]  /*7320*/  HGMMA.64x16x16.F32.BF16 R176, gdesc[UR20].tnspA.tnspB, R176 ;  /* 0x6020000014b079f0 */ /* 0x000fe800087018b0 */
[----:B------:R-:W-:Y:S04]  /*7330*/  HGMMA.64x16x16.F32.BF16 R192, gdesc[UR12].tnspA.tnspB, R192 ;  /* 0x602000000cc079f0 */ /* 0x000fe800087018c0 */
[----:B------:R-:W-:Y:S03]  /*7340*/  HGMMA.64x16x16.F32.BF16 R208, gdesc[UR4].tnspA.tnspB, R208, gsb0 ;  /* 0x6020000004d079f0 */ /* 0x000fe600080018d0 */
[----:B------:R-:W-:-:S02]  /*7350*/  WARPGROUP.DEPBAR.LE gsb0, 0x1 ;  /* 0x00008000000079c5 */ /* 0x000fc40000010100 */
[----:B------:R0:W-:Y:S01]  /*7360*/  REDG.E.ADD.F32x4.FTZ.RN.STRONG.GPU desc[UR56][R8.64], R24 ;  /* 0x00000018080079a6 */ /* 0x0001e2000c10f7b8 */
[----:B------:R-:W-:Y:S01]  /*7370*/  WARPGROUP.ARRIVE ;  /* 0x00000000000079c5 */ /* 0x000fe20000000000 */
[----:B------:R-:W-:Y:S01]  /*7380*/  UMOV UR53, 0x40000040 ;  /* 0x4000004000357882 */ /* 0x000fe20000000000 */
[----:B0-----:R-:W-:Y:S01]  /*7390*/  LOP3.LUT R24, R216, 0x80000, RZ, 0xfc, !PT ;  /* 0x00080000d8187812 */ /* 0x001fe200078efcff */
[----:B------:R-:W-:Y:S01]  /*73a0*/  UMOV UR55, 0x40 ;  /* 0x0000004000377882 */ /* 0x000fe20000000000 */
[----:B------:R-:W-:Y:S01]  /*73b0*/  UMOV UR8, UR52 ;  /* 0x0000003400087c82 */ /* 0x000fe20008000000 */
[----:B------:R-:W-:Y:S01]  /*73c0*/  UMOV UR11, 0x40 ;  /* 0x00000040000b7882 */ /* 0x000fe20000000000 */
[----:B------:R-:W-:Y:S01]  /*73d0*/  VIADD R25, R236, 0x80 ;  /* 0x00000080ec197836 */ /* 0x000fe20000000000 */
[----:B------:R-:W-:Y:S01]  /*73e0*/  UMOV UR45, 0x40000040 ;  /* 0x40000040002d7882 */ /* 0x000fe20000000000 */
[C---:B------:R-:W-:Y:S01]  /*73f0*/  VIADD R22, R24.reuse, 0x80 ;  /* 0x0000008018167836 */ /* 0x040fe20000000000 */
[----:B------:R-:W-:Y:S01]  /*7400*/  UMOV UR47, 0x40 ;  /* 0x00000040002f7882 */ /* 0x000fe20000000000 */
[C---:B------:R-:W-:Y:S01]  /*7410*/  VIADD R23, R24.reuse, 0x100 ;  /* 0x0000010018177836 */ /* 0x040fe20000000000 */
[----:B------:R-:W-:Y:S01]  /*7420*/  R2UR UR54, R24 ;  /* 0x00000000183672ca */ /* 0x000fe200000e0000 */
[----:B------:R-:W-:Y:S01]  /*7430*/  UMOV UR51, 0x40 ;  /* 0x0000004000337882 */ /* 0x000fe20000000000 */
[----:B------:R-:W-:Y:S01]  /*7440*/  R2UR UR4, R22 ;  /* 0x00000000160472ca */ /* 0x000fe200000e0000 */
[C---:B------:R-:W-:Y:S01]  /*7450*/  VIADD R22, R24.reuse, 0x180 ;  /* 0x0000018018167836 */ /* 0x040fe20000000000 */
[----:B------:R-:W-:Y:S01]  /*7460*/  R2UR UR5, R23 ;  /* 0x00000000170572ca */ /* 0x000fe200000e0000 */
[----:B------:R-:W-:Y:S01]  /*7470*/  VIADD R23, R24, 0x200 ;  /* 0x0000020018177836 */ /* 0x000fe20000000000 */
[----:B------:R-:W-:Y:S01]  /*7480*/  UMOV UR25, 0x40000040 ;  /* 0x4000004000197882 */ /* 0x000fe20000000000 */
[----:B------:R-:W-:Y:S01]  /*7490*/  UMOV UR27, 0x40 ;  /* 0x00000040001b7882 */ /* 0x000fe20000000000 */
[----:B------:R-:W-:Y:S01]  /*74a0*/  R2UR UR6, R22 ;  /* 0x00000000160672ca */ /* 0x000fe200000e0000 */
[----:B------:R-:W-:Y:S01]  /*74b0*/  UMOV UR43, 0x40 ;  /* 0x00000040002b7882 */ /* 0x000fe20000000000 */
[----:B------:R-:W-:Y:S01]  /*74c0*/  R2UR UR7, R23 ;  /* 0x00000000170772ca */ /* 0x000fe200000e0000 */
[----:B------:R-:W-:Y:S01]  /*74d0*/  UMOV UR9, UR53 ;  /* 0x0000003500097c82 */ /* 0x000fe20008000000 */
[----:B------:R-:W-:Y:S01]  /*74e0*/  IMAD.U32 R23, RZ, RZ, UR11 ;  /* 0x0000000bff177e24 */ /* 0x000fe2000f8e00ff */
[----:B------:R-:W-:Y:S01]  /*74f0*/  HGMMA.64x16x16.F32.BF16 R56, gdesc[UR52].tnspA.tnspB, R56 ;  /* 0x60200000343879f0 */ /* 0x000fe20008701838 */
[----:B------:R-:W-:Y:S01]  /*7500*/  UMOV UR39, 0x40 ;  /* 0x0000004000277882 */ /* 0x000fe20000000000 */
[----:B------:R-:W-:Y:S01]  /*7510*/  UMOV UR10, UR4 ;  /* 0x00000004000a7c82 */ /* 0x000fe20008000000 */
[----:B------:R-:W-:Y:S01]  /*7520*/  UMOV UR35, 0x40 ;  /* 0x0000004000237882 */ /* 0x000fe20000000000 */
        /* <DEDUP_REMOVED lines=20> */
[----:B------:R-:W-:Y:S01]  /*7670*/  UMOV UR31, 0x40 ;  /* 0x00000040001f7882 */ /* 0x000fe20000000000 */
[----:B------:R-:W-:Y:S01]  /*7680*/  HGMMA.64x16x16.F32.BF16 R88, gdesc[UR8].tnspA.tnspB, R88 ;  /* 0x60200000085879f0 */ /* 0x000fe20008701858 */
[----:B------:R-:W-:Y:S01]  /*7690*/  VIADD R26, R24, 0x10 ;  /* 0x00000010181a7836 */ /* 0x000fe20000000000 */
[----:B------:R-:W-:Y:S01]  /*76a0*/  R2UR UR44, R25 ;  /* 0x00000000192c72ca */ /* 0x000fe200000e0000 */
[----:B------:R-:W-:Y:S01]  /*76b0*/  UMOV UR23, 0x40 ;  /* 0x0000004000177882 */ /* 0x000fe20000000000 */
[----:B------:R-:W-:Y:S01]  /*76c0*/  UMOV UR19, 0x40 ;  /* 0x0000004000137882 */ /* 0x000fe20000000000 */
[----:B------:R0:W-:Y:S01]  /*76d0*/  REDG.E.ADD.F32x4.FTZ.RN.STRONG.GPU desc[UR56][R8.64+0x800], R28 ;  /* 0x0008001c080079a6 */ /* 0x0001e2000c10f7b8 */
[----:B------:R-:W-:Y:S01]  /*76e0*/  R2UR UR46, R26 ;  /* 0x000000001a2e72ca */ /* 0x000fe200000e0000 */
[----:B------:R-:W-:-:S02]  /*76f0*/  VIADD R26, R24, 0x90 ;  /* 0x00000090181a7836 */ /* 0x000fc40000000000 */
[----:B------:R-:W-:Y:S01]  /*7700*/  VIADD R25, R24, 0x110 ;  /* 0x0000011018197836 */ /* 0x000fe20000000000 */
[----:B------:R-:W-:Y:S01]  /*7710*/  UMOV UR9, UR45 ;  /* 0x0000002d00097c82 */ /* 0x000fe20008000000 */
[----:B------:R-:W-:Y:S01]  /*7720*/  IMAD.U32 R220, RZ, RZ, UR10 ;  /* 0x0000000affdc7e24 */ /* 0x000fe2000f8e00ff */
[----:B------:R-:W-:Y:S01]  /*7730*/  R2UR UR4, R26 ;  /* 0x000000001a0472ca */ /* 0x000fe200000e0000 */
[C---:B------:R-:W-:Y:S01]  /*7740*/  VIADD R26, R24.reuse, 0x190 ;  /* 0x00000190181a7836 */ /* 0x040fe20000000000 */
[----:B------:R-:W-:Y:S01]  /*7750*/  R2UR UR5, R25 ;  /* 0x00000000190572ca */ /* 0x000fe200000e0000 */
[----:B------:R-:W-:Y:S01]  /*7760*/  VIADD R25, R24, 0x210 ;  /* 0x0000021018197836 */ /* 0x000fe20000000000 */
[----:B------:R-:W-:Y:S01]  /*7770*/  UMOV UR8, UR44 ;  /* 0x0000002c00087c82 */ /* 0x000fe20008000000 */
[----:B------:R-:W-:Y:S01]  /*7780*/  IMAD.U32 R221, RZ, RZ, UR11 ;  /* 0x0000000bffdd7e24 */ /* 0x000fe2000f8e00ff */
[----:B------:R-:W-:Y:S01]  /*7790*/  R2UR UR6, R26 ;  /* 0x000000001a0672ca */ /* 0x000fe200000e0000 */
[----:B------:R-:W-:Y:S01]  /*77a0*/  UMOV UR48, UR44 ;  /* 0x0000002c00307c82 */ /* 0x000fe20008000000 */
[----:B------:R-:W-:Y:S01]  /*77b0*/  R2UR UR50, R25 ;  /* 0x00000000193272ca */ /* 0x000fe200000e0000 */
[----:B------:R-:W-:Y:S01]  /*77c0*/  UMOV UR11, 0x40 ;  /* 0x00000040000b7882 */ /* 0x000fe20000000000 */
[----:B------:R-:W-:Y:S01]  /*77d0*/  UMOV UR49, UR45 ;  /* 0x0000002d00317c82 */ /* 0x000fe20008000000 */
[----:B------:R-:W-:Y:S01]  /*77e0*/  IMAD.U32 R223, RZ, RZ, UR11 ;  /* 0x0000000bffdf7e24 */ /* 0x000fe2000f8e00ff */
[----:B------:R-:W-:Y:S01]  /*77f0*/  UMOV UR41, UR25 ;  /* 0x0000001900297c82 */ /* 0x000fe20008000000 */
[----:B------:R-:W-:Y:S01]  /*7800*/  UMOV UR10, UR4 ;  /* 0x00000004000a7c82 */ /* 0x000fe20008000000 */
[----:B------:R-:W-:Y:S01]  /*7810*/  UMOV UR37, UR25 ;  /* 0x0000001900257c82 */ /* 0x000fe20008000000 */
[----:B------:R-:W-:Y:S01]  /*7820*/  HGMMA.64x16x16.F32.BF16 R56, gdesc[UR44].tnspA.tnspB, R56 ;  /* 0x602000002c3879f0 */ /* 0x000fe20008701838 */
[----:B------:R-:W-:Y:S01]  /*7830*/  IMAD.U32 R222, RZ, RZ, UR10 ;  /* 0x0000000affde7e24 */ /* 0x000fe2000f8e00ff */
        /* <DEDUP_REMOVED lines=17> */
[----:B------:R0:W-:Y:S01]  /*7950*/  REDG.E.ADD.F32x4.FTZ.RN.STRONG.GPU desc[UR56][R8.64+0x1000], R32 ;  /* 0x00100020080079a6 */ /* 0x0001e2000c10f7b8 */
[----:B------:R-:W-:-:S02]  /*7960*/  VIADD R26, R24, 0x20 ;  /* 0x00000020181a7836 */ /* 0x000fc40000000000 */
[----:B------:R-:W-:Y:S01]  /*7970*/  VIADD R25, R236, 0x100 ;  /* 0x00000100ec197836 */ /* 0x000fe20000000000 */
[----:B------:R-:W-:Y:S01]  /*7980*/  UMOV UR5, 0x40000040 ;  /* 0x4000004000057882 */ /* 0x000fe20000000000 */
[----:B------:R-:W-:Y:S01]  /*7990*/  IMAD.U32 R226, RZ, RZ, UR10 ;  /* 0x0000000affe27e24 */ /* 0x000fe2000f8e00ff */
[----:B------:R-:W-:Y:S01]  /*79a0*/  HGMMA.64x16x16.F32.BF16 R88, gdesc[UR48].tnspA.tnspB, R88 ;  /* 0x60200000305879f0 */ /* 0x000fe20008701858 */
[----:B------:R-:W-:Y:S01]  /*79b0*/  R2UR UR26, R26 ;  /* 0x000000001a1a72ca */ /* 0x000fe200000e0000 */
[C---:B------:R-:W-:Y:S01]  /*79c0*/  VIADD R26, R24.reuse, 0xa0 ;  /* 0x000000a0181a7836 */ /* 0x040fe20000000000 */
[----:B------:R-:W-:Y:S01]  /*79d0*/  R2UR UR24, R25 ;  /* 0x00000000191872ca */ /* 0x000fe200000e0000 */
[----:B------:R-:W-:Y:S01]  /*79e0*/  VIADD R25, R24, 0x120 ;  /* 0x0000012018197836 */ /* 0x000fe20000000000 */
[----:B------:R0:W-:Y:S02]  /*79f0*/  REDG.E.ADD.F32x4.FTZ.RN.STRONG.GPU desc[UR56][R8.64+0x1800], R36 ;  /* 0x00180024080079a6 */ /* 0x0001e4000c10f7b8 */
[----:B------:R-:W-:Y:S01]  /*7a00*/  R2UR UR42, R26 ;  /* 0x000000001a2a72ca */ /* 0x000fe200000e0000 */
[C---:B------:R-:W-:Y:S01]  /*7a10*/  VIADD R26, R24.reuse, 0x1a0 ;  /* 0x000001a0181a7836 */ /* 0x040fe20000000000 */
[----:B------:R-:W-:Y:S01]  /*7a20*/  R2UR UR38, R25 ;  /* 0x00000000192672ca */ /* 0x000fe200000e0000 */
[----:B------:R-:W-:Y:S01]  /*7a30*/  VIADD R25, R24, 0x220 ;  /* 0x0000022018197836 */ /* 0x000fe20000000000 */
[----:B------:R-:W-:Y:S01]  /*7a40*/  UMOV UR21, UR5 ;  /* 0x0000000500157c82 */ /* 0x000fe20008000000 */
[----:B------:R-:W-:Y:S01]  /*7a50*/  UMOV UR17, UR5 ;  /* 0x0000000500117c82 */ /* 0x000fe20008000000 */
[----:B------:R-:W-:Y:S01]  /*7a60*/  R2UR UR34, R26 ;  /* 0x000000001a2272ca */ /* 0x000fe200000e0000 */
[----:B------:R-:W-:Y:S01]  /*7a70*/  IMAD.U32 R227, RZ, RZ, UR11 ;  /* 0x0000000bffe37e24 */ /* 0x000fe2000f8e00ff */
[----:B------:R-:W-:Y:S01]  /*7a80*/  R2UR UR30, R25 ;  /* 0x00000000191e72ca */ /* 0x000fe200000e0000 */
[----:B------:R-:W-:Y:S01]  /*7a90*/  UMOV UR40, UR24 ;  /* 0x0000001800287c82 */ /* 0x000fe20008000000 */
[----:B------:R-:W-:Y:S01]  /*7aa0*/  UMOV UR36, UR24 ;  /* 0x0000001800247c82 */ /* 0x000fe20008000000 */
[----:B------:R-:W-:Y:S01]  /*7ab0*/  UMOV UR32, UR24 ;  /* 0x0000001800207c82 */ /* 0x000fe20008000000 */
[----:B------:R-:W-:Y:S01]  /*7ac0*/  UMOV UR28, UR24 ;  /* 0x00000018001c7c82 */ /* 0x000fe20008000000 */
[----:B------:R-:W-:Y:S01]  /*7ad0*/  HGMMA.64x16x16.F32.BF16 R56, gdesc[UR24].tnspA.tnspB, R56 ;  /* 0x60200000183879f0 */ /* 0x000fe20008701838 */
[----:B------:R-:W-:Y:S01]  /*7ae0*/  UMOV UR13, UR5 ;  /* 0x00000005000d7c82 */ /* 0x000fe20008000000 */
[----:B------:R-:W-:Y:S01]  /*7af0*/  UMOV UR9, UR5 ;  /* 0x0000000500097c82 */ /* 0x000fe20008000000 */
[----:B------:R0:W-:Y:S01]  /*7b00*/  REDG.E.ADD.F32x4.FTZ.RN.STRONG.GPU desc[UR56][R8.64+0x2000], R40 ;  /* 0x00200028080079a6 */ /* 0x0001e2000c10f7b8 */
[----:B------:R-:W-:Y:S01]  /*7b10*/  HGMMA.64x16x16.F32.BF16 R64, gdesc[UR40].tnspA.tnspB, R64 ;  /* 0x60200000284079f0 */ /* 0x000fe20008701840 */
[----:B------:R-:W-:Y:S01]  /*7b20*/  VIADD R26, R24, 0x30 ;  /* 0x00000030181a7836 */ /* 0x000fe20000000000 */
[----:B------:R-:W-:Y:S01]  /*7b30*/  UMOV UR11, 0x40 ;  /* 0x00000040000b7882 */ /* 0x000fe20000000000 */
[----:B------:R-:W-:Y:S01]  /*7b40*/  VIADD R25, R236, 0x180 ;  /* 0x00000180ec197836 */ /* 0x000fe20000000000 */
[----:B------:R0:W-:Y:S01]  /*7b50*/  REDG.E.ADD.F32x4.FTZ.RN.STRONG.GPU desc[UR56][R8.64+0x2800], R44 ;  /* 0x0028002c080079a6 */ /* 0x0001e2000c10f7b8 */
[----:B------:R-:W-:Y:S01]  /*7b60*/  HGMMA.64x16x16.F32.BF16 R72, gdesc[UR36].tnspA.tnspB, R72 ;  /* 0x60200000244879f0 */ /* 0x000fe20008701848 */
[----:B------:R-:W-:-:S02]  /*7b70*/  R2UR UR6, R26 ;  /* 0x000000001a0672ca */ /* 0x000fc400000e0000 */
[----:B------:R0:W-:Y:S01]  /*7b80*/  REDG.E.ADD.F32x4.FTZ.RN.STRONG.GPU desc[UR56][R8.64+0x3000], R48 ;  /* 0x00300030080079a6 */ /* 0x0001e2000c10f7b8 */
[----:B------:R-:W-:Y:S01]  /*7b90*/  HGMMA.64x16x16.F32.BF16 R80, gdesc[UR32].tnspA.tnspB, R80 ;  /* 0x60200000205079f0 */ /* 0x000fe20008701850 */
[C---:B------:R-:W-:Y:S01]  /*7ba0*/  VIADD R26, R24.reuse, 0xb0 ;  /* 0x000000b0181a7836 */ /* 0x040fe20000000000 */
[----:B------:R-:W-:Y:S01]  /*7bb0*/  R2UR UR4, R25 ;  /* 0x00000000190472ca */ /* 0x000fe200000e0000 */
[----:B------:R0:W-:Y:S01]  /*7bc0*/  REDG.E.ADD.F32x4.FTZ.RN.STRONG.GPU desc[UR56][R8.64+0x3800], R52 ;  /* 0x00380034080079a6 */ /* 0x0001e2000c10f7b8 */
[----:B------:R-:W-:Y:S02]  /*7bd0*/  VIADD R25, R24, 0x130 ;  /* 0x0000013018197836 */ /* 0x000fe40000000000 */
[----:B------:R-:W-:Y:S01]  /*7be0*/  R2UR UR22, R26 ;  /* 0x000000001a1672ca */ /* 0x000fe200000e0000 */
[----:B------:R-:W-:Y:S01]  /*7bf0*/  HGMMA.64x16x16.F32.BF16 R88, gdesc[UR28].tnspA.tnspB, R88 ;  /* 0x602000001c5879f0 */ /* 0x000fe20008701858 */
[C---:B------:R-:W-:Y:S01]  /*7c00*/  VIADD R26, R24.reuse, 0x1b0 ;  /* 0x000001b0181a7836 */ /* 0x040fe20000000000 */
[----:B------:R-:W-:Y:S01]  /*7c10*/  R2UR UR18, R25 ;  /* 0x00000000191272ca */ /* 0x000fe200000e0000 */
[----:B------:R-:W-:-:S03]  /*7c20*/  VIADD R24, R24, 0x230 ;  /* 0x0000023018187836 */ /* 0x000fc60000000000 */
[----:B------:R-:W-:Y:S02]  /*7c30*/  R2UR UR14, R26 ;  /* 0x000000001a0e72ca */ /* 0x000fe400000e0000 */
[----:B------:R-:W-:Y:S01]  /*7c40*/  R2UR UR10, R24 ;  /* 0x00000000180a72ca */ /* 0x000fe200000e0000 */
[----:B------:R-:W-:Y:S01]  /*7c50*/  UMOV UR20, UR4 ;  /* 0x0000000400147c82 */ /* 0x000fe20008000000 */
[----:B------:R-:W-:Y:S01]  /*7c60*/  UMOV UR16, UR4 ;  /* 0x0000000400107c82 */ /* 0x000fe20008000000 */
[----:B------:R-:W-:Y:S01]  /*7c70*/  UMOV UR12, UR4 ;  /* 0x00000004000c7c82 */ /* 0x000fe20008000000 */
[----:B------:R-:W-:Y:S01]  /*7c80*/  UMOV UR8, UR4 ;  /* 0x0000000400087c82 */ /* 0x000fe20008000000 */
[----:B------:R-:W-:Y:S04]  /*7c90*/  HGMMA.64x16x16.F32.BF16 R56, gdesc[UR4].tnspA.tnspB, R56 ;  /* 0x60200000043879f0 */ /* 0x000fe80008701838 */
[----:B------:R-:W-:Y:S04]  /*7ca0*/  HGMMA.64x16x16.F32.BF16 R64, gdesc[UR20].tnspA.tnspB, R64 ;  /* 0x60200000144079f0 */ /* 0x000fe80008701840 */
[----:B------:R-:W-:Y:S04]  /*7cb0*/  HGMMA.64x16x16.F32.BF16 R72, gdesc[UR16].tnspA.tnspB, R72 ;  /* 0x60200000104879f0 */ /* 0x000fe80008701848 */
[----:B------:R-:W-:Y:S04]  /*7cc0*/  HGMMA.64x16x16.F32.BF16 R80, gdesc[UR12].tnspA.tnspB, R80 ;  /* 0x602000000c5079f0 */ /* 0x000fe80008701850 */
[----:B------:R-:W-:Y:S03]  /*7cd0*/  HGMMA.64x16x16.F32.BF16 R88, gdesc[UR8].tnspA.tnspB, R88, gsb0 ;  /* 0x60200000085879f0 */ /* 0x000fe60008001858 */
[----:B------:R-:W-:-:S02]  /*7ce0*/  WARPGROUP.DEPBAR.LE gsb0, 0x1 ;  /* 0x00008000000079c5 */ /* 0x000fc40000010100 */
[----:B0-----:R-:W-:Y:S05]  /*7cf0*/  @!P0 BRA `(.L_x_132) ;  /* 0x0000000000048947 */ /* 0x001fea0003800000 */
[----:B------:R-:W-:Y:S01]  /*7d00*/  BPT.TRAP 0x1 ;  /* 0x000000040000795c */ /* 0x000fe20000300000 */
.L_x_132:
[----:B------:R-:W-:Y:S01]  /*7d10*/  VIADD R24, R5, 0x500 ;  /* 0x0000050005187836 */ /* 0x000fe20000000000 */
[----:B------:R-:W-:Y:S01]  /*7d20*/  R2UR UR58, R20 ;  /* 0x00000000143a72ca */ /* 0x000fe200000e0000 */
[----:B------:R-:W-:Y:S01]  /*7d30*/  UMOV UR57, 0x40000040 ;  /* 0x4000004000397882 */ /* 0x000fe20000000000 */
[----:B------:R-:W-:Y:S01]  /*7d40*/  R2UR UR59, R21 ;  /* 0x00000000153b72ca */ /* 0x000fe200000e0000 */
[----:B------:R-:W-:Y:S01]  /*7d50*/  VIADD R20, R5, 0x580 ;  /* 0x0000058005147836 */ /* 0x000fe20000000000 */
[----:B------:R-:W-:Y:S01]  /*7d60*/  R2UR UR56, R24 ;  /* 0x00000000183872ca */ /* 0x000fe200000e0000 */
[----:B------:R-:W-:Y:S01]  /*7d70*/  VIADD R24, R18, 0x31638 ;  /* 0x0003163812187836 */ /* 0x000fe20000000000 */
[----:B------:R-:W-:-:S04]  /*7d80*/  ULDC.64 UR4, c[0x0][0x208] ;  /* 0x0000820000047ab9 */ /* 0x000fc80000000a00 */
[----:B------:R-:W-:-:S04]  /*7d90*/  PRMT R24, RZ, 0x654, R24 ;  /* 0x00000654ff187816 */ /* 0x000fc80000000018 */
[----:B------:R0:W-:Y:S02]  /*7da0*/  SYNCS.ARRIVE.TRANS64.RED.A1T0 RZ, [R24+URZ], RZ ;  /* 0x000000ff18ff79a7 */ /* 0x0001e4000810043f */
[----:B0-----:R-:W-:-:S06]  /*7db0*/  WARPGROUP.ARRIVE ;  /* 0x00000000000079c5 */ /* 0x001fcc0000000000 */
        /* <DEDUP_REMOVED lines=34> */
[----:B------:R0:W-:Y:S02]  /*7fe0*/  REDG.E.ADD.F32x4.FTZ.RN.STRONG.GPU desc[UR4][R8.64+0x4000], R24 ;  /* 0x00400018080079a6 */ /* 0x0001e4000c10f784 */
[----:B------:R-:W-:Y:S01]  /*7ff0*/  HGMMA.64x16x16.F32.BF16 R96, gdesc[UR52].tnspA.tnspB, R96 ;  /* 0x60200000346079f0 */ /* 0x000fe20008701860 */
[----:B------:R-:W-:-:S02]  /*8000*/  R2UR UR54, R22 ;  /* 0x00000000163672ca */ /* 0x000fc400000e0000 */
[----:B------:R-:W-:Y:S01]  /*8010*/  R2UR UR24, R5 ;  /* 0x00000000051872ca */ /* 0x000fe200000e0000 */
[----:B------:R-:W-:Y:S01]  /*8020*/  UMOV UR41, UR25 ;  /* 0x0000001900297c82 */ /* 0x000fe20008000000 */
[----:B------:R-:W-:Y:S01]  /*8030*/  R2UR UR55, R23 ;  /* 0x00000000173772ca */ /* 0x000fe200000e0000 */
[----:B------:R-:W-:Y:S01]  /*8040*/  UMOV UR37, UR25 ;  /* 0x0000001900257c82 */ /* 0x000fe20008000000 */
[----:B------:R-:W-:Y:S01]  /*8050*/  UMOV UR33, UR25 ;  /* 0x0000001900217c82 */ /* 0x000fe20008000000 */
[----:B------:R0:W-:Y:S01]  /*8060*/  REDG.E.ADD.F32x4.FTZ.RN.STRONG.GPU desc[UR4][R8.64+0x4800], R28 ;  /* 0x0048001c080079a6 */ /* 0x0001e2000c10f784 */
[----:B------:R-:W-:-:S03]  /*8070*/  VIADD R236, R236, 0x580 ;  /* 0x00000580ecec7836 */ /* 0x000fc60000000000 */
[----:B------:R0:W-:Y:S04]  /*8080*/  REDG.E.ADD.F32x4.FTZ.RN.STRONG.GPU desc[UR4][R8.64+0x5000], R32 ;  /* 0x00500020080079a6 */ /* 0x0001e8000c10f784 */
[----:B------:R-:W-:Y:S01]  /*8090*/  UMOV UR40, UR24 ;  /* 0x0000001800287c82 */ /* 0x000fe20008000000 */
[----:B------:R-:W-:Y:S01]  /*80a0*/  UMOV UR36, UR24 ;  /* 0x0000001800247c82 */ /* 0x000fe20008000000 */
[----:B------:R-:W-:Y:S01]  /*80b0*/  HGMMA.64x16x16.F32.BF16 R104, gdesc[UR52].tnspA.tnspB, R104 ;  /* 0x60200000346879f0 */ /* 0x000fe20008701868 */
[----:B------:R-:W-:Y:S01]  /*80c0*/  R2UR UR54, R216 ;  /* 0x00000000d83672ca */ /* 0x000fe200000e0000 */
[----:B------:R-:W-:Y:S01]  /*80d0*/  UMOV UR32, UR24 ;  /* 0x0000001800207c82 */ /* 0x000fe20008000000 */
[----:B------:R-:W-:Y:S01]  /*80e0*/  R2UR UR55, R217 ;  /* 0x00000000d93772ca */ /* 0x000fe200000e0000 */
[----:B------:R0:W-:Y:S04]  /*80f0*/  REDG.E.ADD.F32x4.FTZ.RN.STRONG.GPU desc[UR4][R8.64+0x5800], R36 ;  /* 0x00580024080079a6 */ /* 0x0001e8000c10f784 */
[----:B------:R0:W-:Y:S04]  /*8100*/  REDG.E.ADD.F32x4.FTZ.RN.STRONG.GPU desc[UR4][R8.64+0x6000], R40 ;  /* 0x00600028080079a6 */ /* 0x0001e8000c10f784 */
[----:B------:R0:W-:Y:S04]  /*8110*/  REDG.E.ADD.F32x4.FTZ.RN.STRONG.GPU desc[UR4][R8.64+0x6800], R44 ;  /* 0x0068002c080079a6 */ /* 0x0001e8000c10f784 */
[----:B------:R-:W-:Y:S01]  /*8120*/  HGMMA.64x16x16.F32.BF16 R112, gdesc[UR52].tnspA.tnspB, R112 ;  /* 0x60200000347079f0 */ /* 0x000fe20008701870 */
[----:B------:R-:W-:Y:S01]  /*8130*/  R2UR UR54, R218 ;  /* 0x00000000da3672ca */ /* 0x000fe200000e0000 */
[----:B------:R0:W-:Y:S01]  /*8140*/  REDG.E.ADD.F32x4.FTZ.RN.STRONG.GPU desc[UR4][R8.64+0x7000], R48 ;  /* 0x00700030080079a6 */ /* 0x0001e2000c10f784 */
[----:B------:R-:W-:-:S03]  /*8150*/  R2UR UR55, R219 ;  /* 0x00000000db3772ca */ /* 0x000fc600000e0000 */
[----:B------:R0:W-:Y:S01]  /*8160*/  REDG.E.ADD.F32x4.FTZ.RN.STRONG.GPU desc[UR4][R8.64+0x7800], R52 ;  /* 0x00780034080079a6 */ /* 0x0001e2000c10f784 */
[----:B------:R-:W-:Y:S01]  /*8170*/  R2UR UR4, R236 ;  /* 0x00000000ec0472ca */ /* 0x000fe200000e0000 */
[----:B------:R-:W-:Y:S02]  /*8180*/  UMOV UR5, 0x40000040 ;  /* 0x4000004000057882 */ /* 0x000fe40000000000 */
[----:B------:R-:W-:Y:S01]  /*8190*/  UMOV UR21, UR5 ;  /* 0x0000000500157c82 */ /* 0x000fe20008000000 */
[----:B------:R-:W-:Y:S01]  /*81a0*/  UMOV UR17, UR5 ;  /* 0x0000000500117c82 */ /* 0x000fe20008000000 */
[----:B------:R-:W-:-:S04]  /*81b0*/  UMOV UR13, UR5 ;  /* 0x00000005000d7c82 */ /* 0x000fc80008000000 */
[----:B------:R-:W-:Y:S01]  /*81c0*/  HGMMA.64x16x16.F32.BF16 R120, gdesc[UR52].tnspA.tnspB, R120 ;  /* 0x60200000347879f0 */ /* 0x000fe20008701878 */
[----:B------:R-:W-:Y:S02]  /*81d0*/  R2UR UR54, R220 ;  /* 0x00000000dc3672ca */ /* 0x000fe400000e0000 */
[----:B------:R-:W-:Y:S01]  /*81e0*/  R2UR UR55, R221 ;  /* 0x00000000dd3772ca */ /* 0x000fe200000e0000 */
[----:B------:R-:W-:Y:S01]  /*81f0*/  UMOV UR20, UR4 ;  /* 0x0000000400147c82 */ /* 0x000fe20008000000 */
[----:B------:R-:W-:Y:S01]  /*8200*/  UMOV UR16, UR4 ;  /* 0x0000000400107c82 */ /* 0x000fe20008000000 */
[----:B------:R-:W-:-:S10]  /*8210*/  UMOV UR12, UR4 ;  /* 0x00000004000c7c82 */ /* 0x000fd40008000000 */
        /* <DEDUP_REMOVED lines=29> */
[----:B0-----:R-:W-:Y:S05]  /*83f0*/  @!P0 BRA `(.L_x_133) ;  /* 0x0000000000048947 */ /* 0x001fea0003800000 */
[----:B------:R-:W-:Y:S01]  /*8400*/  BPT.TRAP 0x1 ;  /* 0x000000040000795c */ /* 0x000fe20000300000 */
.L_x_133:
[----:B------:R-:W-:Y:S01]  /*8410*/  VIADD R16, R16, 0x1 ;  /* 0x0000000110107836 */ /* 0x000fe20000000000 */
[----:B------:R-:W-:Y:S01]  /*8420*/  LOP3.LUT R19, R19, 0x1, RZ, 0x3c, !PT ;  /* 0x0000000113137812 */ /* 0x000fe200078e3cff */
[----:B------:R-:W-:Y:S02]  /*8430*/  VIADD R3, R3, 0x1 ;  /* 0x0000000103037836 */ /* 0x000fe40000000000 */
[----:B------:R-:W-:Y:S01]  /*8440*/  VIADD R17, R17, 0x31620 ;  /* 0x0003162011117836 */ /* 0x000fe20000000000 */
[----:B------:R-:W-:Y:S02]  /*8450*/  ISETP.GE.AND P1, PT, R16, R235, PT ;  /* 0x000000eb1000720c */ /* 0x000fe40003f26270 */
[----:B------:R-:W-:Y:S02]  /*8460*/  ISETP.NE.AND P0, PT, R3, 0x2, PT ;  /* 0x000000020300780c */ /* 0x000fe40003f05270 */
[----:B------:R-:W-:Y:S02]  /*8470*/  PRMT R17, RZ, 0x654, R17 ;  /* 0x00000654ff117816 */ /* 0x000fe40000000011 */
[----:B------:R-:W-:-:S02]  /*8480*/  SEL R5, RZ, 0x1, P0 ;  /* 0x00000001ff057807 */ /* 0x000fc40000000000 */
[----:B------:R0:W-:Y:S01]  /*8490*/  SYNCS.ARRIVE.TRANS64.RED.A1T0 RZ, [R17+URZ], RZ ;  /* 0x000000ff11ff79a7 */ /* 0x0001e2000810043f */
[----:B------:R-:W-:Y:S02]  /*84a0*/  SEL R3, R3, RZ, P0 ;  /* 0x000000ff03037207 */ /* 0x000fe40000000000 */
[----:B------:R-:W-:Y:S02]  /*84b0*/  LOP3.LUT R228, R228, R5, RZ, 0x3c, !PT ;  /* 0x00000005e4e47212 */ /* 0x000fe400078e3cff */
[----:B------:R-:W-:Y:S05]  /*84c0*/  @!P1 BRA `(.L_x_134) ;  /* 0xffffff94002c9947 */ /* 0x000fea000383ffff */
[----:B------:R-:W-:Y:S01]  /*84d0*/  ULDC UR4, c[0x0][0x740] ;  /* 0x0001d00000047ab9 */ /* 0x000fe20000000800 */
[----:B------:R-:W-:Y:S01]  /*84e0*/  PLOP3.LUT P0, PT, PT, PT, PT, 0x8, 0x0 ;  /* 0x000000000000781c */ /* 0x000fe20003f0e170 */
        /* <DEDUP_REMOVED lines=79> */
[----:B------:R-:W-:-:S07]  /*89e0*/  FMUL.FTZ R135, R135, UR4 ;  /* 0x0000000487877c20 */ /* 0x000fce0008410000 */
.L_x_121:
[----:B------:R-:W-:Y:S05]  /*89f0*/  @P0 BRA `(.L_x_135) ;  /* 0x0000002400900947 */ /* 0x000fea0003800000 */
[----:B0-----:R-:W0:Y:S01]  /*8a00*/  S2R R2, SR_TID.X ;  /* 0x0000000000027919 */ /* 0x001e220000002100 */
[----:B------:R-:W1:Y:S01]  /*8a10*/  S2UR UR5, SR_CgaCtaId ;  /* 0x00000000000579c3 */ /* 0x000e620000008800 */
[----:B------:R-:W-:Y:S01]  /*8a20*/  UMOV UR4, 0x400 ;  /* 0x0000040000047882 */ /* 0x000fe20000000000 */
[----:B------:R-:W-:-:S06]  /*8a30*/  F2FP.BF16.F32.PACK_AB R136, R137, R136 ;  /* 0x000000888988723e */ /* 0x000fcc00000010ff */
[----:B------:R-:W-:Y:S01]  /*8a40*/  BAR.SYNC.DEFER_BLOCKING 0x1, 0x100 ;  /* 0x0044000000007b1d */ /* 0x000fe20000010000 */
[----:B------:R-:W-:Y:S02]  /*8a50*/  F2FP.BF16.F32.PACK_AB R137, R139, R138 ;  /* 0x0000008a8b89723e */ /* 0x000fe400000010ff */
[----:B------:R-:W-:Y:S02]  /*8a60*/  F2FP.BF16.F32.PACK_AB R144, R145, R144 ;  /* 0x000000909190723e */ /* 0x000fe400000010ff */
[----:B------:R-:W-:Y:S01]  /*8a70*/  F2FP.BF16.F32.PACK_AB R138, R141, R140 ;  /* 0x0000008c8d8a723e */ /* 0x000fe200000010ff */
[----:B------:R-:W-:Y:S01]  /*8a80*/  ULDC.64 UR8, c[0x0][0x208] ;  /* 0x0000820000087ab9 */ /* 0x000fe20000000a00 */
[----:B------:R-:W-:Y:S02]  /*8a90*/  F2FP.BF16.F32.PACK_AB R139, R143, R142 ;  /* 0x0000008e8f8b723e */ /* 0x000fe400000010ff */
[----:B------:R-:W-:Y:S02]  /*8aa0*/  F2FP.BF16.F32.PACK_AB R152, R153, R152 ;  /* 0x000000989998723e */ /* 0x000fe400000010ff */
[----:B------:R-:W-:-:S02]  /*8ab0*/  F2FP.BF16.F32.PACK_AB R160, R161, R160 ;  /* 0x000000a0a1a0723e */ /* 0x000fc400000010ff */
[----:B------:R-:W-:Y:S02]  /*8ac0*/  F2FP.BF16.F32.PACK_AB R168, R169, R168 ;  /* 0x000000a8a9a8723e */ /* 0x000fe400000010ff */
[----:B------:R-:W-:Y:S02]  /*8ad0*/  F2FP.BF16.F32.PACK_AB R176, R177, R176 ;  /* 0x000000b0b1b0723e */ /* 0x000fe400000010ff */
[----:B------:R-:W-:Y:S02]  /*8ae0*/  F2FP.BF16.F32.PACK_AB R184, R185, R184 ;  /* 0x000000b8b9b8723e */ /* 0x000fe400000010ff */
[----:B------:R-:W-:Y:S02]  /*8af0*/  F2FP.BF16.F32.PACK_AB R192, R193, R192 ;  /* 0x000000c0c1c0723e */ /* 0x000fe400000010ff */
[----:B------:R-:W-:Y:S01]  /*8b00*/  F2FP.BF16.F32.PACK_AB R200, R201, R200 ;  /* 0x000000c8c9c8723e */ /* 0x000fe200000010ff */
[----:B-1----:R-:W-:Y:S01]  /*8b10*/  ULEA UR4, UR5, UR4, 0x18 ;  /* 0x0000000405047291 */ /* 0x002fe2000f8ec03f */
[----:B------:R-:W-:-:S02]  /*8b20*/  F2FP.BF16.F32.PACK_AB R145, R147, R146 ;  /* 0x000000929391723e */ /* 0x000fc400000010ff */
[----:B------:R-:W-:Y:S02]  /*8b30*/  F2FP.BF16.F32.PACK_AB R208, R209, R208 ;  /* 0x000000d0d1d0723e */ /* 0x000fe400000010ff */
[----:B------:R-:W-:Y:S01]  /*8b40*/  F2FP.BF16.F32.PACK_AB R56, R57, R56 ;  /* 0x000000383938723e */ /* 0x000fe200000010ff */
[----:B0-----:R-:W-:Y:S01]  /*8b50*/  VIADD R2, R2, 0xffffff80 ;  /* 0xffffff8002027836 */ /* 0x001fe20000000000 */
[----:B------:R-:W-:Y:S02]  /*8b60*/  F2FP.BF16.F32.PACK_AB R146, R149, R148 ;  /* 0x000000949592723e */ /* 0x000fe400000010ff */
[----:B------:R-:W-:Y:S01]  /*8b70*/  F2FP.BF16.F32.PACK_AB R96, R97, R96 ;  /* 0x000000606160723e */ /* 0x000fe200000010ff */
[----:B------:R-:W-:Y:S01]  /*8b80*/  IMAD.SHL.U32 R3, R2, 0x40, RZ ;  /* 0x0000004002037824 */ /* 0x000fe200078e00ff */
[----:B------:R-:W-:Y:S02]  /*8b90*/  SHF.R.S32.HI R9, RZ, 0x1f, R2 ;  /* 0x0000001fff097819 */ /* 0x000fe40000011402 */
        /* <DEDUP_REMOVED lines=8> */
[----:B------:R-:W0:Y:S01]  /*8c20*/  S2R R39, SR_CTAID.X ;  /* 0x0000000000277919 */ /* 0x000e220000002500 */
[CC--:B------:R-:W-:Y:S01]  /*8c30*/  LEA.HI R11, R9.reuse, R2.reuse, RZ, 0x5 ;  /* 0x00000002090b7211 */ /* 0x0c0fe200078f28ff */
[----:B------:R-:W1:Y:S01]  /*8c40*/  LDC.64 R36, c[0x0][0x850] ;  /* 0x00021400ff247b82 */ /* 0x000e620000000a00 */
[----:B------:R-:W-:Y:S02]  /*8c50*/  LEA.HI R8, R9, R2, RZ, 0x4 ;  /* 0x0000000209087211 */ /* 0x000fe400078f20ff */
[----:B------:R-:W-:Y:S02]  /*8c60*/  SHF.R.S32.HI R0, RZ, 0x5, R11 ;  /* 0x00000005ff007819 */ /* 0x000fe4000001140b */
[----:B------:R-:W-:Y:S02]  /*8c70*/  SHF.R.S32.HI R7, RZ, 0x4, R8 ;  /* 0x00000004ff077819 */ /* 0x000fe40000011408 */
[----:B------:R-:W-:Y:S01]  /*8c80*/  LOP3.LUT R3, R3, 0x1c0, RZ, 0xc0, !PT ;  /* 0x000001c003037812 */ /* 0x000fe200078ec0ff */
[----:B------:R-:W-:Y:S01]  /*8c90*/  IMAD.SHL.U32 R6, R0, 0x10, RZ ;  /* 0x0000001000067824 */ /* 0x000fe200078e00ff */
[----:B------:R-:W-:-:S02]  /*8ca0*/  LEA.HI R8, R8, R7, RZ, 0x1 ;  /* 0x0000000708087211 */ /* 0x000fc400078f08ff */
[-C--:B------:R-:W-:Y:S02]  /*8cb0*/  LEA.HI R4, R9, R2.reuse, RZ, 0x3 ;  /* 0x0000000209047211 */ /* 0x080fe400078f18ff */
[----:B------:R-:W-:Y:S02]  /*8cc0*/  LOP3.LUT R5, R3, 0x30, R6, 0xf8, !PT ;  /* 0x0000003003057812 */ /* 0x000fe400078ef806 */
[----:B------:R-:W-:Y:S02]  /*8cd0*/  LOP3.LUT R8, R8, 0x7ffffe, RZ, 0xc0, !PT ;  /* 0x007ffffe08087812 */ /* 0x000fe400078ec0ff */
[----:B------:R-:W-:Y:S02]  /*8ce0*/  LEA.HI R9, R9, R2, RZ, 0x7 ;  /* 0x0000000209097211 */ /* 0x000fe400078f38ff */
[----:B------:R-:W-:Y:S01]  /*8cf0*/  LOP3.LUT R4, R5, 0x8, R4, 0xf8, !PT ;  /* 0x0000000805047812 */ /* 0x000fe200078ef804 */
[----:B------:R-:W-:Y:S01]  /*8d00*/  IMAD.IADD R8, R7, 0x1, -R8 ;  /* 0x0000000107087824 */ /* 0x000fe200078e0a08 */
[----:B------:R-:W-:Y:S01]  /*8d10*/  SHF.R.U32.HI R3, RZ, 0x3, R3 ;  /* 0x00000003ff037819 */ /* 0x000fe20000011603 */
[----:B------:R-:W2:Y:S01]  /*8d20*/  LDC.64 R6, c[0x0][0x870] ;  /* 0x00021c00ff067b82 */ /* 0x000ea20000000a00 */
[----:B------:R-:W-:-:S02]  /*8d30*/  SHF.R.S32.HI R9, RZ, 0x7, R9 ;  /* 0x00000007ff097819 */ /* 0x000fc40000011409 */
[----:B------:R-:W-:Y:S02]  /*8d40*/  LOP3.LUT R3, R4, R3, RZ, 0x3c, !PT ;  /* 0x0000000304037212 */ /* 0x000fe400078e3cff */
[----:B------:R-:W-:Y:S01]  /*8d50*/  F2FP.BF16.F32.PACK_AB R147, R151, R150 ;  /* 0x000000969793723e */ /* 0x000fe200000010ff */
[----:B------:R-:W-:Y:S01]  /*8d60*/  IMAD R8, R9, 0xa, R8 ;  /* 0x0000000a09087824 */ /* 0x000fe200078e0208 */
[----:B------:R-:W-:Y:S01]  /*8d70*/  F2FP.BF16.F32.PACK_AB R153, R155, R154 ;  /* 0x0000009a9b99723e */ /* 0x000fe200000010ff */
[----:B------:R-:W3:Y:S01]  /*8d80*/  LDC.64 R4, c[0x0][0x870] ;  /* 0x00021c00ff047b82 */ /* 0x000ee20000000a00 */
[----:B------:R-:W-:Y:S01]  /*8d90*/  F2FP.BF16.F32.PACK_AB R154, R157, R156 ;  /* 0x0000009c9d9a723e */ /* 0x000fe200000010ff */
[----:B------:R-:W-:Y:S01]  /*8da0*/  IMAD.U32 R3, R8, 0x200, R3 ;  /* 0x0000020008037824 */ /* 0x000fe200078e0003 */
[----:B------:R-:W-:Y:S02]  /*8db0*/  F2FP.BF16.F32.PACK_AB R155, R159, R158 ;  /* 0x0000009e9f9b723e */ /* 0x000fe400000010ff */
[----:B------:R-:W-:-:S02]  /*8dc0*/  F2FP.BF16.F32.PACK_AB R161, R163, R162 ;  /* 0x000000a2a3a1723e */ /* 0x000fc400000010ff */
[----:B------:R-:W-:Y:S02]  /*8dd0*/  LEA R3, R3, UR4, 0x1 ;  /* 0x0000000403037c11 */ /* 0x000fe4000f8e08ff */
[----:B------:R-:W-:Y:S02]  /*8de0*/  F2FP.BF16.F32.PACK_AB R162, R165, R164 ;  /* 0x000000a4a5a2723e */ /* 0x000fe400000010ff */
[----:B------:R-:W-:Y:S01]  /*8df0*/  F2FP.BF16.F32.PACK_AB R163, R167, R166 ;  /* 0x000000a6a7a3723e */ /* 0x000fe200000010ff */
[----:B------:R-:W-:Y:S01]  /*8e00*/  STSM.16.MT88.4 [R3+0xa000], R136 ;  /* 0x00a0008803007844 */ /* 0x000fe20000004200 */
[----:B------:R-:W-:Y:S02]  /*8e10*/  F2FP.BF16.F32.PACK_AB R169, R171, R170 ;  /* 0x000000aaaba9723e */ /* 0x000fe400000010ff */
[----:B------:R-:W-:Y:S01]  /*8e20*/  F2FP.BF16.F32.PACK_AB R170, R173, R172 ;  /* 0x000000acadaa723e */ /* 0x000fe200000010ff */
[----:B------:R-:W-:Y:S01]  /*8e30*/  STSM.16.MT88.4 [R3+0xf000], R144 ;  /* 0x00f0009003007844 */ /* 0x000fe20000004200 */
[----:B------:R-:W-:-:S02]  /*8e40*/  F2FP.BF16.F32.PACK_AB R171, R175, R174 ;  /* 0x000000aeafab723e */ /* 0x000fc400000010ff */
[----:B------:R-:W-:Y:S01]  /*8e50*/  F2FP.BF16.F32.PACK_AB R177, R179, R178 ;  /* 0x000000b2b3b1723e */ /* 0x000fe200000010ff */
[----:B------:R-:W-:Y:S01]  /*8e60*/  STSM.16.MT88.4 [R3+0xa800], R152 ;  /* 0x00a8009803007844 */ /* 0x000fe20000004200 */
        /* <DEDUP_REMOVED lines=16> */
[----:B------:R-:W-:Y:S02]  /*8f70*/  F2FP.BF16.F32.PACK_AB R209, R211, R210 ;  /* 0x000000d2d3d1723e */ /* 0x000fe400000010ff */
[----:B------:R-:W-:Y:S01]  /*8f80*/  F2FP.BF16.F32.PACK_AB R210, R213, R212 ;  /* 0x000000d4d5d2723e */ /* 0x000fe200000010ff */
[----:B------:R-:W-:Y:S01]  /*8f90*/  STSM.16.MT88.4 [R3+0xc000], R200 ;  /* 0x00c000c803007844 */ /* 0x000fe20000004200 */
[----:B------:R-:W-:Y:S02]  /*8fa0*/  F2FP.BF16.F32.PACK_AB R211, R215, R214 ;  /* 0x000000d6d7d3723e */ /* 0x000fe400000010ff */
[----:B------:R-:W-:Y:S02]  /*8fb0*/  F2FP.BF16.F32.PACK_AB R57, R59, R58 ;  /* 0x0000003a3b39723e */ /* 0x000fe400000010ff */
[----:B------:R-:W-:Y:S01]  /*8fc0*/  F2FP.BF16.F32.PACK_AB R58, R61, R60 ;  /* 0x0000003c3d3a723e */ /* 0x000fe200000010ff */
[----:B------:R-:W-:Y:S01]  /*8fd0*/  STSM.16.MT88.4 [R3+0x11000], R208 ;  /* 0x011000d003007844 */ /* 0x000fe20000004200 */
[----:B------:R-:W-:-:S02]  /*8fe0*/  F2FP.BF16.F32.PACK_AB R59, R63, R62 ;  /* 0x0000003e3f3b723e */ /* 0x000fc400000010ff */
[----:B------:R-:W-:Y:S02]  /*8ff0*/  F2FP.BF16.F32.PACK_AB R97, R99, R98 ;  /* 0x000000626361723e */ /* 0x000fe400000010ff */
[----:B------:R-:W-:Y:S01]  /*9000*/  F2FP.BF16.F32.PACK_AB R98, R101, R100 ;  /* 0x000000646562723e */ /* 0x000fe200000010ff */
[----:B------:R-:W-:Y:S01]  /*9010*/  STSM.16.MT88.4 [R3], R56 ;  /* 0x0000003803007844 */ /* 0x000fe20000004200 */
[----:B------:R-:W-:Y:S02]  /*9020*/  F2FP.BF16.F32.PACK_AB R99, R103, R102 ;  /* 0x000000666763723e */ /* 0x000fe400000010ff */
        /* <DEDUP_REMOVED lines=32> */
[----:B--2---:R-:W-:-:S03]  /*9230*/  ISETP.NE.U32.AND P0, PT, R6, RZ, PT ;  /* 0x000000ff0600720c */ /* 0x004fc60003f05070 */
[----:B------:R2:W-:Y:S01]  /*9240*/  STSM.16.MT88.4 [R3+0x7000], R128 ;  /* 0x0070008003007844 */ /* 0x0005e20000004200 */
[----:B------:R-:W-:Y:S01]  /*9250*/  BAR.SYNC.DEFER_BLOCKING 0x1, 0x100 ;  /* 0x0044000000007b1d */ /* 0x000fe20000010000 */
[----:B------:R-:W-:Y:S01]  /*9260*/  ISETP.NE.AND.EX P0, PT, R7, RZ, PT, P0 ;  /* 0x000000ff0700720c */ /* 0x000fe20003f05300 */
[----:B---3--:R-:W-:-:S06]  /*9270*/  IMAD.WIDE R6, R233, 0x4, R4 ;  /* 0x00000004e9067825 */ /* 0x008fcc00078e0204 */
[----:B------:R-:W3:Y:S06]  /*9280*/  LDC.64 R4, c[0x0][0x878] ;  /* 0x00021e00ff047b82 */ /* 0x000eec0000000a00 */
[----:B------:R-:W4:Y:S01]  /*9290*/  @P0 LDG.E R9, desc[UR8][R6.64] ;  /* 0x0000000806090981 */ /* 0x000f22000c1e1900 */
[----:B------:R-:W-:Y:S01]  /*92a0*/  LOP3.LUT R11, R11, 0xffffffe0, RZ, 0xc0, !PT ;  /* 0xffffffe00b0b7812 */ /* 0x000fe200078ec0ff */
[----:B------:R-:W-:Y:S01]  /*92b0*/  ULDC UR5, c[0x0][0x808] ;  /* 0x0002020000057ab9 */ /* 0x000fe20000000800 */
[----:B------:R-:W0:Y:S01]  /*92c0*/  S2UR UR7, SR_CTAID.Y ;  /* 0x00000000000779c3 */ /* 0x000e220000002600 */
[----:B------:R-:W-:Y:S01]  /*92d0*/  IMAD.U32 R8, RZ, RZ, UR5 ;  /* 0x00000005ff087e24 */ /* 0x000fe2000f8e00ff */
[----:B---3--:R-:W-:Y:S01]  /*92e0*/  ISETP.NE.U32.AND P1, PT, R4, RZ, PT ;  /* 0x000000ff0400720c */ /* 0x008fe20003f25070 */
[----:B------:R-:W-:-:S02]  /*92f0*/  IMAD.IADD R11, R2, 0x1, -R11 ;  /* 0x00000001020b7824 */ /* 0x000fc400078e0a0b */
[----:B------:R-:W-:Y:S01]  /*9300*/  IMAD.SHL.U32 R2, R0, 0x40, RZ ;  /* 0x0000004000027824 */ /* 0x000fe200078e00ff */
[----:B------:R-:W-:Y:S01]  /*9310*/  ISETP.NE.AND.EX P1, PT, R5, RZ, PT, P1 ;  /* 0x000000ff0500720c */ /* 0x000fe20003f25310 */
[----:B------:R-:W-:Y:S01]  /*9320*/  IMAD.SHL.U32 R28, R11, 0x8, RZ ;  /* 0x000000080b1c7824 */ /* 0x000fe200078e00ff */
[----:B------:R-:W-:Y:S02]  /*9330*/  SHF.R.S32.HI R10, RZ, 0x1f, R11 ;  /* 0x0000001fff0a7819 */ /* 0x000fe4000001140b */
[----:B--2---:R-:W-:Y:S02]  /*9340*/  LOP3.LUT R3, R2, 0x1c0, RZ, 0xc0, !PT ;  /* 0x000001c002037812 */ /* 0x004fe400078ec0ff */
[----:B------:R-:W-:Y:S02]  /*9350*/  LEA.HI R10, R10, R11, RZ, 0x3 ;  /* 0x0000000b0a0a7211 */ /* 0x000fe400078f18ff */
[----:B------:R-:W-:Y:S02]  /*9360*/  LOP3.LUT R2, R3, 0x38, R28, 0xf8, !PT ;  /* 0x0000003803027812 */ /* 0x000fe400078ef81c */
[----:B------:R-:W-:-:S03]  /*9370*/  SHF.R.U32.HI R3, RZ, 0x3, R3 ;  /* 0x00000003ff037819 */ /* 0x000fc60000011603 */
[----:B------:R-:W2:Y:S01]  /*9380*/  @P1 LDC.64 R4, c[0x0][0x878] ;  /* 0x00021e00ff041b82 */ /* 0x000ea20000000a00 */
[----:B------:R-:W-:Y:S02]  /*9390*/  LOP3.LUT R3, R2, R3, RZ, 0x3c, !PT ;  /* 0x0000000302037212 */ /* 0x000fe400078e3cff */
[----:B------:R-:W-:-:S05]  /*93a0*/  SHF.R.S32.HI R10, RZ, 0x3, R10 ;  /* 0x00000003ff0a7819 */ /* 0x000fca000001140a */
[----:B------:R-:W-:Y:S01]  /*93b0*/  IMAD R10, R10, 0x1400, R3 ;  /* 0x000014000a0a7824 */ /* 0x000fe200078e0203 */
[----:B------:R-:W-:Y:S01]  /*93c0*/  CS2R R2, SRZ ;  /* 0x0000000000027805 */ /* 0x000fe2000001ff00 */
[----:B--2---:R-:W-:-:S05]  /*93d0*/  @P1 IMAD.WIDE R4, R233, 0x4, R4 ;  /* 0x00000004e9041825 */ /* 0x004fca00078e0204 */
[----:B------:R2:W5:Y:S01]  /*93e0*/  @P1 LDG.E R8, desc[UR8][R4.64] ;  /* 0x0000000804081981 */ /* 0x000562000c1e1900 */
[----:B----4-:R-:W-:Y:S01]  /*93f0*/  @P0 SHF.R.S32.HI R12, RZ, 0x1f, R9 ;  /* 0x0000001fff0c0819 */ /* 0x010fe20000011409 */
[----:B012---:R-:W-:Y:S06]  /*9400*/  @P1 BRA `(.L_x_136) ;  /* 0x0000000000141947 */ /* 0x007fec0003800000 */
[----:B------:R-:W-:Y:S05]  /*9410*/  @!P0 BRA `(.L_x_136) ;  /* 0x0000000000108947 */ /* 0x000fea0003800000 */
[----:B------:R-:W-:Y:S02]  /*9420*/  ULDC.64 UR8, c[0x0][0x208] ;  /* 0x0000820000087ab9 */ /* 0x000fe40000000a00 */
[----:B------:R-:W2:Y:S04]  /*9430*/  LDG.E R5, desc[UR8][R6.64] ;  /* 0x0000000806057981 */ /* 0x000ea8000c1e1900 */
[----:B-----5:R-:W2:Y:S02]  /*9440*/  LDG.E R8, desc[UR8][R6.64+0x4] ;  /* 0x0000040806087981 */ /* 0x020ea4000c1e1900 */
[----:B--2---:R-:W-:-:S07]  /*9450*/  IMAD.IADD R8, R8, 0x1, -R5 ;  /* 0x0000000108087824 */ /* 0x004fce00078e0a05 */
.L_x_136:
[----:B-----5:R-:W-:Y:S01]  /*9460*/  IMAD R8, R39, -0x50, R8 ;  /* 0xffffffb027087824 */ /* 0x020fe200078e0208 */
[----:B------:R-:W-:Y:S01]  /*9470*/  LEA R30, R10, UR4, 0x1 ;  /* 0x000000040a1e7c11 */ /* 0x000fe2000f8e08ff */
[----:B------:R-:W-:Y:S01]  /*9480*/  @P0 IMAD.MOV.U32 R2, RZ, RZ, R9 ;  /* 0x000000ffff020224 */ /* 0x000fe200078e0009 */
[----:B------:R-:W-:Y:S01]  /*9490*/  USHF.R.S32.HI UR8, URZ, 0x1f, UR7 ;  /* 0x0000001f3f087899 */ /* 0x000fe20008011407 */
[----:B------:R-:W-:Y:S01]  /*94a0*/  @P0 IMAD.MOV.U32 R3, RZ, RZ, R12 ;  /* 0x000000ffff030224 */ /* 0x000fe200078e000c */
[----:B------:R-:W-:Y:S01]  /*94b0*/  VIMNMX R52, R8, 0x50, PT ;  /* 0x0000005008347848 */ /* 0x000fe20003fe0100 */
[----:B------:R0:W1:Y:S01]  /*94c0*/  LDS.128 R40, [R30+0xa400] ;  /* 0x00a400001e287984 */ /* 0x0000620000000c00 */
[C---:B------:R-:W-:Y:S01]  /*94d0*/  VIADD R32, R0.reuse, 0x18 ;  /* 0x0000001800207836 */ /* 0x040fe20000000000 */
[C---:B------:R-:W-:Y:S01]  /*94e0*/  IADD3 R2, P1, R0.reuse, R2, RZ ;  /* 0x0000000200027210 */ /* 0x040fe20007f3e0ff */
[C---:B------:R-:W-:Y:S01]  /*94f0*/  VIADD R29, R0.reuse, 0x8 ;  /* 0x00000008001d7836 */ /* 0x040fe20000000000 */
[----:B------:R0:W2:Y:S01]  /*9500*/  LDS.128 R4, [R30+0x1000] ;  /* 0x001000001e047984 */ /* 0x0000a20000000c00 */
[----:B------:R-:W-:Y:S01]  /*9510*/  VIADD R31, R0, 0x10 ;  /* 0x00000010001f7836 */ /* 0x000fe20000000000 */
[-C--:B------:R-:W-:Y:S01]  /*9520*/  ISETP.GE.AND P2, PT, R32, R52.reuse, PT ;  /* 0x000000342000720c */ /* 0x080fe20003f46270 */
[----:B------:R-:W-:Y:S01]  /*9530*/  IMAD R34, R36, UR8, RZ ;  /* 0x0000000824227c24 */ /* 0x000fe2000f8e02ff */
[----:B------:R0:W3:Y:S01]  /*9540*/  LDS.128 R8, [R30+0x1400] ;  /* 0x001400001e087984 */ /* 0x0000e20000000c00 */
[----:B------:R-:W4:Y:S01]  /*9550*/  LDC.64 R32, c[0x0][0x820] ;  /* 0x00020800ff207b82 */ /* 0x000f220000000a00 */
[CC--:B------:R-:W-:Y:S01]  /*9560*/  ISETP.GE.AND P4, PT, R0.reuse, R52.reuse, PT ;  /* 0x000000340000720c */ /* 0x0c0fe20003f86270 */
[----:B------:R-:W-:Y:S01]  /*9570*/  ULDC UR6, c[0x0][0x83c] ;  /* 0x00020f0000067ab9 */ /* 0x000fe20000000800 */
[----:B------:R0:W0:Y:S01]  /*9580*/  LDS.128 R12, [R30+0x1800] ;  /* 0x001800001e0c7984 */ /* 0x0000220000000c00 */
[-C--:B------:R-:W-:Y:S01]  /*9590*/  ISETP.GE.AND P6, PT, R29, R52.reuse, PT ;  /* 0x000000341d00720c */ /* 0x080fe20003fc6270 */
[----:B------:R-:W-:Y:S01]  /*95a0*/  IMAD R37, R37, UR7, R34 ;  /* 0x0000000725257c24 */ /* 0x000fe2000f8e0222 */
[--C-:B------:R-:W-:Y:S01]  /*95b0*/  SHF.R.S32.HI R29, RZ, 0x1f, R28.reuse ;  /* 0x0000001fff1d7819 */ /* 0x100fe2000001141c */
[----:B------:R0:W0:Y:S01]  /*95c0*/  LDS.128 R16, [R30+0x1c00] ;  /* 0x001c00001e107984 */ /* 0x0000220000000c00 */
[----:B------:R-:W-:Y:S01]  /*95d0*/  SHF.R.S32.HI R50, RZ, 0x1f, R233 ;  /* 0x0000001fff327819 */ /* 0x000fe200000114e9 */
[----:B------:R-:W-:Y:S01]  /*95e0*/  ULDC.64 UR4, c[0x0][0x858] ;  /* 0x0002160000047ab9 */ /* 0x000fe20000000a00 */
[C---:B------:R-:W-:Y:S01]  /*95f0*/  LEA.HI.X.SX32 R3, R0.reuse, R3, 0x1, P1 ;  /* 0x0000000300037211 */ /* 0x040fe200008f0eff */
[----:B------:R0:W0:Y:S01]  /*9600*/  LDS.128 R20, [R30+0x2000] ;  /* 0x002000001e147984 */ /* 0x0000220000000c00 */
[-C--:B------:R-:W-:Y:S01]  /*9610*/  ISETP.GE.AND P3, PT, R31, R52.reuse, PT ;  /* 0x000000341f00720c */ /* 0x080fe20003f66270 */
[----:B------:R-:W-:Y:S01]  /*9620*/  VIADD R31, R0, 0x20 ;  /* 0x00000020001f7836 */ /* 0x000fe20000000000 */
[----:B------:R-:W-:Y:S01]  /*9630*/  ISETP.GE.OR P1, PT, R28, UR6, P4 ;  /* 0x000000061c007c0c */ /* 0x000fe2000a726670 */
[----:B------:R0:W0:Y:S01]  /*9640*/  LDS.128 R24, [R30+0x2400] ;  /* 0x002400001e187984 */ /* 0x0000220000000c00 */
[----:B------:R-:W-:Y:S01]  /*9650*/  SEL R50, R50, RZ, !P0 ;  /* 0x000000ff32327207 */ /* 0x000fe20004000000 */
[----:B------:R-:W-:Y:S01]  /*9660*/  IMAD.WIDE.U32 R34, R36, UR7, R28 ;  /* 0x0000000724227c25 */ /* 0x000fe2000f8e001c */
[----:B------:R-:W-:Y:S01]  /*9670*/  ISETP.GE.AND P5, PT, R31, R52, PT ;  /* 0x000000341f00720c */ /* 0x000fe20003fa6270 */
[----:B------:R-:W-:Y:S01]  /*9680*/  BSSY B1, `(.L_x_137) ;  /* 0x0000019000017945 */ /* 0x000fe20003800000 */
[----:B------:R-:W-:Y:S01]  /*9690*/  SEL R233, R233, RZ, !P0 ;  /* 0x000000ffe9e97207 */ /* 0x000fe20004000000 */
[----:B------:R-:W-:Y:S01]  /*96a0*/  IMAD.IADD R35, R35, 0x1, R37 ;  /* 0x0000000123237824 */ /* 0x000fe200078e0225 */
[----:B------:R-:W-:Y:S01]  /*96b0*/  P2R R51, PR, RZ, 0x40 ;  /* 0x00000040ff337803 */ /* 0x000fe20000000000 */
[----:B------:R-:W-:Y:S01]  /*96c0*/  IMAD R31, R50, UR4, RZ ;  /* 0x00000004321f7c24 */ /* 0x000fe2000f8e02ff */
[----:B------:R-:W-:Y:S01]  /*96d0*/  P2R R53, PR, RZ, 0x8 ;  /* 0x00000008ff357803 */ /* 0x000fe20000000000 */
[----:B------:R-:W-:Y:S01]  /*96e0*/  IMAD.WIDE.U32 R34, R233, UR4, R34 ;  /* 0x00000004e9227c25 */ /* 0x000fe2000f8e0022 */
[----:B------:R-:W-:-:S02]  /*96f0*/  P2R R54, PR, RZ, 0x4 ;  /* 0x00000004ff367803 */ /* 0x000fc40000000000 */
[----:B------:R-:W-:Y:S01]  /*9700*/  ISETP.GE.OR P0, PT, R28, UR6, P6 ;  /* 0x000000061c007c0c */ /* 0x000fe2000b706670 */
[----:B------:R-:W-:Y:S02]  /*9710*/  IMAD R31, R233, UR5, R31 ;  /* 0x00000005e91f7c24 */ /* 0x000fe4000f8e021f */
[----:B------:R-:W-:-:S04]  /*9720*/  IMAD.WIDE R2, R39, 0x50, R2 ;  /* 0x0000005027027825 */ /* 0x000fc800078e0202 */
[----:B------:R-:W-:Y:S01]  /*9730*/  IMAD.IADD R37, R35, 0x1, R31 ;  /* 0x0000000123257824 */ /* 0x000fe200078e021f */
[----:B-12---:R-:W-:Y:S06]  /*9740*/  @P1 BRA `(.L_x_138) ;  /* 0x0000000000301947 */ /* 0x006fec0003800000 */
[----:B------:R-:W1:Y:S01]  /*9750*/  LDS.128 R44, [R30+0xa000] ;  /* 0x00a000001e2c7984 */ /* 0x000e620000000c00 */
[----:B------:R-:W-:Y:S01]  /*9760*/  ULDC.64 UR4, c[0x0][0x848] ;  /* 0x0002120000047ab9 */ /* 0x000fe20000000a00 */
[----:B------:R-:W-:Y:S01]  /*9770*/  IMAD.MOV.U32 R36, RZ, RZ, R34 ;  /* 0x000000ffff247224 */ /* 0x000fe200078e0022 */
[----:B------:R-:W-:Y:S01]  /*9780*/  ULDC.64 UR10, c[0x0][0x208] ;  /* 0x00008200000a7ab9 */ /* 0x000fe20000000a00 */
[----:B------:R-:W-:Y:S02]  /*9790*/  IMAD R31, R3, UR4, RZ ;  /* 0x00000004031f7c24 */ /* 0x000fe4000f8e02ff */
[----:B------:R-:W-:-:S04]  /*97a0*/  IMAD.WIDE.U32 R38, R2, UR4, R36 ;  /* 0x0000000402267c25 */ /* 0x000fc8000f8e0024 */
[----:B------:R-:W-:Y:S01]  /*97b0*/  IMAD R31, R2, UR5, R31 ;  /* 0x00000005021f7c24 */ /* 0x000fe2000f8e021f */
[----:B------:R-:W-:Y:S02]  /*97c0*/  ULDC.64 UR4, c[0x0][0x830] ;  /* 0x00020c0000047ab9 */ /* 0x000fe40000000a00 */
[----:B------:R-:W-:Y:S01]  /*97d0*/  LEA R48, P1, R38, UR4, 0x1 ;  /* 0x0000000426307c11 */ /* 0x000fe2000f8208ff */
[----:B------:R-:W-:-:S05]  /*97e0*/  IMAD.IADD R31, R39, 0x1, R31 ;  /* 0x00000001271f7824 */ /* 0x000fca00078e021f */
[----:B------:R-:W-:-:S05]  /*97f0*/  LEA.HI.X R49, R38, UR5, R31, 0x1, P1 ;  /* 0x0000000526317c11 */ /* 0x000fca00088f0c1f */
[----:B-1----:R1:W-:Y:S02]  /*9800*/  STG.E.128 desc[UR10][R48.64], R44 ;  /* 0x0000002c30007986 */ /* 0x0023e4000c101d0a */
.L_x_138:
[----:B------:R-:W-:Y:S05]  /*9810*/  BSYNC B1 ;  /* 0x0000000000017941 */ /* 0x000fea0003800000 */
.L_x_137:
[----:B------:R-:W-:Y:S04]  /*9820*/  BSSY B1, `(.L_x_139) ;  /* 0x0000010000017945 */ /* 0x000fe80003800000 */
[----:B------:R-:W-:Y:S05]  /*9830*/  @P0 BRA `(.L_x_140) ;  /* 0x0000000000380947 */ /* 0x000fea0003800000 */
[----:B------:R-:W-:Y:S01]  /*9840*/  IADD3 R31, P0, R2, 0x8, RZ ;  /* 0x00000008021f7810 */ /* 0x000fe20007f1e0ff */
[----:B------:R-:W-:Y:S01]  /*9850*/  ULDC.64 UR4, c[0x0][0x848] ;  /* 0x0002120000047ab9 */ /* 0x000fe20000000a00 */
[----:B------:R-:W-:Y:S01]  /*9860*/  IMAD.MOV.U32 R39, RZ, RZ, R37 ;  /* 0x000000ffff277224 */ /* 0x000fe200078e0025 */
[----:B------:R-:W-:Y:S02]  /*9870*/  ULDC.64 UR10, c[0x0][0x208] ;  /* 0x00008200000a7ab9 */ /* 0x000fe40000000a00 */
[----:B------:R-:W-:-:S04]  /*9880*/  IMAD.X R38, RZ, RZ, R3, P0 ;  /* 0x000000ffff267224 */ /* 0x000fc800000e0603 */
[----:B-1----:R-:W-:Y:S02]  /*9890*/  IMAD R44, R38, UR4, RZ ;  /* 0x00000004262c7c24 */ /* 0x002fe4000f8e02ff */
[----:B------:R-:W-:-:S04]  /*98a0*/  IMAD.MOV.U32 R38, RZ, RZ, R34 ;  /* 0x000000ffff267224 */ /* 0x000fc800078e0022 */
[----:B------:R-:W-:-:S04]  /*98b0*/  IMAD.WIDE.U32 R38, R31, UR4, R38 ;  /* 0x000000041f267c25 */ /* 0x000fc8000f8e0026 */
[----:B------:R-:W-:Y:S01]  /*98c0*/  IMAD R31, R31, UR5, R44 ;  /* 0x000000051f1f7c24 */ /* 0x000fe2000f8e022c */
[----:B------:R-:W-:Y:S02]  /*98d0*/  ULDC.64 UR4, c[0x0][0x830] ;  /* 0x00020c0000047ab9 */ /* 0x000fe40000000a00 */
[----:B------:R-:W-:Y:S01]  /*98e0*/  LEA R44, P0, R38, UR4, 0x1 ;  /* 0x00000004262c7c11 */ /* 0x000fe2000f8008ff */
[----:B------:R-:W-:-:S05]  /*98f0*/  IMAD.IADD R31, R39, 0x1, R31 ;  /* 0x00000001271f7824 */ /* 0x000fca00078e021f */
[----:B------:R-:W-:-:S05]  /*9900*/  LEA.HI.X R45, R38, UR5, R31, 0x1, P0 ;  /* 0x00000005262d7c11 */ /* 0x000fca00080f0c1f */
[----:B------:R2:W-:Y:S02]  /*9910*/  STG.E.128 desc[UR10][R44.64], R40 ;  /* 0x000000282c007986 */ /* 0x0005e4000c101d0a */
.L_x_140:
[----:B------:R-:W-:Y:S05]  /*9920*/  BSYNC B1 ;  /* 0x0000000000017941 */ /* 0x000fea0003800000 */
.L_x_139:
[----:B--2---:R2:W0:Y:S01]  /*9930*/  LDS.128 R40, [R30+0xa800] ;  /* 0x00a800001e287984 */ /* 0x0044220000000c00 */
[C---:B------:R-:W-:Y:S01]  /*9940*/  ISETP.GE.OR P1, PT, R28.reuse, UR6, P3 ;  /* 0x000000061c007c0c */ /* 0x040fe20009f26670 */
[----:B------:R-:W-:Y:S01]  /*9950*/  BSSY B1, `(.L_x_141) ;  /* 0x0000011000017945 */ /* 0x000fe20003800000 */
[----:B------:R-:W-:-:S11]  /*9960*/  ISETP.GE.OR P0, PT, R28, UR6, P2 ;  /* 0x000000061c007c0c */ /* 0x000fd60009706670 */
[----:B--2---:R-:W-:Y:S05]  /*9970*/  @P1 BRA `(.L_x_142) ;  /* 0x0000000000381947 */ /* 0x004fea0003800000 */
        /* <DEDUP_REMOVED lines=13> */
[----:B0-----:R2:W-:Y:S02]  /*9a50*/  STG.E.128 desc[UR10][R44.64], R40 ;  /* 0x000000282c007986 */ /* 0x0015e4000c101d0a */
.L_x_142:
[----:B------:R-:W-:Y:S05]  /*9a60*/  BSYNC B1 ;  /* 0x0000000000017941 */ /* 0x000fea0003800000 */
.L_x_141:
[----:B0-2---:R0:W2:Y:S01]  /*9a70*/  LDS.128 R40, [R30+0xac00] ;  /* 0x00ac00001e287984 */ /* 0x0050a20000000c00 */
[----:B------:R-:W-:Y:S01]  /*9a80*/  BSSY B1, `(.L_x_143) ;  /* 0x0000011000017945 */ /* 0x000fe20003800000 */
[----:B------:R-:W-:-:S03]  /*9a90*/  VIADD R31, R0, 0x28 ;  /* 0x00000028001f7836 */ /* 0x000fc60000000000 */
[----:B------:R-:W-:Y:S05]  /*9aa0*/  @P0 BRA `(.L_x_144) ;  /* 0x0000000000380947 */ /* 0x000fea0003800000 */
[----:B-1----:R-:W-:Y:S01]  /*9ab0*/  IADD3 R45, P0, R2, 0x18, RZ ;  /* 0x00000018022d7810 */ /* 0x002fe20007f1e0ff */
[----:B------:R-:W-:Y:S01]  /*9ac0*/  ULDC.64 UR4, c[0x0][0x848] ;  /* 0x0002120000047ab9 */ /* 0x000fe20000000a00 */
[----:B------:R-:W-:Y:S01]  /*9ad0*/  IMAD.MOV.U32 R39, RZ, RZ, R37 ;  /* 0x000000ffff277224 */ /* 0x000fe200078e0025 */
[----:B------:R-:W-:Y:S02]  /*9ae0*/  ULDC.64 UR10, c[0x0][0x208] ;  /* 0x00008200000a7ab9 */ /* 0x000fe40000000a00 */
[----:B------:R-:W-:-:S04]  /*9af0*/  IMAD.X R38, RZ, RZ, R3, P0 ;  /* 0x000000ffff267224 */ /* 0x000fc800000e0603 */
[----:B------:R-:W-:Y:S02]  /*9b00*/  IMAD R44, R38, UR4, RZ ;  /* 0x00000004262c7c24 */ /* 0x000fe4000f8e02ff */
[----:B------:R-:W-:-:S04]  /*9b10*/  IMAD.MOV.U32 R38, RZ, RZ, R34 ;  /* 0x000000ffff267224 */ /* 0x000fc800078e0022 */
[----:B------:R-:W-:-:S04]  /*9b20*/  IMAD.WIDE.U32 R38, R45, UR4, R38 ;  /* 0x000000042d267c25 */ /* 0x000fc8000f8e0026 */
[----:B------:R-:W-:Y:S01]  /*9b30*/  IMAD R45, R45, UR5, R44 ;  /* 0x000000052d2d7c24 */ /* 0x000fe2000f8e022c */
[----:B------:R-:W-:Y:S02]  /*9b40*/  ULDC.64 UR4, c[0x0][0x830] ;  /* 0x00020c0000047ab9 */ /* 0x000fe40000000a00 */
[----:B------:R-:W-:Y:S01]  /*9b50*/  LEA R44, P0, R38, UR4, 0x1 ;  /* 0x00000004262c7c11 */ /* 0x000fe2000f8008ff */
[----:B------:R-:W-:-:S05]  /*9b60*/  IMAD.IADD R39, R39, 0x1, R45 ;  /* 0x0000000127277824 */ /* 0x000fca00078e022d */
[----:B------:R-:W-:-:S05]  /*9b70*/  LEA.HI.X R45, R38, UR5, R39, 0x1, P0 ;  /* 0x00000005262d7c11 */ /* 0x000fca00080f0c27 */
[----:B--2---:R1:W-:Y:S02]  /*9b80*/  STG.E.128 desc[UR10][R44.64], R40 ;  /* 0x000000282c007986 */ /* 0x0043e4000c101d0a */
.L_x_144:
[----:B------:R-:W-:Y:S05]  /*9b90*/  BSYNC B1 ;  /* 0x0000000000017941 */ /* 0x000fea0003800000 */
.L_x_143:
[----:B-12---:R1:W2:Y:S01]  /*9ba0*/  LDS.128 R40, [R30+0xb000] ;  /* 0x00b000001e287984 */ /* 0x0062a20000000c00 */
[----:B------:R-:W-:Y:S01]  /*9bb0*/  ISETP.GE.OR P0, PT, R28, UR6, P5 ;  /* 0x000000061c007c0c */ /* 0x000fe2000af06670 */
[----:B------:R-:W-:Y:S01]  /*9bc0*/  BSSY B1, `(.L_x_145) ;  /* 0x0000011000017945 */ /* 0x000fe20003800000 */
[----:B------:R-:W-:-:S11]  /*9bd0*/  ISETP.GE.AND P3, PT, R31, R52, PT ;  /* 0x000000341f00720c */ /* 0x000fd60003f66270 */
[----:B-1----:R-:W-:Y:S05]  /*9be0*/  @P0 BRA `(.L_x_146) ;  /* 0x0000000000380947 */ /* 0x002fea0003800000 */
[----:B------:R-:W-:Y:S01]  /*9bf0*/  IADD3 R31, P0, R2, 0x20, RZ ;  /* 0x00000020021f7810 */ /* 0x000fe20007f1e0ff */
        /* <DEDUP_REMOVED lines=13> */
.L_x_146:
[----:B------:R-:W-:Y:S05]  /*9cd0*/  BSYNC B1 ;  /* 0x0000000000017941 */ /* 0x000fea0003800000 */
.L_x_145:
[----:B-12---:R1:W2:Y:S01]  /*9ce0*/  LDS.128 R40, [R30+0xb400] ;  /* 0x00b400001e287984 */ /* 0x0062a20000000c00 */
[----:B------:R-:W-:Y:S01]  /*9cf0*/  ISETP.GE.OR P0, PT, R28, UR6, P3 ;  /* 0x000000061c007c0c */ /* 0x000fe20009f06670 */
[----:B------:R-:W-:Y:S01]  /*9d00*/  BSSY B1, `(.L_x_147) ;  /* 0x0000011000017945 */ /* 0x000fe20003800000 */
[----:B------:R-:W-:-:S11]  /*9d10*/  VIADD R31, R0, 0x30 ;  /* 0x00000030001f7836 */ /* 0x000fd60000000000 */
        /* <DEDUP_REMOVED lines=15> */
.L_x_148:
[----:B------:R-:W-:Y:S05]  /*9e10*/  BSYNC B1 ;  /* 0x0000000000017941 */ /* 0x000fea0003800000 */
.L_x_147:
[----:B-12---:R1:W2:Y:S01]  /*9e20*/  LDS.128 R40, [R30+0xb800] ;  /* 0x00b800001e287984 */ /* 0x0062a20000000c00 */
[----:B------:R-:W-:Y:S01]  /*9e30*/  ISETP.GE.AND P2, PT, R31, R52, PT ;  /* 0x000000341f00720c */ /* 0x000fe20003f46270 */
[----:B------:R-:W-:Y:S01]  /*9e40*/  BSSY B1, `(.L_x_149) ;  /* 0x0000012000017945 */ /* 0x000fe20003800000 */
[----:B------:R-:W-:Y:S02]  /*9e50*/  VIADD R31, R0, 0x38 ;  /* 0x00000038001f7836 */ /* 0x000fe40000000000 */
[----:B------:R-:W-:-:S13]  /*9e60*/  ISETP.GE.OR P0, PT, R28, UR6, P2 ;  /* 0x000000061c007c0c */ /* 0x000fda0009706670 */
        /* <DEDUP_REMOVED lines=15> */
.L_x_150:
[----:B------:R-:W-:Y:S05]  /*9f60*/  BSYNC B1 ;  /* 0x0000000000017941 */ /* 0x000fea0003800000 */
.L_x_149:
        /* <DEDUP_REMOVED lines=20> */
.L_x_152:
[----:B------:R-:W-:Y:S05]  /*a0b0*/  BSYNC B1 ;  /* 0x0000000000017941 */ /* 0x000fea0003800000 */
.L_x_151:
[----:B-12---:R1:W2:Y:S01]  /*a0c0*/  LDS.128 R40, [R30+0xc000] ;  /* 0x00c000001e287984 */ /* 0x0062a20000000c00 */
[----:B------:R-:W-:Y:S01]  /*a0d0*/  ISETP.GE.AND P0, PT, R46, R52, PT ;  /* 0x000000342e00720c */ /* 0x000fe20003f06270 */
[----:B------:R-:W-:Y:S01]  /*a0e0*/  BSSY B1, `(.L_x_153) ;  /* 0x0000012000017945 */ /* 0x000fe20003800000 */
[----:B----4-:R-:W-:Y:S02]  /*a0f0*/  IMAD R48, R32, UR8, RZ ;  /* 0x0000000820307c24 */ /* 0x010fe4000f8e02ff */
        /* <DEDUP_REMOVED lines=16> */
.L_x_154:
[----:B------:R-:W-:Y:S05]  /*a200*/  BSYNC B1 ;  /* 0x0000000000017941 */ /* 0x000fea0003800000 */
.L_x_153:
[----:B-12---:R1:W2:Y:S01]  /*a210*/  LDS.128 R40, [R30+0xc400] ;  /* 0x00c400001e287984 */ /* 0x0062a20000000c00 */
[----:B------:R-:W-:Y:S01]  /*a220*/  VIADD R0, R0, 0x48 ;  /* 0x0000004800007836 */ /* 0x000fe20000000000 */
[----:B------:R-:W-:Y:S01]  /*a230*/  BSSY B1, `(.L_x_155) ;  /* 0x0000015000017945 */ /* 0x000fe20003800000 */
[----:B------:R-:W-:Y:S02]  /*a240*/  IMAD R45, R33, UR7, R48 ;  /* 0x00000007212d7c24 */ /* 0x000fe4000f8e0230 */
[----:B------:R-:W-:Y:S01]  /*a250*/  IMAD.WIDE.U32 R38, R32, UR7, R28 ;  /* 0x0000000720267c25 */ /* 0x000fe2000f8e001c */
[----:B------:R-:W-:-:S04]  /*a260*/  ISETP.GE.AND P6, PT, R0, R52, PT ;  /* 0x000000340000720c */ /* 0x000fc80003fc6270 */
[----:B------:R-:W-:Y:S02]  /*a270*/  P2R R44, PR, RZ, 0x40 ;  /* 0x00000040ff2c7803 */ /* 0x000fe40000000000 */
[----:B------:R-:W-:-:S13]  /*a280*/  ISETP.GE.OR P6, PT, R28, UR6, P6 ;  /* 0x000000061c007c0c */ /* 0x000fda000b7c6670 */
[----:B-1----:R-:W-:Y:S05]  /*a290*/  @P6 BRA `(.L_x_156) ;  /* 0x0000000000386947 */ /* 0x002fea0003800000 */
[----:B------:R-:W-:Y:S01]  /*a2a0*/  IADD3 R31, P6, R2, 0x48, RZ ;  /* 0x00000048021f7810 */ /* 0x000fe20007fde0ff */
[----:B------:R-:W-:Y:S01]  /*a2b0*/  ULDC.64 UR4, c[0x0][0x848] ;  /* 0x0002120000047ab9 */ /* 0x000fe20000000a00 */
[----:B------:R-:W-:Y:S01]  /*a2c0*/  IMAD.MOV.U32 R32, RZ, RZ, R34 ;  /* 0x000000ffff207224 */ /* 0x000fe200078e0022 */
[----:B------:R-:W-:Y:S01]  /*a2d0*/  ULDC.64 UR10, c[0x0][0x208] ;  /* 0x00008200000a7ab9 */ /* 0x000fe20000000a00 */
[----:B------:R-:W-:Y:S02]  /*a2e0*/  IMAD.MOV.U32 R33, RZ, RZ, R37 ;  /* 0x000000ffff217224 */ /* 0x000fe400078e0025 */
[----:B------:R-:W-:Y:S02]  /*a2f0*/  IMAD.X R0, RZ, RZ, R3, P6 ;  /* 0x000000ffff007224 */ /* 0x000fe400030e0603 */
[----:B------:R-:W-:-:S04]  /*a300*/  IMAD.WIDE.U32 R32, R31, UR4, R32 ;  /* 0x000000041f207c25 */ /* 0x000fc8000f8e0020 */
[----:B------:R-:W-:-:S04]  /*a310*/  IMAD R0, R0, UR4, RZ ;  /* 0x0000000400007c24 */ /* 0x000fc8000f8e02ff */
[----:B------:R-:W-:Y:S01]  /*a320*/  IMAD R31, R31, UR5, R0 ;  /* 0x000000051f1f7c24 */ /* 0x000fe2000f8e0200 */
[----:B------:R-:W-:Y:S02]  /*a330*/  ULDC.64 UR4, c[0x0][0x830] ;  /* 0x00020c0000047ab9 */ /* 0x000fe40000000a00 */
[----:B------:R-:W-:Y:S01]  /*a340*/  LEA R34, P6, R32, UR4, 0x1 ;  /* 0x0000000420227c11 */ /* 0x000fe2000f8c08ff */
[----:B------:R-:W-:-:S05]  /*a350*/  IMAD.IADD R31, R33, 0x1, R31 ;  /* 0x00000001211f7824 */ /* 0x000fca00078e021f */
[----:B------:R-:W-:-:S05]  /*a360*/  LEA.HI.X R35, R32, UR5, R31, 0x1, P6 ;  /* 0x0000000520237c11 */ /* 0x000fca000b0f0c1f */
[----:B--2---:R1:W-:Y:S02]  /*a370*/  STG.E.128 desc[UR10][R34.64], R40 ;  /* 0x0000002822007986 */ /* 0x0043e4000c101d0a */
.L_x_156:
[----:B------:R-:W-:Y:S05]  /*a380*/  BSYNC B1 ;  /* 0x0000000000017941 */ /* 0x000fea0003800000 */
.L_x_155:
[----:B-1----:R1:W4:Y:S01]  /*a390*/  LDS.128 R32, [R30] ;  /* 0x000000001e207984 */ /* 0x0023220000000c00 */
[----:B------:R-:W-:Y:S01]  /*a3a0*/  P2R R0, PR, RZ, 0x4 ;  /* 0x00000004ff007803 */ /* 0x000fe20000000000 */
[----:B------:R-:W-:Y:S01]  /*a3b0*/  ULDC UR6, c[0x0][0x80c] ;  /* 0x0002030000067ab9 */ /* 0x000fe20000000800 */
[----:B------:R-:W-:Y:S01]  /*a3c0*/  ISETP.NE.AND P2, PT, R51, RZ, PT ;  /* 0x000000ff3300720c */ /* 0x000fe20003f45270 */
[----:B------:R-:W-:Y:S01]  /*a3d0*/  ULDC.64 UR4, c[0x0][0x828] ;  /* 0x00020a0000047ab9 */ /* 0x000fe20000000a00 */
[C---:B------:R-:W-:Y:S01]  /*a3e0*/  ISETP.GE.OR P4, PT, R28.reuse, UR6, P4 ;  /* 0x000000061c007c0c */ /* 0x040fe2000a786670 */
[----:B------:R-:W-:Y:S01]  /*a3f0*/  IMAD.IADD R39, R39, 0x1, R45 ;  /* 0x0000000127277824 */ /* 0x000fe200078e022d */
[----:B------:R-:W-:Y:S01]  /*a400*/  P2R R29, PR, RZ, 0x2 ;  /* 0x00000002ff1d7803 */ /* 0x000fe20000000000 */
[----:B------:R-:W-:Y:S01]  /*a410*/  BSSY B1, `(.L_x_157) ;  /* 0x0000024000017945 */ /* 0x000fe20003800000 */
[----:B------:R-:W-:Y:S01]  /*a420*/  P2R R31, PR, RZ, 0x1 ;  /* 0x00000001ff1f7803 */ /* 0x000fe20000000000 */
[----:B--2---:R-:W-:Y:S01]  /*a430*/  IMAD.WIDE.U32 R40, R233, UR4, R38 ;  /* 0x00000004e9287c25 */ /* 0x004fe2000f8e0026 */
[----:B------:R-:W-:-:S02]  /*a440*/  ISETP.GE.OR P2, PT, R28, UR6, P2 ;  /* 0x000000061c007c0c */ /* 0x000fc40009746670 */
[----:B------:R-:W-:Y:S02]  /*a450*/  ISETP.NE.AND P1, PT, R53, RZ, PT ;  /* 0x000000ff3500720c */ /* 0x000fe40003f25270 */
[----:B------:R-:W-:Y:S02]  /*a460*/  ISETP.NE.AND P0, PT, R54, RZ, PT ;  /* 0x000000ff3600720c */ /* 0x000fe40003f05270 */
[----:B------:R-:W-:Y:S02]  /*a470*/  P2R R42, PR, RZ, 0x4 ;  /* 0x00000004ff2a7803 */ /* 0x000fe40000000000 */
[----:B------:R-:W-:Y:S01]  /*a480*/  ISETP.NE.AND P2, PT, R0, RZ, PT ;  /* 0x000000ff0000720c */ /* 0x000fe20003f45270 */
[----:B------:R-:W-:Y:S01]  /*a490*/  IMAD R0, R50, UR4, RZ ;  /* 0x0000000432007c24 */ /* 0x000fe2000f8e02ff */
[C---:B------:R-:W-:Y:S02]  /*a4a0*/  ISETP.GE.OR P1, PT, R28.reuse, UR6, P1 ;  /* 0x000000061c007c0c */ /* 0x040fe40008f26670 */
[----:B------:R-:W-:Y:S01]  /*a4b0*/  ISETP.GE.OR P0, PT, R28, UR6, P0 ;  /* 0x000000061c007c0c */ /* 0x000fe20008706670 */
[----:B------:R-:W-:Y:S01]  /*a4c0*/  IMAD R37, R233, UR5, R0 ;  /* 0x00000005e9257c24 */ /* 0x000fe2000f8e0200 */
[----:B------:R-:W-:-:S02]  /*a4d0*/  ISETP.NE.AND P6, PT, R44, RZ, PT ;  /* 0x000000ff2c00720c */ /* 0x000fc40003fc5270 */
[----:B------:R-:W-:Y:S01]  /*a4e0*/  P2R R43, PR, RZ, 0x2 ;  /* 0x00000002ff2b7803 */ /* 0x000fe20000000000 */
[----:B------:R-:W-:Y:S01]  /*a4f0*/  IMAD.IADD R37, R41, 0x1, R37 ;  /* 0x0000000129257824 */ /* 0x000fe200078e0225 */
[----:B------:R-:W-:Y:S02]  /*a500*/  P2R R44, PR, RZ, 0x1 ;  /* 0x00000001ff2c7803 */ /* 0x000fe40000000000 */
[----:B------:R-:W-:Y:S02]  /*a510*/  ISETP.NE.AND P1, PT, R29, RZ, PT ;  /* 0x000000ff1d00720c */ /* 0x000fe40003f25270 */
[----:B------:R-:W-:Y:S02]  /*a520*/  ISETP.NE.AND P0, PT, R31, RZ, PT ;  /* 0x000000ff1f00720c */ /* 0x000fe40003f05270 */
[C---:B------:R-:W-:Y:S02]  /*a530*/  ISETP.GE.OR P5, PT, R28.reuse, UR6, P5 ;  /* 0x000000061c007c0c */ /* 0x040fe4000afa6670 */
[----:B------:R-:W-:-:S02]  /*a540*/  ISETP.GE.OR P3, PT, R28, UR6, P3 ;  /* 0x000000061c007c0c */ /* 0x000fc40009f66670 */
[C---:B------:R-:W-:Y:S02]  /*a550*/  ISETP.GE.OR P2, PT, R28.reuse, UR6, P2 ;  /* 0x000000061c007c0c */ /* 0x040fe40009746670 */
[C---:B------:R-:W-:Y:S02]  /*a560*/  ISETP.GE.OR P1, PT, R28.reuse, UR6, P1 ;  /* 0x000000061c007c0c */ /* 0x040fe40008f26670 */
[C---:B------:R-:W-:Y:S02]  /*a570*/  ISETP.GE.OR P0, PT, R28.reuse, UR6, P0 ;  /* 0x000000061c007c0c */ /* 0x040fe40008706670 */
[----:B------:R-:W-:Y:S01]  /*a580*/  ISETP.GE.OR P6, PT, R28, UR6, P6 ;  /* 0x000000061c007c0c */ /* 0x000fe2000b7c6670 */
[----:B-1--4-:R-:W-:-:S12]  /*a590*/  @P4 BRA `(.L_x_158) ;  /* 0x00000000002c4947 */ /* 0x012fd80003800000 */
        /* <DEDUP_REMOVED lines=10> */
[----:B------:R1:W-:Y:S02]  /*a640*/  STG.E.128 desc[UR8][R38.64], R32 ;  /* 0x0000002026007986 */ /* 0x0003e4000c101d08 */
.L_x_158:
[----:B------:R-:W-:Y:S05]  /*a650*/  BSYNC B1 ;  /* 0x0000000000017941 */ /* 0x000fea0003800000 */
.L_x_157:
[----:B-1----:R1:W2:Y:S01]  /*a660*/  LDS.128 R32, [R30+0x400] ;  /* 0x000400001e207984 */ /* 0x0022a20000000c00 */
[----:B------:R-:W-:Y:S01]  /*a670*/  ISETP.NE.AND P4, PT, R42, RZ, PT ;  /* 0x000000ff2a00720c */ /* 0x000fe20003f85270 */
[----:B------:R-:W-:-:S12]  /*a680*/  BSSY B1, `(.L_x_159) ;  /* 0x0000010000017945 */ /* 0x000fd80003800000 */
        /* <DEDUP_REMOVED lines=15> */
.L_x_160:
[----:B------:R-:W-:Y:S05]  /*a780*/  BSYNC B1 ;  /* 0x0000000000017941 */ /* 0x000fea0003800000 */
.L_x_159:
[----:B-12---:R1:W2:Y:S01]  /*a790*/  LDS.128 R32, [R30+0x800] ;  /* 0x000800001e207984 */ /* 0x0062a20000000c00 */
        /* <DEDUP_REMOVED lines=17> */
.L_x_162:
[----:B------:R-:W-:Y:S05]  /*a8b0*/  BSYNC B1 ;  /* 0x0000000000017941 */ /* 0x000fea0003800000 */
.L_x_161:
[----:B0-----:R-:W0:Y:S01]  /*a8c0*/  LDS.128 R28, [R30+0xc00] ;  /* 0x000c00001e1c7984 */ /* 0x001e220000000c00 */
[----:B------:R-:W-:Y:S01]  /*a8d0*/  ISETP.NE.AND P4, PT, R44, RZ, PT ;  /* 0x000000ff2c00720c */ /* 0x000fe20003f85270 */
[----:B------:R-:W-:-:S12]  /*a8e0*/  BSSY B1, `(.L_x_163) ;  /* 0x0000010000017945 */ /* 0x000fd80003800000 */
[----:B------:R-:W-:Y:S05]  /*a8f0*/  @P4 BRA `(.L_x_164) ;  /* 0x0000000000384947 */ /* 0x000fea0003800000 */
[----:B-12---:R-:W-:Y:S01]  /*a900*/  IADD3 R35, P4, R2, 0x18, RZ ;  /* 0x0000001802237810 */ /* 0x006fe20007f9e0ff */
        /* <DEDUP_REMOVED lines=12> */
[----:B0-----:R4:W-:Y:S02]  /*a9d0*/  STG.E.128 desc[UR8][R34.64], R28 ;  /* 0x0000001c22007986 */ /* 0x0019e4000c101d08 */
.L_x_164:
[----:B------:R-:W-:Y:S05]  /*a9e0*/  BSYNC B1 ;  /* 0x0000000000017941 */ /* 0x000fea0003800000 */
.L_x_163:
[----:B------:R-:W-:Y:S04]  /*a9f0*/  BSSY B1, `(.L_x_165) ;  /* 0x0000010000017945 */ /* 0x000fe80003800000 */
[----:B------:R-:W-:Y:S05]  /*aa00*/  @P5 BRA `(.L_x_166) ;  /* 0x0000000000385947 */ /* 0x000fea0003800000 */
[----:B0---4-:R-:W-:Y:S01]  /*aa10*/  IADD3 R31, P4, R2, 0x20, RZ ;  /* 0x00000020021f7810 */ /* 0x011fe20007f9e0ff */
        /* <DEDUP_REMOVED lines=12> */
[----:B------:R0:W-:Y:S02]  /*aae0*/  STG.E.128 desc[UR8][R30.64], R4 ;  /* 0x000000041e007986 */ /* 0x0001e4000c101d08 */
.L_x_166:
[----:B------:R-:W-:Y:S05]  /*aaf0*/  BSYNC B1 ;  /* 0x0000000000017941 */ /* 0x000fea0003800000 */
.L_x_165:
[----:B------:R-:W-:Y:S04]  /*ab00*/  BSSY B1, `(.L_x_167) ;  /* 0x0000010000017945 */ /* 0x000fe80003800000 */
[----:B------:R-:W-:Y:S05]  /*ab10*/  @P3 BRA `(.L_x_168) ;  /* 0x0000000000383947 */ /* 0x000fea0003800000 */
[----:B0-----:R-:W-:Y:S01]  /*ab20*/  IADD3 R7, P3, R2, 0x28, RZ ;  /* 0x0000002802077810 */ /* 0x001fe20007f7e0ff */
        /* <DEDUP_REMOVED lines=12> */
[----:B---3--:R0:W-:Y:S02]  /*abf0*/  STG.E.128 desc[UR8][R6.64], R8 ;  /* 0x0000000806007986 */ /* 0x0081e4000c101d08 */
.L_x_168:
[----:B------:R-:W-:Y:S05]  /*ac00*/  BSYNC B1 ;  /* 0x0000000000017941 */ /* 0x000fea0003800000 */
.L_x_167:
        /* <DEDUP_REMOVED lines=16> */
.L_x_170:
[----:B------:R-:W-:Y:S05]  /*ad10*/  BSYNC B1 ;  /* 0x0000000000017941 */ /* 0x000fea0003800000 */
.L_x_169:
        /* <DEDUP_REMOVED lines=16> */
.L_x_172:
[----:B------:R-:W-:Y:S05]  /*ae20*/  BSYNC B1 ;  /* 0x0000000000017941 */ /* 0x000fea0003800000 */
.L_x_171:
        /* <DEDUP_REMOVED lines=16> */
.L_x_174:
[----:B------:R-:W-:Y:S05]  /*af30*/  BSYNC B1 ;  /* 0x0000000000017941 */ /* 0x000fea0003800000 */
.L_x_173:
[----:B------:R-:W-:Y:S05]  /*af40*/  @P6 BRA `(.L_x_117) ;  /* 0x0000003c00486947 */ /* 0x000fea0003800000 */
[----:B0-----:R-:W-:Y:S01]  /*af50*/  IADD3 R5, P0, R2, 0x48, RZ ;  /* 0x0000004802057810 */ /* 0x001fe20007f1e0ff */
[----:B------:R-:W-:Y:S01]  /*af60*/  ULDC.64 UR4, c[0x0][0x818] ;  /* 0x0002060000047ab9 */ /* 0x000fe20000000a00 */
[----:B------:R-:W-:Y:S01]  /*af70*/  IMAD.MOV.U32 R2, RZ, RZ, R40 ;  /* 0x000000ffff027224 */ /* 0x000fe200078e0028 */
[----:B------:R-:W-:Y:S02]  /*af80*/  ULDC.64 UR6, c[0x0][0x208] ;  /* 0x0000820000067ab9 */ /* 0x000fe40000000a00 */
[----:B------:R-:W-:Y:S02]  /*af90*/  IMAD.X R0, RZ, RZ, R3, P0 ;  /* 0x000000ffff007224 */ /* 0x000fe400000e0603 */
[----:B------:R-:W-:Y:S02]  /*afa0*/  IMAD.MOV.U32 R3, RZ, RZ, R37 ;  /* 0x000000ffff037224 */ /* 0x000fe400078e0025 */
[----:B------:R-:W-:Y:S02]  /*afb0*/  IMAD R0, R0, UR4, RZ ;  /* 0x0000000400007c24 */ /* 0x000fe4000f8e02ff */
[----:B------:R-:W-:-:S04]  /*afc0*/  IMAD.WIDE.U32 R2, R5, UR4, R2 ;  /* 0x0000000405027c25 */ /* 0x000fc8000f8e0002 */
[----:B------:R-:W-:Y:S01]  /*afd0*/  IMAD R5, R5, UR5, R0 ;  /* 0x0000000505057c24 */ /* 0x000fe2000f8e0200 */
[----:B------:R-:W-:Y:S02]  /*afe0*/  ULDC.64 UR4, c[0x0][0x800] ;  /* 0x0002000000047ab9 */ /* 0x000fe40000000a00 */
[----:B------:R-:W-:Y:S01]  /*aff0*/  LEA R4, P0, R2, UR4, 0x1 ;  /* 0x0000000402047c11 */ /* 0x000fe2000f8008ff */
[----:B------:R-:W-:-:S05]  /*b000*/  IMAD.IADD R3, R3, 0x1, R5 ;  /* 0x0000000103037824 */ /* 0x000fca00078e0205 */
[----:B------:R-:W-:-:S05]  /*b010*/  LEA.HI.X R5, R2, UR5, R3, 0x1, P0 ;  /* 0x0000000502057c11 */ /* 0x000fca00080f0c03 */
[----:B------:R0:W-:Y:S01]  /*b020*/  STG.E.128 desc[UR6][R4.64], R24 ;  /* 0x0000001804007986 */ /* 0x0001e2000c101d06 */
[----:B------:R-:W-:Y:S05]  /*b030*/  BRA `(.L_x_117) ;  /* 0x0000003c000c7947 */ /* 0x000fea0003800000 */
.L_x_135:
[----:B------:R-:W1:Y:S01]  /*b040*/  LDC.64 R4, c[0x0][0x870] ;  /* 0x00021c00ff047b82 */ /* 0x000e620000000a00 */
[----:B------:R-:W-:-:S07]  /*b050*/  ULDC.64 UR6, c[0x0][0x208] ;  /* 0x0000820000067ab9 */ /* 0x000fce0000000a00 */
[----:B0-----:R-:W0:Y:S01]  /*b060*/  LDC.64 R2, c[0x0][0x870] ;  /* 0x00021c00ff027b82 */ /* 0x001e220000000a00 */
[----:B------:R-:W2:Y:S01]  /*b070*/  S2R R8, SR_TID.X ;  /* 0x0000000000087919 */ /* 0x000ea20000002100 */
[----:B------:R-:W3:Y:S06]  /*b080*/  S2R R13, SR_CTAID.X ;  /* 0x00000000000d7919 */ /* 0x000eec0000002500 */
[----:B------:R-:W4:Y:S01]  /*b090*/  LDC.64 R16, c[0x0][0x820] ;  /* 0x00020800ff107b82 */ /* 0x000f220000000a00 */
[----:B-1----:R-:W-:-:S04]  /*b0a0*/  ISETP.NE.U32.AND P1, PT, R4, RZ, PT ;  /* 0x000000ff0400720c */ /* 0x002fc80003f25070 */
[----:B------:R-:W-:Y:S01]  /*b0b0*/  ISETP.NE.AND.EX P1, PT, R5, RZ, PT, P1 ;  /* 0x000000ff0500720c */ /* 0x000fe20003f25310 */
[----:B0-----:R-:W-:Y:S02]  /*b0c0*/  IMAD.WIDE R4, R233, 0x4, R2 ;  /* 0x00000004e9047825 */ /* 0x001fe400078e0202 */
[----:B------:R-:W0:Y:S10]  /*b0d0*/  LDC.64 R2, c[0x0][0x878] ;  /* 0x00021e00ff027b82 */ /* 0x000e340000000a00 */
[----:B------:R-:W3:Y:S01]  /*b0e0*/  @P1 LDG.E R9, desc[UR6][R4.64] ;  /* 0x0000000604091981 */ /* 0x000ee2000c1e1900 */
[----:B------:R-:W-:Y:S01]  /*b0f0*/  ULDC UR4, c[0x0][0x808] ;  /* 0x0002020000047ab9 */ /* 0x000fe20000000800 */
[----:B--2---:R-:W-:Y:S01]  /*b100*/  VIADD R11, R8, 0xffffff80 ;  /* 0xffffff80080b7836 */ /* 0x004fe20000000000 */
[----:B------:R-:W1:Y:S01]  /*b110*/  S2UR UR5, SR_CTAID.Y ;  /* 0x00000000000579c3 */ /* 0x000e620000002600 */
[----:B------:R-:W-:Y:S01]  /*b120*/  IMAD.U32 R0, RZ, RZ, UR4 ;  /* 0x00000004ff007e24 */ /* 0x000fe2000f8e00ff */
[----:B0-----:R-:W-:-:S04]  /*b130*/  ISETP.NE.U32.AND P0, PT, R2, RZ, PT ;  /* 0x000000ff0200720c */ /* 0x001fc80003f05070 */
[----:B------:R-:W-:-:S13]  /*b140*/  ISETP.NE.AND.EX P0, PT, R3, RZ, PT, P0 ;  /* 0x000000ff0300720c */ /* 0x000fda0003f05300 */
[----:B------:R-:W0:Y:S01]  /*b150*/  @P0 LDC.64 R2, c[0x0][0x878] ;  /* 0x00021e00ff020b82 */ /* 0x000e220000000a00 */
[----:B------:R-:W-:-:S04]  /*b160*/  SHF.R.S32.HI R8, RZ, 0x1f, R11 ;  /* 0x0000001fff087819 */ /* 0x000fc8000001140b */
[----:B------:R-:W-:-:S04]  /*b170*/  LEA.HI R8, R8, R11, RZ, 0x5 ;  /* 0x0000000b08087211 */ /* 0x000fc800078f28ff */
[----:B------:R-:W-:Y:S01]  /*b180*/  SHF.R.S32.HI R15, RZ, 0x5, R8 ;  /* 0x00000005ff0f7819 */ /* 0x000fe20000011408 */
[----:B0-----:R-:W-:Y:S01]  /*b190*/  @P0 IMAD.WIDE R6, R233, 0x4, R2 ;  /* 0x00000004e9060825 */ /* 0x001fe200078e0202 */
[----:B------:R-:W-:-:S04]  /*b1a0*/  CS2R R2, SRZ ;  /* 0x0000000000027805 */ /* 0x000fc8000001ff00 */
[----:B------:R0:W5:Y:S01]  /*b1b0*/  @P0 LDG.E R0, desc[UR6][R6.64] ;  /* 0x0000000606000981 */ /* 0x000162000c1e1900 */
[--C-:B---3--:R-:W-:Y:S01]  /*b1c0*/  @P1 SHF.R.S32.HI R3, RZ, 0x1f, R9.reuse ;  /* 0x0000001fff031819 */ /* 0x108fe20000011409 */
[----:B------:R-:W-:Y:S01]  /*b1d0*/  @P1 IMAD.MOV.U32 R2, RZ, RZ, R9 ;  /* 0x000000ffff021224 */ /* 0x000fe200078e0009 */
[----:B01--4-:R-:W-:Y:S06]  /*b1e0*/  @P0 BRA `(.L_x_175) ;  /* 0x0000000000140947 */ /* 0x013fec0003800000 */
[----:B------:R-:W-:Y:S05]  /*b1f0*/  @!P1 BRA `(.L_x_175) ;  /* 0x0000000000109947 */ /* 0x000fea0003800000 */
[----:B------:R-:W-:Y:S02]  /*b200*/  ULDC.64 UR6, c[0x0][0x208] ;  /* 0x0000820000067ab9 */ /* 0x000fe40000000a00 */
[----:B------:R-:W2:Y:S04]  /*b210*/  LDG.E R7, desc[UR6][R4.64] ;  /* 0x0000000604077981 */ /* 0x000ea8000c1e1900 */
[----:B-----5:R-:W2:Y:S02]  /*b220*/  LDG.E R0, desc[UR6][R4.64+0x4] ;  /* 0x0000040604007981 */ /* 0x020ea4000c1e1900 */
[----:B--2---:R-:W-:-:S07]  /*b230*/  IMAD.IADD R0, R0, 0x1, -R7 ;  /* 0x0000000100007824 */ /* 0x004fce00078e0a07 */
.L_x_175:
[----:B------:R-:W-:Y:S01]  /*b240*/  LOP3.LUT R4, R8, 0x1fffffe0, RZ, 0xc0, !PT ;  /* 0x1fffffe008047812 */ /* 0x000fe200078ec0ff */
[----:B------:R-:W-:Y:S01]  /*b250*/  USHF.R.S32.HI UR6, URZ, 0x1f, UR5 ;  /* 0x0000001f3f067899 */ /* 0x000fe20008011405 */
[----:B------:R-:W-:Y:S01]  /*b260*/  IADD3 R2, P0, R15, R2, RZ ;  /* 0x000000020f027210 */ /* 0x000fe20007f1e0ff */
[----:B-----5:R-:W-:Y:S01]  /*b270*/  IMAD R12, R13, -0x50, R0 ;  /* 0xffffffb00d0c7824 */ /* 0x020fe200078e0200 */
[----:B------:R-:W0:Y:S01]  /*b280*/  LDC.64 R18, c[0x0][0x850] ;  /* 0x00021400ff127b82 */ /* 0x000e220000000a00 */
[----:B------:R-:W-:Y:S01]  /*b290*/  IMAD.IADD R4, R11, 0x1, -R4 ;  /* 0x000000010b047824 */ /* 0x000fe200078e0a04 */
[C---:B------:R-:W-:Y:S01]  /*b2a0*/  LEA.HI.X.SX32 R3, R15.reuse, R3, 0x1, P0 ;  /* 0x000000030f037211 */ /* 0x040fe200000f0eff */
[C---:B------:R-:W-:Y:S01]  /*b2b0*/  VIADD R5, R15.reuse, 0x8 ;  /* 0x000000080f057836 */ /* 0x040fe20000000000 */
[-C--:B------:R-:W-:Y:S01]  /*b2c0*/  ISETP.GE.AND P0, PT, R15, R12.reuse, PT ;  /* 0x0000000c0f00720c */ /* 0x080fe20003f06270 */
[----:B------:R-:W-:Y:S01]  /*b2d0*/  IMAD.SHL.U32 R4, R4, 0x8, RZ ;  /* 0x0000000804047824 */ /* 0x000fe200078e00ff */
[----:B------:R-:W-:Y:S01]  /*b2e0*/  ULDC UR7, c[0x0][0x80c] ;  /* 0x0002030000077ab9 */ /* 0x000fe20000000800 */
[----:B------:R-:W-:Y:S01]  /*b2f0*/  IMAD R0, R16, UR6, RZ ;  /* 0x0000000610007c24 */ /* 0x000fe2000f8e02ff */
[-C--:B------:R-:W-:Y:S01]  /*b300*/  ISETP.GE.AND P6, PT, R5, R12.reuse, PT ;  /* 0x0000000c0500720c */ /* 0x080fe20003fc6270 */
[----:B------:R-:W-:Y:S01]  /*b310*/  VIADD R7, R15, 0x10 ;  /* 0x000000100f077836 */ /* 0x000fe20000000000 */
[----:B------:R-:W-:Y:S01]  /*b320*/  SHF.R.S32.HI R5, RZ, 0x1f, R4 ;  /* 0x0000001fff057819 */ /* 0x000fe20000011404 */
[----:B------:R-:W-:Y:S01]  /*b330*/  IMAD R17, R17, UR5, R0 ;  /* 0x0000000511117c24 */ /* 0x000fe2000f8e0200 */
[----:B------:R-:W-:Y:S01]  /*b340*/  SHF.R.S32.HI R0, RZ, 0x1f, R233 ;  /* 0x0000001fff007819 */ /* 0x000fe200000114e9 */
[----:B------:R-:W-:Y:S01]  /*b350*/  VIADD R9, R15, 0x18 ;  /* 0x000000180f097836 */ /* 0x000fe20000000000 */
[----:B------:R-:W-:Y:S01]  /*b360*/  ISETP.GE.OR P2, PT, R4, UR7, P0 ;  /* 0x0000000704007c0c */ /* 0x000fe20008746670 */
[----:B------:R-:W-:Y:S01]  /*b370*/  ULDC.64 UR8, c[0x0][0x828] ;  /* 0x00020a0000087ab9 */ /* 0x000fe20000000a00 */
[-C--:B------:R-:W-:Y:S01]  /*b380*/  ISETP.GE.AND P5, PT, R7, R12.reuse, PT ;  /* 0x0000000c0700720c */ /* 0x080fe20003fa6270 */
[----:B------:R-:W-:Y:S01]  /*b390*/  IMAD.WIDE.U32 R6, R16, UR5, R4 ;  /* 0x0000000510067c25 */ /* 0x000fe2000f8e0004 */
[----:B------:R-:W-:Y:S01]  /*b3a0*/  SEL R14, R0, RZ, !P1 ;  /* 0x000000ff000e7207 */ /* 0x000fe20004800000 */
[----:B------:R-:W-:Y:S01]  /*b3b0*/  BSSY B1, `(.L_x_176) ;  /* 0x000001c000017945 */ /* 0x000fe20003800000 */
[-C--:B------:R-:W-:Y:S01]  /*b3c0*/  ISETP.GE.AND P4, PT, R9, R12.reuse, PT ;  /* 0x0000000c0900720c */ /* 0x080fe20003f86270 */
[----:B------:R-:W-:Y:S01]  /*b3d0*/  VIADD R9, R15, 0x20 ;  /* 0x000000200f097836 */ /* 0x000fe20000000000 */
[----:B------:R-:W-:Y:S01]  /*b3e0*/  SEL R233, R233, RZ, !P1 ;  /* 0x000000ffe9e97207 */ /* 0x000fe20004800000 */
[----:B------:R-:W-:Y:S01]  /*b3f0*/  IMAD.IADD R7, R17, 0x1, R7 ;  /* 0x0000000111077824 */ /* 0x000fe200078e0207 */
[----:B------:R-:W-:Y:S01]  /*b400*/  P2R R20, PR, RZ, 0x40 ;  /* 0x00000040ff147803 */ /* 0x000fe20000000000 */
[----:B------:R-:W-:Y:S01]  /*b410*/  IMAD R0, R14, UR8, RZ ;  /* 0x000000080e007c24 */ /* 0x000fe2000f8e02ff */
[----:B------:R-:W-:Y:S01]  /*b420*/  ISETP.GE.AND P3, PT, R9, R12, PT ;  /* 0x0000000c0900720c */ /* 0x000fe20003f66270 */
[----:B------:R-:W-:Y:S01]  /*b430*/  IMAD.WIDE.U32 R10, R233, UR8, R6 ;  /* 0x00000008e90a7c25 */ /* 0x000fe2000f8e0006 */
[----:B------:R-:W-:-:S02]  /*b440*/  P2R R22, PR, RZ, 0x20 ;  /* 0x00000020ff167803 */ /* 0x000fc40000000000 */
[----:B------:R-:W-:Y:S01]  /*b450*/  P2R R16, PR, RZ, 0x10 ;  /* 0x00000010ff107803 */ /* 0x000fe20000000000 */
[----:B------:R-:W-:Y:S01]  /*b460*/  IMAD R9, R233, UR9, R0 ;  /* 0x00000009e9097c24 */ /* 0x000fe2000f8e0200 */
[----:B------:R-:W-:Y:S01]  /*b470*/  P2R R23, PR, RZ, 0x8 ;  /* 0x00000008ff177803 */ /* 0x000fe20000000000 */
[----:B------:R-:W-:Y:S01]  /*b480*/  IMAD.WIDE R2, R13, 0x50, R2 ;  /* 0x000000500d027825 */ /* 0x000fe200078e0202 */
[----:B------:R-:W-:-:S03]  /*b490*/  ISETP.GE.OR P1, PT, R4, UR7, P6 ;  /* 0x0000000704007c0c */ /* 0x000fc6000b726670 */
[----:B------:R-:W-:Y:S01]  /*b4a0*/  IMAD.IADD R9, R11, 0x1, R9 ;  /* 0x000000010b097824 */ /* 0x000fe200078e0209 */
[----:B------:R-:W-:Y:S09]  /*b4b0*/  @P2 BRA `(.L_x_177) ;  /* 0x00000000002c2947 */ /* 0x000ff20003800000 */
        /* <DEDUP_REMOVED lines=10> */
[----:B------:R1:W-:Y:S02]  /*b560*/  STG.E.128 desc[UR10][R24.64], RZ ;  /* 0x000000ff18007986 */ /* 0x0003e4000c101d0a */
.L_x_177:
[----:B------:R-:W-:Y:S05]  /*b570*/  BSYNC B1 ;  /* 0x0000000000017941 */ /* 0x000fea0003800000 */
.L_x_176:
[----:B------:R-:W-:Y:S01]  /*b580*/  BSSY B1, `(.L_x_178) ;  /* 0x0000011000017945 */ /* 0x000fe20003800000 */
[----:B------:R-:W-:-:S03]  /*b590*/  ISETP.GE.OR P2, PT, R4, UR7, P5 ;  /* 0x0000000704007c0c */ /* 0x000fc6000af46670 */
[----:B------:R-:W-:Y:S10]  /*b5a0*/  @P1 BRA `(.L_x_179) ;  /* 0x0000000000381947 */ /* 0x000ff40003800000 */
        /* <DEDUP_REMOVED lines=10> */
[----:B-1----:R-:W-:Y:S01]  /*b650*/  LEA R24, P1, R6, UR8, 0x1 ;  /* 0x0000000806187c11 */ /* 0x002fe2000f8208ff */
[----:B------:R-:W-:-:S05]  /*b660*/  IMAD.IADD R7, R7, 0x1, R13 ;  /* 0x0000000107077824 */ /* 0x000fca00078e020d */
[----:B------:R-:W-:-:S05]  /*b670*/  LEA.HI.X R25, R6, UR9, R7, 0x1, P1 ;  /* 0x0000000906197c11 */ /* 0x000fca00088f0c07 */
[----:B------:R2:W-:Y:S02]  /*b680*/  STG.E.128 desc[UR10][R24.64], RZ ;  /* 0x000000ff18007986 */ /* 0x0005e4000c101d0a */
.L_x_179:
[----:B------:R-:W-:Y:S05]  /*b690*/  BSYNC B1 ;  /* 0x0000000000017941 */ /* 0x000fea0003800000 */
.L_x_178:
        /* <DEDUP_REMOVED lines=13> */
[----:B-12---:R-:W-:Y:S01]  /*b770*/  LEA R24, P2, R6, UR8, 0x1 ;  /* 0x0000000806187c11 */ /* 0x006fe2000f8408ff */
[----:B------:R-:W-:-:S05]  /*b780*/  IMAD.IADD R7, R7, 0x1, R13 ;  /* 0x0000000107077824 */ /* 0x000fca00078e020d */
[----:B------:R-:W-:-:S05]  /*b790*/  LEA.HI.X R25, R6, UR9, R7, 0x1, P2 ;  /* 0x0000000906197c11 */ /* 0x000fca00090f0c07 */
[----:B------:R3:W-:Y:S02]  /*b7a0*/  STG.E.128 desc[UR10][R24.64], RZ ;  /* 0x000000ff18007986 */ /* 0x0007e4000c101d0a */
.L_x_181:
[----:B------:R-:W-:Y:S05]  /*b7b0*/  BSYNC B1 ;  /* 0x0000000000017941 */ /* 0x000fea0003800000 */
.L_x_180:
[----:B------:R-:W-:Y:S01]  /*b7c0*/  BSSY B1, `(.L_x_182) ;  /* 0x0000012000017945 */ /* 0x000fe20003800000 */
[----:B------:R-:W-:Y:S01]  /*b7d0*/  ISETP.GE.OR P2, PT, R4, UR7, P3 ;  /* 0x0000000704007c0c */ /* 0x000fe20009f46670 */
[----:B------:R-:W-:Y:S02]  /*b7e0*/  VIADD R17, R15, 0x28 ;  /* 0x000000280f117836 */ /* 0x000fe40000000000 */
        /* <DEDUP_REMOVED lines=11> */
[----:B-123--:R-:W-:Y:S01]  /*b8a0*/  LEA R24, P1, R6, UR8, 0x1 ;  /* 0x0000000806187c11 */ /* 0x00efe2000f8208ff */
[----:B------:R-:W-:-:S05]  /*b8b0*/  IMAD.IADD R7, R7, 0x1, R13 ;  /* 0x0000000107077824 */ /* 0x000fca00078e020d */
[----:B------:R-:W-:-:S05]  /*b8c0*/  LEA.HI.X R25, R6, UR9, R7, 0x1, P1 ;  /* 0x0000000906197c11 */ /* 0x000fca00088f0c07 */
[----:B------:R4:W-:Y:S02]  /*b8d0*/  STG.E.128 desc[UR10][R24.64], RZ ;  /* 0x000000ff18007986 */ /* 0x0009e4000c101d0a */
.L_x_183:
[----:B------:R-:W-:Y:S05]  /*b8e0*/  BSYNC B1 ;  /* 0x0000000000017941 */ /* 0x000fea0003800000 */
.L_x_182:
[----:B------:R-:W-:Y:S01]  /*b8f0*/  BSSY B1, `(.L_x_184) ;  /* 0x0000011000017945 */ /* 0x000fe20003800000 */
[----:B------:R-:W-:-:S03]  /*b900*/  ISETP.GE.AND P1, PT, R17, R12, PT ;  /* 0x0000000c1100720c */ /* 0x000fc60003f26270 */
        /* <DEDUP_REMOVED lines=11> */
[----:B-1234-:R-:W-:Y:S01]  /*b9c0*/  LEA R24, P2, R6, UR8, 0x1 ;  /* 0x0000000806187c11 */ /* 0x01efe2000f8408ff */
[----:B------:R-:W-:-:S05]  /*b9d0*/  IMAD.IADD R7, R7, 0x1, R13 ;  /* 0x0000000107077824 */ /* 0x000fca00078e020d */
[----:B------:R-:W-:-:S05]  /*b9e0*/  LEA.HI.X R25, R6, UR9, R7, 0x1, P2 ;  /* 0x0000000906197c11 */ /* 0x000fca00090f0c07 */
[----:B------:R1:W-:Y:S02]  /*b9f0*/  STG.E.128 desc[UR10][R24.64], RZ ;  /* 0x000000ff18007986 */ /* 0x0003e4000c101d0a */
.L_x_185:
[----:B------:R-:W-:Y:S05]  /*ba00*/  BSYNC B1 ;  /* 0x0000000000017941 */ /* 0x000fea0003800000 */
.L_x_184:
[----:B------:R-:W-:Y:S01]  /*ba10*/  ISETP.GE.OR P2, PT, R4, UR7, P1 ;  /* 0x0000000704007c0c */ /* 0x000fe20008f46670 */
[----:B0-----:R-:W-:Y:S01]  /*ba20*/  IMAD R0, R18, UR6, RZ ;  /* 0x0000000612007c24 */ /* 0x001fe2000f8e02ff */
[----:B------:R-:W-:Y:S01]  /*ba30*/  BSSY B1, `(.L_x_186) ;  /* 0x0000012000017945 */ /* 0x000fe20003800000 */
[----:B------:R-:W-:Y:S02]  /*ba40*/  VIADD R17, R15, 0x30 ;  /* 0x000000300f117836 */ /* 0x000fe40000000000 */
[----:B------:R-:W-:-:S08]  /*ba50*/  IMAD R21, R19, UR5, R0 ;  /* 0x0000000513157c24 */ /* 0x000fd0000f8e0200 */
[----:B------:R-:W-:Y:S05]  /*ba60*/  @P2 BRA `(.L_x_187) ;  /* 0x0000000000382947 */ /* 0x000fea0003800000 */
        /* <DEDUP_REMOVED lines=14> */
.L_x_187:
[----:B------:R-:W-:Y:S05]  /*bb50*/  BSYNC B1 ;  /* 0x0000000000017941 */ /* 0x000fea0003800000 */
.L_x_186:
[----:B------:R-:W-:Y:S01]  /*bb60*/  ISETP.GE.AND P2, PT, R17, R12, PT ;  /* 0x0000000c1100720c */ /* 0x000fe20003f46270 */
[----:B------:R-:W-:Y:S01]  /*bb70*/  ULDC UR4, c[0x0][0x83c] ;  /* 0x00020f0000047ab9 */ /* 0x000fe20000000800 */
[----:B------:R-:W-:Y:S01]  /*bb80*/  BSSY B1, `(.L_x_188) ;  /* 0x0000014000017945 */ /* 0x000fe20003800000 */
[C---:B------:R-:W-:Y:S01]  /*bb90*/  VIADD R17, R15.reuse, 0x38 ;  /* 0x000000380f117836 */ /* 0x040fe20000000000 */
[----:B------:R-:W-:Y:S01]  /*bba0*/  ISETP.GE.OR P3, PT, R4, UR7, P2 ;  /* 0x0000000704007c0c */ /* 0x000fe20009766670 */
[C---:B------:R-:W-:Y:S02]  /*bbb0*/  VIADD R19, R15.reuse, 0x40 ;  /* 0x000000400f137836 */ /* 0x040fe40000000000 */
[----:B------:R-:W-:-:S10]  /*bbc0*/  VIADD R15, R15, 0x48 ;  /* 0x000000480f0f7836 */ /* 0x000fd40000000000 */
        /* <DEDUP_REMOVED lines=11> */
[----:B01234-:R-:W-:Y:S01]  /*bc80*/  LEA R24, P3, R6, UR8, 0x1 ;  /* 0x0000000806187c11 */ /* 0x01ffe2000f8608ff */
[----:B------:R-:W-:-:S05]  /*bc90*/  IMAD.IADD R7, R7, 0x1, R13 ;  /* 0x0000000107077824 */ /* 0x000fca00078e020d */
[----:B------:R-:W-:-:S05]  /*bca0*/  LEA.HI.X R25, R6, UR9, R7, 0x1, P3 ;  /* 0x0000000906197c11 */ /* 0x000fca00098f0c07 */
[----:B------:R0:W-:Y:S02]  /*bcb0*/  STG.E.128 desc[UR10][R24.64], RZ ;  /* 0x000000ff18007986 */ /* 0x0001e4000c101d0a */
.L_x_189:
[----:B------:R-:W-:Y:S05]  /*bcc0*/  BSYNC B1 ;  /* 0x0000000000017941 */ /* 0x000fea0003800000 */
.L_x_188:
[----:B------:R-:W-:Y:S01]  /*bcd0*/  ISETP.GE.AND P3, PT, R17, R12, PT ;  /* 0x0000000c1100720c */ /* 0x000fe20003f66270 */
[----:B------:R-:W-:Y:S03]  /*bce0*/  BSSY B1, `(.L_x_190) ;  /* 0x0000011000017945 */ /* 0x000fe60003800000 */
[----:B------:R-:W-:-:S13]  /*bcf0*/  ISETP.GE.OR P4, PT, R4, UR7, P3 ;  /* 0x0000000704007c0c */ /* 0x000fda0009f86670 */
        /* <DEDUP_REMOVED lines=15> */
.L_x_191:
[----:B------:R-:W-:Y:S05]  /*bdf0*/  BSYNC B1 ;  /* 0x0000000000017941 */ /* 0x000fea0003800000 */
.L_x_190:
        /* <DEDUP_REMOVED lines=18> */
.L_x_193:
[----:B------:R-:W-:Y:S05]  /*bf20*/  BSYNC B1 ;  /* 0x0000000000017941 */ /* 0x000fea0003800000 */
.L_x_192:
        /* <DEDUP_REMOVED lines=17> */
[----:B------:R0:W-:Y:S02]  /*c040*/  STG.E.128 desc[UR10][R8.64], RZ ;  /* 0x000000ff08007986 */ /* 0x0001e4000c101d0a */
.L_x_195:
[----:B------:R-:W-:Y:S05]  /*c050*/  BSYNC B1 ;  /* 0x0000000000017941 */ /* 0x000fea0003800000 */
.L_x_194:
[----:B------:R-:W-:Y:S01]  /*c060*/  P2R R0, PR, RZ, 0x8 ;  /* 0x00000008ff007803 */ /* 0x000fe20000000000 */
[----:B------:R-:W-:Y:S01]  /*c070*/  IMAD.WIDE.U32 R6, R18, UR5, R4 ;  /* 0x0000000512067c25 */ /* 0x000fe2000f8e0004 */
[----:B------:R-:W-:Y:S01]  /*c080*/  ISETP.NE.AND P3, PT, R20, RZ, PT ;  /* 0x000000ff1400720c */ /* 0x000fe20003f65270 */
[----:B------:R-:W-:Y:S01]  /*c090*/  ULDC.64 UR6, c[0x0][0x858] ;  /* 0x0002160000067ab9 */ /* 0x000fe20000000a00 */
[----:B0-----:R-:W-:Y:S01]  /*c0a0*/  P2R R8, PR, RZ, 0x10 ;  /* 0x00000010ff087803 */ /* 0x001fe20000000000 */
[----:B------:R-:W-:Y:S01]  /*c0b0*/  IMAD.IADD R7, R21, 0x1, R7 ;  /* 0x0000000115077824 */ /* 0x000fe200078e0207 */
[----:B------:R-:W-:Y:S01]  /*c0c0*/  P2R R9, PR, RZ, 0x20 ;  /* 0x00000020ff097803 */ /* 0x000fe20000000000 */
[----:B------:R-:W-:Y:S01]  /*c0d0*/  BSSY B1, `(.L_x_196) ;  /* 0x0000024000017945 */ /* 0x000fe20003800000 */
[----:B------:R-:W-:Y:S02]  /*c0e0*/  ISETP.GE.OR P0, PT, R4, UR4, P0 ;  /* 0x0000000404007c0c */ /* 0x000fe40008706670 */
[----:B------:R-:W-:-:S02]  /*c0f0*/  ISETP.NE.AND P4, PT, R22, RZ, PT ;  /* 0x000000ff1600720c */ /* 0x000fc40003f85270 */
[----:B------:R-:W-:Y:S02]  /*c100*/  ISETP.NE.AND P5, PT, R16, RZ, PT ;  /* 0x000000ff1000720c */ /* 0x000fe40003fa5270 */
[C---:B------:R-:W-:Y:S02]  /*c110*/  ISETP.GE.OR P3, PT, R4.reuse, UR4, P3 ;  /* 0x0000000404007c0c */ /* 0x040fe40009f66670 */
[C---:B------:R-:W-:Y:S02]  /*c120*/  ISETP.GE.OR P4, PT, R4.reuse, UR4, P4 ;  /* 0x0000000404007c0c */ /* 0x040fe4000a786670 */
[----:B------:R-:W-:Y:S02]  /*c130*/  P2R R10, PR, RZ, 0x8 ;  /* 0x00000008ff0a7803 */ /* 0x000fe40000000000 */
[----:B------:R-:W-:Y:S02]  /*c140*/  ISETP.GE.OR P5, PT, R4, UR4, P5 ;  /* 0x0000000404007c0c */ /* 0x000fe4000afa6670 */
[----:B------:R-:W-:Y:S01]  /*c150*/  ISETP.NE.AND P3, PT, R0, RZ, PT ;  /* 0x000000ff0000720c */ /* 0x000fe20003f65270 */
[----:B------:R-:W-:Y:S01]  /*c160*/  IMAD R0, R14, UR6, RZ ;  /* 0x000000060e007c24 */ /* 0x000fe2000f8e02ff */
[----:B------:R-:W-:-:S02]  /*c170*/  P2R R12, PR, RZ, 0x10 ;  /* 0x00000010ff0c7803 */ /* 0x000fc40000000000 */
[----:B------:R-:W-:Y:S01]  /*c180*/  P2R R13, PR, RZ, 0x20 ;  /* 0x00000020ff0d7803 */ /* 0x000fe20000000000 */
[----:B------:R-:W-:Y:S01]  /*c190*/  IMAD R5, R233, UR7, R0 ;  /* 0x00000007e9057c24 */ /* 0x000fe2000f8e0200 */
[----:B------:R-:W-:Y:S02]  /*c1a0*/  ISETP.NE.AND P4, PT, R8, RZ, PT ;  /* 0x000000ff0800720c */ /* 0x000fe40003f85270 */
[----:B------:R-:W-:Y:S01]  /*c1b0*/  ISETP.NE.AND P5, PT, R9, RZ, PT ;  /* 0x000000ff0900720c */ /* 0x000fe20003fa5270 */
[----:B------:R-:W-:Y:S01]  /*c1c0*/  IMAD.WIDE.U32 R8, R233, UR6, R6 ;  /* 0x00000006e9087c25 */ /* 0x000fe2000f8e0006 */
[----:B------:R-:W-:Y:S02]  /*c1d0*/  ISETP.NE.AND P6, PT, R23, RZ, PT ;  /* 0x000000ff1700720c */ /* 0x000fe40003fc5270 */
[C---:B------:R-:W-:Y:S01]  /*c1e0*/  ISETP.GE.OR P1, PT, R4.reuse, UR4, P1 ;  /* 0x0000000404007c0c */ /* 0x040fe20008f26670 */
[----:B------:R-:W-:Y:S01]  /*c1f0*/  IMAD.IADD R7, R9, 0x1, R5 ;  /* 0x0000000109077824 */ /* 0x000fe200078e0205 */
[----:B------:R-:W-:-:S02]  /*c200*/  ISETP.GE.OR P6, PT, R4, UR4, P6 ;  /* 0x0000000404007c0c */ /* 0x000fc4000b7c6670 */
[C---:B------:R-:W-:Y:S02]  /*c210*/  ISETP.GE.OR P2, PT, R4.reuse, UR4, P2 ;  /* 0x0000000404007c0c */ /* 0x040fe40009746670 */
[C---:B------:R-:W-:Y:S02]  /*c220*/  ISETP.GE.OR P3, PT, R4.reuse, UR4, P3 ;  /* 0x0000000404007c0c */ /* 0x040fe40009f66670 */
[C---:B------:R-:W-:Y:S02]  /*c230*/  ISETP.GE.OR P4, PT, R4.reuse, UR4, P4 ;  /* 0x0000000404007c0c */ /* 0x040fe4000a786670 */
[----:B------:R-:W-:Y:S01]  /*c240*/  ISETP.GE.OR P5, PT, R4, UR4, P5 ;  /* 0x0000000404007c0c */ /* 0x000fe2000afa6670 */
[----:B------:R-:W-:-:S12]  /*c250*/  @P0 BRA `(.L_x_197) ;  /* 0x00000000002c0947 */ /* 0x000fd80003800000 */
        /* <DEDUP_REMOVED lines=11> */
.L_x_197:
[----:B------:R-:W-:Y:S05]  /*c310*/  BSYNC B1 ;  /* 0x0000000000017941 */ /* 0x000fea0003800000 */
.L_x_196:
[----:B------:R-:W-:Y:S01]  /*c320*/  ISETP.NE.AND P0, PT, R10, RZ, PT ;  /* 0x000000ff0a00720c */ /* 0x000fe20003f05270 */
[----:B------:R-:W-:-:S12]  /*c330*/  BSSY B1, `(.L_x_198) ;  /* 0x0000010000017945 */ /* 0x000fd80003800000 */
        /* <DEDUP_REMOVED lines=15> */
.L_x_199:
[----:B------:R-:W-:Y:S05]  /*c430*/  BSYNC B1 ;  /* 0x0000000000017941 */ /* 0x000fea0003800000 */
.L_x_198:
[----:B------:R-:W-:Y:S01]  /*c440*/  ISETP.NE.AND P0, PT, R12, RZ, PT ;  /* 0x000000ff0c00720c */ /* 0x000fe20003f05270 */
[----:B------:R-:W-:-:S12]  /*c450*/  BSSY B1, `(.L_x_200) ;  /* 0x0000010000017945 */ /* 0x000fd80003800000 */
        /* <DEDUP_REMOVED lines=15> */
.L_x_201:
[----:B------:R-:W-:Y:S05]  /*c550*/  BSYNC B1 ;  /* 0x0000000000017941 */ /* 0x000fea0003800000 */
.L_x_200:
        /* <DEDUP_REMOVED lines=17> */
.L_x_203:
[----:B------:R-:W-:Y:S05]  /*c670*/  BSYNC B1 ;  /* 0x0000000000017941 */ /* 0x000fea0003800000 */
.L_x_202:
        /* <DEDUP_REMOVED lines=16> */
.L_x_205:
[----:B------:R-:W-:Y:S05]  /*c780*/  BSYNC B1 ;  /* 0x0000000000017941 */ /* 0x000fea0003800000 */
.L_x_204:
        /* <DEDUP_REMOVED lines=16> */
.L_x_207:
[----:B------:R-:W-:Y:S05]  /*c890*/  BSYNC B1 ;  /* 0x0000000000017941 */ /* 0x000fea0003800000 */
.L_x_206:
        /* <DEDUP_REMOVED lines=16> */
.L_x_209:
[----:B------:R-:W-:Y:S05]  /*c9a0*/  BSYNC B1 ;  /* 0x0000000000017941 */ /* 0x000fea0003800000 */
.L_x_208:
        /* <DEDUP_REMOVED lines=16> */
.L_x_211:
[----:B------:R-:W-:Y:S05]  /*cab0*/  BSYNC B1 ;  /* 0x0000000000017941 */ /* 0x000fea0003800000 */
.L_x_210:
        /* <DEDUP_REMOVED lines=16> */
.L_x_213:
[----:B------:R-:W-:Y:S05]  /*cbc0*/  BSYNC B1 ;  /* 0x0000000000017941 */ /* 0x000fea0003800000 */
.L_x_212:
[----:B------:R-:W-:Y:S05]  /*cbd0*/  @P5 BRA `(.L_x_117) ;  /* 0x0000002000245947 */ /* 0x000fea0003800000 */
[----:B------:R-:W-:Y:S01]  /*cbe0*/  IADD3 R5, P0, R2, 0x48, RZ ;  /* 0x0000004802057810 */ /* 0x000fe20007f1e0ff */
        /* <DEDUP_REMOVED lines=12> */
[----:B------:R0:W-:Y:S01]  /*ccb0*/  STG.E.128 desc[UR6][R4.64], RZ ;  /* 0x000000ff04007986 */ /* 0x0001e2000c101d06 */
[----:B------:R-:W-:Y:S05]  /*ccc0*/  BRA `(.L_x_117) ;  /* 0x0000001c00e87947 */ /* 0x000fea0003800000 */
.L_x_112:
[----:B------:R-:W-:-:S08]  /*ccd0*/  NOP ;  /* 0x0000000000007918 */ /* 0x000fd00000000000 */
[----:B------:R-:W0:-:S00]  /*cce0*/  USETMAXREG.DEALLOC.CTAPOOL 0x18 ;  /* 0x00000018000079c8 */ /* 0x000e0000080e0500 */
[----:B0-----:R-:W-:-:S06]  /*ccf0*/  LOP3.LUT R0, R0, 0x3, RZ, 0xc0, !PT ;  /* 0x0000000300007812 */ /* 0x001fcc00078ec0ff */
[----:B------:R-:W0:Y:S02]  /*cd00*/  SHFL.IDX PT, R0, R0, RZ, 0x1f ;  /* 0x00001fff00007589 */ /* 0x000e2400000e0000 */
[----:B0-----:R-:W-:-:S13]  /*cd10*/  ISETP.NE.AND P0, PT, R0, RZ, PT ;  /* 0x000000ff0000720c */ /* 0x001fda0003f05270 */
[----:B------:R-:W-:Y:S05]  /*cd20*/  @P0 BRA `(.L_x_117) ;  /* 0x0000001c00d00947 */ /* 0x000fea0003800000 */
[----:B------:R-:W-:Y:S01]  /*cd30*/  ULDC.64 UR4, c[0x0][0x8d8] ;  /* 0x0002360000047ab9 */ /* 0x000fe20000000a00 */
[----:B------:R-:W0:Y:S01]  /*cd40*/  S2R R9, SR_CTAID.Z ;  /* 0x0000000000097919 */ /* 0x000e220000002700 */
[----:B------:R-:W-:Y:S01]  /*cd50*/  ISETP.NE.U32.AND P0, PT, RZ, UR4, PT ;  /* 0x00000004ff007c0c */ /* 0x000fe2000bf05070 */
[----:B------:R-:W1:Y:S03]  /*cd60*/  S2UR UR20, SR_CTAID.Y ;  /* 0x00000000001479c3 */ /* 0x000e660000002600 */
[----:B------:R-:W-:-:S13]  /*cd70*/  ISETP.NE.AND.EX P0, PT, RZ, UR5, PT, P0 ;  /* 0x00000005ff007c0c */ /* 0x000fda000bf05300 */
[----:B------:R-:W-:Y:S05]  /*cd80*/  @!P0 BRA `(.L_x_214) ;  /* 0x0000000000148947 */ /* 0x000fea0003800000 */
[----:B------:R-:W0:Y:S01]  /*cd90*/  LDC.64 R2, c[0x0][0x8d8] ;  /* 0x00023600ff027b82 */ /* 0x000e220000000a00 */
[----:B------:R-:W-:Y:S01]  /*cda0*/  ULDC.64 UR4, c[0x0][0x208] ;  /* 0x0000820000047ab9 */ /* 0x000fe20000000a00 */
[----:B0-----:R-:W-:-:S05]  /*cdb0*/  IMAD.WIDE R2, R9, 0x4, R2 ;  /* 0x0000000409027825 */ /* 0x001fca00078e0202 */
[----:B------:R0:W5:Y:S01]  /*cdc0*/  LDG.E R5, desc[UR4][R2.64] ;  /* 0x0000000402057981 */ /* 0x000162000c1e1900 */
[----:B------:R-:W-:Y:S05]  /*cdd0*/  BRA `(.L_x_215) ;  /* 0x0000000000307947 */ /* 0x000fea0003800000 */
.L_x_214:
        /* <DEDUP_REMOVED lines=9> */
[----:B--2---:R-:W-:Y:S01]  /*ce70*/  IMAD.IADD R5, R0, 0x1, -R5 ;  /* 0x0000000100057824 */ /* 0x004fe200078e0a05 */
[----:B------:R-:W-:Y:S06]  /*ce80*/  BRA `(.L_x_215) ;  /* 0x0000000000047947 */ /* 0x000fec0003800000 */
.L_x_216:
[----:B------:R-:W2:Y:S02]  /*ce90*/  LDC R5, c[0x0][0x8bc] ;  /* 0x00022f00ff057b82 */ /* 0x000ea40000000800 */
.L_x_215:
[----:B------:R-:W3:Y:S01]  /*cea0*/  S2R R12, SR_CTAID.X ;  /* 0x00000000000c7919 */ /* 0x000ee20000002500 */
[----:B------:R-:W-:Y:S02]  /*ceb0*/  IMAD.MOV.U32 R0, RZ, RZ, 0x1 ;  /* 0x00000001ff007424 */ /* 0x000fe400078e00ff */
[----:B------:R-:W-:Y:S02]  /*cec0*/  IMAD.MOV.U32 R4, RZ, RZ, 0x1 ;  /* 0x00000001ff047424 */ /* 0x000fe400078e00ff */
[----:B---3--:R-:W-:-:S05]  /*ced0*/  IMAD R12, R12, 0x50, RZ ;  /* 0x000000500c0c7824 */ /* 0x008fca00078e02ff */
[----:B--2--5:R-:W-:Y:S01]  /*cee0*/  ISETP.GE.AND P0, PT, R12, R5, PT ;  /* 0x000000050c00720c */ /* 0x024fe20003f06270 */
[----:B------:R-:W-:-:S03]  /*cef0*/  IMAD.MOV.U32 R5, RZ, RZ, RZ ;  /* 0x000000ffff057224 */ /* 0x000fc600078e00ff */
[----:B0-----:R-:W-:-:S04]  /*cf00*/  SEL R9, R9, 0xffffffff, !P0 ;  /* 0xffffffff09097807 */ /* 0x001fc80004000000 */
[----:B------:R-:W-:-:S13]  /*cf10*/  ISETP.GE.AND P0, PT, R9, RZ, PT ;  /* 0x000000ff0900720c */ /* 0x000fda0003f06270 */
[----:B------:R-:W-:Y:S05]  /*cf20*/  @!P0 BRA `(.L_x_217) ;  /* 0x0000001800d48947 */ /* 0x000fea0003800000 */
[----:B------:R-:W0:Y:S01]  /*cf30*/  LDC.64 R10, c[0x0][0x770] ;  /* 0x0001dc00ff0a7b82 */ /* 0x000e220000000a00 */
[----:B------:R-:W-:-:S07]  /*cf40*/  ULDC.64 UR6, c[0x0][0x208] ;  /* 0x0000820000067ab9 */ /* 0x000fce0000000a00 */
[----:B------:R-:W2:Y:S08]  /*cf50*/  LDC.64 R4, c[0x0][0x770] ;  /* 0x0001dc00ff047b82 */ /* 0x000eb00000000a00 */
[----:B------:R-:W3:Y:S01]  /*cf60*/  LDC.64 R6, c[0x0][0x778] ;  /* 0x0001de00ff067b82 */ /* 0x000ee20000000a00 */
[----:B0-----:R-:W-:-:S07]  /*cf70*/  ISETP.NE.U32.AND P1, PT, R10, RZ, PT ;  /* 0x000000ff0a00720c */ /* 0x001fce0003f25070 */
[----:B------:R-:W0:Y:S01]  /*cf80*/  LDC.64 R2, c[0x0][0x780] ;  /* 0x0001e000ff027b82 */ /* 0x000e220000000a00 */
[----:B------:R-:W-:Y:S01]  /*cf90*/  ISETP.NE.AND.EX P1, PT, R11, RZ, PT, P1 ;  /* 0x000000ff0b00720c */ /* 0x000fe20003f25310 */
[----:B--2---:R-:W-:Y:S01]  /*cfa0*/  IMAD.WIDE R4, R9, 0x4, R4 ;  /* 0x0000000409047825 */ /* 0x004fe200078e0204 */
[----:B---3--:R-:W-:-:S11]  /*cfb0*/  ISETP.NE.U32.AND P0, PT, R6, RZ, PT ;  /* 0x000000ff0600720c */ /* 0x008fd60003f05070 */
[----:B------:R-:W2:Y:S01]  /*cfc0*/  @P1 LDG.E R14, desc[UR6][R4.64] ;  /* 0x00000006040e1981 */ /* 0x000ea2000c1e1900 */
[----:B------:R-:W-:-:S03]  /*cfd0*/  ISETP.NE.AND.EX P0, PT, R7, RZ, PT, P0 ;  /* 0x000000ff0700720c */ /* 0x000fc60003f05300 */
[----:B------:R-:W3:Y:S01]  /*cfe0*/  @P1 LDG.E R15, desc[UR6][R4.64] ;  /* 0x00000006040f1981 */ /* 0x000ee2000c1e1900 */
[----:B0-----:R-:W-:-:S04]  /*cff0*/  ISETP.NE.U32.AND P2, PT, R2, RZ, PT ;  /* 0x000000ff0200720c */ /* 0x001fc80003f45070 */
[----:B------:R-:W-:-:S05]  /*d000*/  ISETP.NE.AND.EX P2, PT, R3, RZ, PT, P2 ;  /* 0x000000ff0300720c */ /* 0x000fca0003f45320 */
[----:B------:R-:W0:Y:S08]  /*d010*/  @P0 LDC.64 R2, c[0x0][0x778] ;  /* 0x0001de00ff020b82 */ /* 0x000e300000000a00 */
[----:B------:R-:W4:Y:S01]  /*d020*/  @P2 LDC.64 R6, c[0x0][0x780] ;  /* 0x0001e000ff062b82 */ /* 0x000f220000000a00 */
[----:B------:R-:W-:Y:S01]  /*d030*/  IMAD.MOV.U32 R13, RZ, RZ, RZ ;  /* 0x000000ffff0d7224 */ /* 0x000fe200078e00ff */
[----:B------:R-:W-:Y:S01]  /*d040*/  ULDC UR4, c[0x0][0x280] ;  /* 0x0000a00000047ab9 */ /* 0x000fe20000000800 */
[----:B0-----:R-:W-:-:S05]  /*d050*/  @P0 IMAD.WIDE R2, R9, 0x4, R2 ;  /* 0x0000000409020825 */ /* 0x001fca00078e0202 */
[----:B------:R4:W5:Y:S01]  /*d060*/  @P0 LDG.E R13, desc[UR6][R2.64] ;  /* 0x00000006020d0981 */ /* 0x000962000c1e1900 */
[----:B------:R-:W-:Y:S02]  /*d070*/  IMAD.U32 R8, RZ, RZ, UR4 ;  /* 0x00000004ff087e24 */ /* 0x000fe4000f8e00ff */
[----:B----4-:R-:W-:Y:S01]  /*d080*/  @P2 IMAD.WIDE R2, R9, 0x4, R6 ;  /* 0x0000000409022825 */ /* 0x010fe200078e0206 */
[----:B------:R-:W-:-:S04]  /*d090*/  VOTEU.ANY UP0, P1 ;  /* 0x00000000003f7886 */ /* 0x000fc80000800100 */
[----:B------:R0:W5:Y:S02]  /*d0a0*/  @P2 LDG.E R8, desc[UR6][R2.64] ;  /* 0x0000000602082981 */ /* 0x000164000c1e1900 */
[----:B0-----:R-:W-:Y:S01]  /*d0b0*/  CS2R R2, SRZ ;  /* 0x0000000000027805 */ /* 0x001fe2000001ff00 */
[----:B--2---:R-:W-:-:S05]  /*d0c0*/  @P1 IMAD R14, R9, 0x40, R14 ;  /* 0x00000040090e1824 */ /* 0x004fca00078e020e */
[----:B------:R-:W-:-:S04]  /*d0d0*/  @P1 SHF.R.S32.HI R7, RZ, 0x1f, R14 ;  /* 0x0000001fff071819 */ /* 0x000fc8000001140e */
[----:B------:R-:W-:-:S04]  /*d0e0*/  @P1 LEA.HI R7, R7, R14, RZ, 0x6 ;  /* 0x0000000e07071211 */ /* 0x000fc800078f30ff */
[----:B------:R-:W-:Y:S02]  /*d0f0*/  @P1 LOP3.LUT R7, R7, 0xffffffc0, RZ, 0xc0, !PT ;  /* 0xffffffc007071812 */ /* 0x000fe400078ec0ff */
[----:B---3--:R-:W-:Y:S02]  /*d100*/  @P1 R2UR UR4, R15 ;  /* 0x000000000f0412ca */ /* 0x008fe400000e0000 */
[--C-:B------:R-:W-:Y:S01]  /*d110*/  @P1 SHF.R.S32.HI R6, RZ, 0x1f, R7.reuse ;  /* 0x0000001fff061819 */ /* 0x100fe20000011407 */
[----:B------:R-:W-:-:S04]  /*d120*/  @P1 IMAD.MOV.U32 R2, RZ, RZ, R7 ;  /* 0x000000ffff021224 */ /* 0x000fc800078e0007 */
[----:B------:R-:W-:Y:S01]  /*d130*/  @P1 IMAD.MOV.U32 R3, RZ, RZ, R6 ;  /* 0x000000ffff031224 */ /* 0x000fe200078e0006 */
[----:B------:R-:W-:Y:S07]  /*d140*/  @P2 BRA `(.L_x_218) ;  /* 0x0000000000142947 */ /* 0x000fee0003800000 */
[----:B------:R-:W-:Y:S05]  /*d150*/  @!P1 BRA `(.L_x_218) ;  /* 0x0000000000109947 */ /* 0x000fea0003800000 */
[----:B------:R-:W-:Y:S02]  /*d160*/  ULDC.64 UR6, c[0x0][0x208] ;  /* 0x0000820000067ab9 */ /* 0x000fe40000000a00 */
[----:B------:R-:W2:Y:S04]  /*d170*/  LDG.E R7, desc[UR6][R4.64] ;  /* 0x0000000604077981 */ /* 0x000ea8000c1e1900 */
[----:B-----5:R-:W2:Y:S02]  /*d180*/  LDG.E R8, desc[UR6][R4.64+0x4] ;  /* 0x0000040604087981 */ /* 0x020ea4000c1e1900 */
[----:B--2---:R-:W-:-:S07]  /*d190*/  IMAD.IADD R8, R8, 0x1, -R7 ;  /* 0x0000000108087824 */ /* 0x004fce00078e0a07 */
.L_x_218:
[----:B-----5:R-:W-:Y:S01]  /*d1a0*/  ISETP.GE.AND P1, PT, R8, 0x1, PT ;  /* 0x000000010800780c */ /* 0x020fe20003f26270 */
[----:B------:R-:W-:Y:S01]  /*d1b0*/  UMOV UR51, URZ ;  /* 0x0000003f00337c82 */ /* 0x000fe20008000000 */
[----:B------:R-:W-:Y:S01]  /*d1c0*/  @UP0 UMOV UR51, UR4 ;  /* 0x0000000400330c82 */ /* 0x000fe20008000000 */
[----:B------:R-:W-:Y:S02]  /*d1d0*/  IMAD.MOV.U32 R5, RZ, RZ, RZ ;  /* 0x000000ffff057224 */ /* 0x000fe400078e00ff */
[----:B------:R-:W-:-:S08]  /*d1e0*/  IMAD.MOV.U32 R4, RZ, RZ, 0x1 ;  /* 0x00000001ff047424 */ /* 0x000fd000078e00ff */
[----:B------:R-:W-:Y:S05]  /*d1f0*/  @!P1 BRA `(.L_x_217) ;  /* 0x0000001800209947 */ /* 0x000fea0003800000 */
[----:B------:R-:W-:Y:S01]  /*d200*/  R2UR UR11, R12 ;  /* 0x000000000c0b72ca */ /* 0x000fe200000e0000 */
[----:B------:R-:W-:Y:S01]  /*d210*/  ULDC UR5, c[0x0][0x2e8] ;  /* 0x0000ba0000057ab9 */ /* 0x000fe20000000800 */
[----:B------:R-:W-:Y:S01]  /*d220*/  R2UR UR4, R13 ;  /* 0x000000000d0472ca */ /* 0x000fe200000e0000 */
[----:B------:R-:W-:Y:S01]  /*d230*/  UISETP.NE.AND UP0, UPT, UR5, 0x1, UPT ;  /* 0x000000010500788c */ /* 0x000fe2000bf05270 */
[----:B------:R-:W0:Y:S01]  /*d240*/  LDC.64 R12, c[0x0][0x720] ;  /* 0x0001c800ff0c7b82 */ /* 0x000e220000000a00 */
[----:B------:R-:W-:Y:S01]  /*d250*/  ISETP.NE.U32.AND P1, PT, R10, RZ, PT ;  /* 0x000000ff0a00720c */ /* 0x000fe20003f25070 */
[----:B------:R-:W-:Y:S01]  /*d260*/  VOTEU.ANY UP1, P0 ;  /* 0x00000000003f7886 */ /* 0x000fe20000020100 */
[----:B------:R-:W-:Y:S02]  /*d270*/  R2UR UR21, R9 ;  /* 0x00000000091572ca */ /* 0x000fe400000e0000 */
[----:B------:R-:W-:Y:S02]  /*d280*/  ELECT P0, URZ, PT ;  /* 0x00000000003f782f */ /* 0x000fe40003800000 */
[----:B------:R-:W-:Y:S01]  /*d290*/  ISETP.NE.AND.EX P1, PT, R11, RZ, PT, P1 ;  /* 0x000000ff0b00720c */ /* 0x000fe20003f25310 */
[----:B-1----:R-:W-:Y:S01]  /*d2a0*/  UMOV UR12, UR20 ;  /* 0x00000014000c7c82 */ /* 0x002fe20008000000 */
[----:B------:R-:W-:Y:S01]  /*d2b0*/  SHF.R.S32.HI R15, RZ, 0x1f, R9 ;  /* 0x0000001fff0f7819 */ /* 0x000fe20000011409 */
[----:B------:R-:W-:Y:S01]  /*d2c0*/  IMAD.MOV.U32 R5, RZ, RZ, RZ ;  /* 0x000000ffff057224 */ /* 0x000fe200078e00ff */
[----:B------:R-:W-:Y:S01]  /*d2d0*/  @UP0 ULDC UR6, c[0x0][0x2f0] ;  /* 0x0000bc0000060ab9 */ /* 0x000fe20000000800 */
[----:B------:R-:W-:Y:S01]  /*d2e0*/  UIADD3 UR11, UR11, UR4, URZ ;  /* 0x000000040b0b7290 */ /* 0x000fe2000fffe03f */
[----:B------:R-:W-:Y:S01]  /*d2f0*/  SEL R15, R15, RZ, !P1 ;  /* 0x000000ff0f0f7207 */ /* 0x000fe20004800000 */
[----:B------:R-:W-:Y:S01]  /*d300*/  IMAD.MOV.U32 R4, RZ, RZ, 0x1 ;  /* 0x00000001ff047424 */ /* 0x000fe200078e00ff */
[----:B------:R-:W-:Y:S01]  /*d310*/  @UP0 ULDC UR4, c[0x0][0x2ec] ;  /* 0x0000bb0000040ab9 */ /* 0x000fe20000000800 */
[----:B------:R-:W-:-:S02]  /*d320*/  USEL UR13, UR21, URZ, !UP1 ;  /* 0x0000003f150d7287 */ /* 0x000fc4000c800000 */
[----:B------:R-:W-:Y:S02]  /*d330*/  UIMAD.WIDE.U32 UR4, UR20, UR4, URZ ;  /* 0x00000004140472a5 */ /* 0x000fe4000f8e003f */
[----:B------:R-:W-:Y:S01]  /*d340*/  VOTEU.ANY UP1, P1 ;  /* 0x00000000003f7886 */ /* 0x000fe20000820100 */
[----:B------:R-:W-:Y:S02]  /*d350*/  USEL UR21, UR21, URZ, !UP1 ;  /* 0x0000003f15157287 */ /* 0x000fe4000c800000 */
[----:B------:R-:W-:Y:S01]  /*d360*/  @UP0 USHF.R.U32.HI UR12, URZ, UR6, UR5 ;  /* 0x000000063f0c0299 */ /* 0x000fe20008011605 */
[----:B0-----:R-:W-:-:S04]  /*d370*/  IMAD R14, R15, R12, RZ ;  /* 0x0000000c0f0e7224 */ /* 0x001fc800078e02ff */
[----:B------:R-:W-:Y:S01]  /*d380*/  IMAD R14, R13, UR21, R14 ;  /* 0x000000150d0e7c24 */ /* 0x000fe2000f8e020e */
[----:B------:R-:W-:Y:S06]  /*d390*/  @!P0 BRA `(.L_x_217) ;  /* 0x0000001400b88947 */ /* 0x000fec0003800000 */
[----:B------:R-:W0:Y:S01]  /*d3a0*/  S2R R5, SR_CgaCtaId ;  /* 0x0000000000057919 */ /* 0x000e220000008800 */
[----:B------:R-:W-:Y:S01]  /*d3b0*/  MOV R0, 0x400 ;  /* 0x0000040000007802 */ /* 0x000fe20000000f00 */
[----:B------:R-:W1:Y:S03]  /*d3c0*/  S2R R4, SR_CTAID.Y ;  /* 0x0000000000047919 */ /* 0x000e660000002600 */
[----:B0-----:R-:W-:Y:S01]  /*d3d0*/  LEA R0, R5, R0, 0x18 ;  /* 0x0000000005007211 */ /* 0x001fe200078ec0ff */
[----:B------:R-:W-:-:S05]  /*d3e0*/  IMAD.MOV.U32 R5, RZ, RZ, 0x1 ;  /* 0x00000001ff057424 */ /* 0x000fca00078e00ff */
[----:B------:R-:W-:-:S04]  /*d3f0*/  SHF.L.U32 R5, R5, 0x1f, RZ ;  /* 0x0000001f05057819 */ /* 0x000fc800000006ff */
[----:B------:R-:W0:Y:S02]  /*d400*/  SYNCS.PHASECHK.TRANS64.TRYWAIT P0, [R0+URZ+0x31620], R5 ;  /* 0x03162005000075a7 */ /* 0x000e24000800017f */
[----:B01----:R-:W-:Y:S05]  /*d410*/  @!P0 BRA `(.L_x_219) ;  /* 0x0000001800588947 */ /* 0x003fea0003800000 */
.L_x_234:
[----:B------:R-:W1:Y:S01]  /*d420*/  S2R R6, SR_TID.X ;  /* 0x0000000000067919 */ /* 0x000e620000002100 */
[----:B------:R-:W-:Y:S01]  /*d430*/  IMAD.WIDE.U32 R18, R12, UR21, RZ ;  /* 0x000000150c127c25 */ /* 0x000fe2000f8e00ff */
[----:B------:R-:W-:-:S03]  /*d440*/  SHF.R.S32.HI R4, RZ, 0x1f, R4 ;  /* 0x0000001fff047819 */ /* 0x000fc60000011404 */
[----:B------:R-:W-:Y:S01]  /*d450*/  IMAD.IADD R7, R19, 0x1, R14 ;  /* 0x0000000113077824 */ /* 0x000fe200078e020e */
[----:B-1----:R-:W-:-:S04]  /*d460*/  LOP3.LUT R6, R6, 0x7f, RZ, 0xc0, !PT ;  /* 0x0000007f06067812 */ /* 0x002fc800078ec0ff */
[----:B------:R-:W-:Y:S01]  /*d470*/  ISETP.NE.AND P0, PT, R6, RZ, PT ;  /* 0x000000ff0600720c */ /* 0x000fe20003f05270 */
[----:B------:R-:W-:-:S12]  /*d480*/  IMAD.MOV.U32 R6, RZ, RZ, 0x1 ;  /* 0x00000001ff067424 */ /* 0x000fd800078e00ff */
[----:B------:R-:W-:Y:S05]  /*d490*/  @P0 BRA `(.L_x_220) ;  /* 0x0000000000180947 */ /* 0x000fea0003800000 */
[----:B------:R-:W1:Y:S01]  /*d4a0*/  S2R R9, SR_TID.X ;  /* 0x0000000000097919 */ /* 0x000e620000002100 */
[----:B0-----:R-:W-:-:S04]  /*d4b0*/  IMAD.MOV.U32 R5, RZ, RZ, 0x8100 ;  /* 0x00008100ff057424 */ /* 0x001fc800078e00ff */
[----:B------:R2:W-:Y:S01]  /*d4c0*/  SYNCS.ARRIVE.TRANS64 RZ, [R0+URZ+0x31610], R5 ;  /* 0x0316100500ff79a7 */ /* 0x0005e2000800003f */
[----:B-1----:R-:W-:-:S13]  /*d4d0*/  LOP3.LUT P1, RZ, R9, 0x1f, RZ, 0xc0, !PT ;  /* 0x0000001f09ff7812 */ /* 0x002fda000782c0ff */
[----:B--2---:R-:W-:Y:S05]  /*d4e0*/  @!P1 BRA `(.L_x_220) ;  /* 0x0000000000049947 */ /* 0x004fea0003800000 */
[----:B------:R-:W-:Y:S01]  /*d4f0*/  BPT.TRAP 0x1 ;  /* 0x000000040000795c */ /* 0x000fe20000300000 */
.L_x_220:
[----:B------:R-:W1:Y:S01]  /*d500*/  LDC.64 R16, c[0x0][0x198] ;  /* 0x00006600ff107b82 */ /* 0x000e620000000a00 */
[----:B------:R-:W-:Y:S01]  /*d510*/  R2UR UR8, R0 ;  /* 0x00000000000872ca */ /* 0x000fe200000e0000 */
[----:B------:R-:W-:Y:S01]  /*d520*/  UMOV UR6, 0x0 ;  /* 0x0000000000067882 */ /* 0x000fe20000000000 */
[----:B------:R-:W-:Y:S01]  /*d530*/  UMOV UR7, 0x14f00000 ;  /* 0x14f0000000077882 */ /* 0x000fe20000000000 */
[----:B------:R-:W-:Y:S01]  /*d540*/  UMOV UR50, URZ ;  /* 0x0000003f00327c82 */ /* 0x000fe20008000000 */
[----:B------:R-:W-:Y:S01]  /*d550*/  UMOV UR52, UR20 ;  /* 0x0000001400347c82 */ /* 0x000fe20008000000 */
[----:B------:R-:W-:Y:S01]  /*d560*/  UMOV UR53, UR21 ;  /* 0x0000001500357c82 */ /* 0x000fe20008000000 */
[----:B------:R-:W-:Y:S01]  /*d570*/  UMOV UR34, 0x40 ;  /* 0x0000004000227882 */ /* 0x000fe20000000000 */
[----:B------:R-:W2:Y:S01]  /*d580*/  LDC.64 R10, c[0x0][0x718] ;  /* 0x0001c600ff0a7b82 */ /* 0x000ea20000000a00 */
[----:B------:R-:W-:Y:S01]  /*d590*/  UMOV UR35, UR51 ;  /* 0x0000003300237c82 */ /* 0x000fe20008000000 */
[----:B------:R-:W-:Y:S01]  /*d5a0*/  UMOV UR36, UR20 ;  /* 0x0000001400247c82 */ /* 0x000fe20008000000 */
[----:B------:R-:W-:Y:S01]  /*d5b0*/  UMOV UR37, UR21 ;  /* 0x0000001500257c82 */ /* 0x000fe20008000000 */
[----:B------:R-:W-:Y:S01]  /*d5c0*/  UMOV UR26, 0x80 ;  /* 0x00000080001a7882 */ /* 0x000fe20000000000 */
[----:B------:R-:W-:Y:S01]  /*d5d0*/  UMOV UR27, UR51 ;  /* 0x00000033001b7c82 */ /* 0x000fe20008000000 */
[----:B------:R-:W-:-:S02]  /*d5e0*/  UIADD3 UR48, UR8, 0x14100, URZ ;  /* 0x0001410008307890 */ /* 0x000fc4000fffe03f */
[----:B------:R-:W-:Y:S02]  /*d5f0*/  UIADD3 UR49, UR8, 0x31610, URZ ;  /* 0x0003161008317890 */ /* 0x000fe4000fffe03f */
[----:B------:R-:W-:Y:S02]  /*d600*/  UIADD3 UR32, UR8, 0x16100, URZ ;  /* 0x0001610008207890 */ /* 0x000fe4000fffe03f */
[----:B------:R-:W-:Y:S02]  /*d610*/  UIADD3 UR24, UR8, 0x18100, URZ ;  /* 0x0001810008187890 */ /* 0x000fe4000fffe03f */
[----:B------:R-:W-:Y:S01]  /*d620*/  UIADD3 UR16, UR8, 0x1a100, URZ ;  /* 0x0001a10008107890 */ /* 0x000fe2000fffe03f */
[----:B-1----:R-:W-:Y:S01]  /*d630*/  IMAD.MOV.U32 R9, RZ, RZ, R16 ;  /* 0x000000ffff097224 */ /* 0x002fe200078e0010 */
[----:B------:R-:W-:Y:S01]  /*d640*/  UIADD3 UR30, UR8, 0x2c100, URZ ;  /* 0x0002c100081e7890 */ /* 0x000fe2000fffe03f */
[----:B------:R-:W-:Y:S01]  /*d650*/  UMOV UR33, UR49 ;  /* 0x0000003100217c82 */ /* 0x000fe20008000000 */
[----:B------:R-:W-:Y:S01]  /*d660*/  UMOV UR28, UR20 ;  /* 0x00000014001c7c82 */ /* 0x000fe20008000000 */
[----:B------:R-:W-:Y:S01]  /*d670*/  UMOV UR29, UR21 ;  /* 0x00000015001d7c82 */ /* 0x000fe20008000000 */
[----:B------:R-:W-:Y:S01]  /*d680*/  UMOV UR25, UR49 ;  /* 0x0000003100197c82 */ /* 0x000fe20008000000 */
[----:B------:R-:W-:Y:S01]  /*d690*/  UMOV UR18, 0xc0 ;  /* 0x000000c000127882 */ /* 0x000fe20000000000 */
[----:B--2---:R-:W-:Y:S01]  /*d6a0*/  IMAD R20, R4, R10, RZ ;  /* 0x0000000a04147224 */ /* 0x004fe200078e02ff */
[----:B------:R-:W-:Y:S01]  /*d6b0*/  IADD3 R4, P1, R9, 0xf0, RZ ;  /* 0x000000f009047810 */ /* 0x000fe20007f3e0ff */
[----:B------:R-:W-:Y:S01]  /*d6c0*/  UMOV UR19, UR51 ;  /* 0x0000003300137c82 */ /* 0x000fe20008000000 */
[----:B------:R-:W-:Y:S01]  /*d6d0*/  UMOV UR17, UR49 ;  /* 0x0000003100117c82 */ /* 0x000fe20008000000 */
[----:B------:R-:W-:Y:S01]  /*d6e0*/  IMAD R20, R11, UR20, R20 ;  /* 0x000000140b147c24 */ /* 0x000fe2000f8e0214 */
[----:B------:R-:W-:Y:S01]  /*d6f0*/  R2UR UR4, R4 ;  /* 0x00000000040472ca */ /* 0x000fe200000e0000 */
[----:B------:R-:W-:Y:S01]  /*d700*/  IMAD.MOV.U32 R11, RZ, RZ, R17 ;  /* 0x000000ffff0b7224 */ /* 0x000fe200078e0011 */
[----:B------:R-:W-:Y:S01]  /*d710*/  UMOV UR9, 0x10 ;  /* 0x0000001000097882 */ /* 0x000fe20000000000 */
[----:B------:R-:W-:Y:S01]  /*d720*/  UMOV UR31, UR49 ;  /* 0x00000031001f7c82 */ /* 0x000fe20008000000 */
[----:B------:R-:W-:Y:S01]  /*d730*/  UIADD3 UR40, UR8, 0x5000, URZ ;  /* 0x0000500008287890 */ /* 0x000fe2000fffe03f */
[----:B------:R-:W-:Y:S01]  /*d740*/  IMAD.X R4, RZ, RZ, R11, P1 ;  /* 0x000000ffff047224 */ /* 0x000fe200008e060b */
[----:B------:R-:W-:Y:S01]  /*d750*/  UMOV UR43, UR11 ;  /* 0x0000000b002b7c82 */ /* 0x000fe20008000000 */
[----:B------:R-:W-:Y:S01]  /*d760*/  UMOV UR44, UR12 ;  /* 0x0000000c002c7c82 */ /* 0x000fe20008000000 */
[----:B------:R-:W-:Y:S01]  /*d770*/  UMOV UR45, UR13 ;  /* 0x0000000d002d7c82 */ /* 0x000fe20008000000 */
[----:B------:R-:W-:Y:S01]  /*d780*/  UMOV UR10, UR50 ;  /* 0x00000032000a7c82 */ /* 0x000fe20008000000 */
[----:B------:R-:W-:Y:S01]  /*d790*/  R2UR UR5, R4 ;  /* 0x00000000040572ca */ /* 0x000fe200000e0000 */
[----:B0-----:R-:W-:Y:S01]  /*d7a0*/  IMAD.WIDE.U32 R4, R10, UR20, R2 ;  /* 0x000000140a047c25 */ /* 0x001fe2000f8e0002 */
[----:B------:R-:W-:Y:S01]  /*d7b0*/  UMOV UR42, 0x80 ;  /* 0x00000080002a7882 */ /* 0x000fe20000000000 */
[----:B------:R-:W-:-:S02]  /*d7c0*/  UIADD3 UR56, UR8, 0x7800, URZ ;  /* 0x0000780008387890 */ /* 0x000fc4000fffe03f */
[----:B------:R-:W-:Y:S01]  /*d7d0*/  IMAD.IADD R5, R5, 0x1, R20 ;  /* 0x0000000105057824 */ /* 0x000fe200078e0214 */
[----:B------:R-:W-:Y:S01]  /*d7e0*/  UMOV UR58, 0xc0 ;  /* 0x000000c0003a7882 */ /* 0x000fe20000000000 */
[----:B------:R-:W-:Y:S01]  /*d7f0*/  UMOV UR59, UR11 ;  /* 0x0000000b003b7c82 */ /* 0x000fe20008000000 */
[----:B------:R-:W-:Y:S01]  /*d800*/  UMOV UR60, UR12 ;  /* 0x0000000c003c7c82 */ /* 0x000fe20008000000 */
[----:B------:R-:W-:Y:S01]  /*d810*/  IMAD.WIDE.U32 R4, R12, UR21, R4 ;  /* 0x000000150c047c25 */ /* 0x000fe2000f8e0004 */
[----:B------:R-:W-:Y:S01]  /*d820*/  UMOV UR61, UR13 ;  /* 0x0000000d003d7c82 */ /* 0x000fe20008000000 */
[----:B------:R-:W0:Y:S02]  /*d830*/  LDC.64 R12, c[0x0][0x700] ;  /* 0x0001c000ff0c7b82 */ /* 0x000e240000000a00 */
[----:B------:R-:W-:Y:S01]  /*d840*/  IMAD.IADD R14, R14, 0x1, R5 ;  /* 0x000000010e0e7824 */ /* 0x000fe200078e0205 */
[----:B------:R-:W-:Y:S01]  /*d850*/  UTMALDG.4D [UR48], [UR4], desc[UR6] ;  /* 0x00000630040075b4 */ /* 0x000fe20008019000 */
[----:B------:R1:W-:Y:S01]  /*d860*/  UTMALDG.4D [UR32], [UR4], desc[UR6] ;  /* 0x00000620040075b4 */ /* 0x0003e20008019000 */
[----:B------:R2:W-:Y:S01]  /*d870*/  UTMALDG.4D [UR24], [UR4], desc[UR6] ;  /* 0x00000618040075b4 */ /* 0x0005e20008019000 */
[C---:B0-----:R-:W-:Y:S01]  /*d880*/  LEA R5, P1, R4.reuse, R12, 0x2 ;  /* 0x0000000c04057211 */ /* 0x041fe200078210ff */
[----:B------:R0:W-:Y:S03]  /*d890*/  UTMALDG.4D [UR16], [UR4], desc[UR6] ;  /* 0x00000610040075b4 */ /* 0x0001e60008019000 */
[----:B------:R-:W-:-:S02]  /*d8a0*/  LEA.HI.X R14, R4, R13, R14, 0x2, P1 ;  /* 0x0000000d040e7211 */ /* 0x000fc400008f140e */
[----:B------:R-:W-:Y:S01]  /*d8b0*/  R2UR UR14, R5 ;  /* 0x00000000050e72ca */ /* 0x000fe200000e0000 */
[----:B------:R-:W-:Y:S01]  /*d8c0*/  IMAD.MOV.U32 R5, RZ, RZ, 0x14000 ;  /* 0x00014000ff057424 */ /* 0x000fe200078e00ff */
[----:B------:R-:W-:Y:S02]  /*d8d0*/  R2UR UR15, R14 ;  /* 0x000000000e0f72ca */ /* 0x000fe400000e0000 */
[----:B------:R-:W-:Y:S02]  /*d8e0*/  IADD3 R4, P1, R9, 0x2f0, RZ ;  /* 0x000002f009047810 */ /* 0x000fe40007f3e0ff */
[----:B------:R-:W-:Y:S01]  /*d8f0*/  MOV R14, UR45 ;  /* 0x0000002d000e7c02 */ /* 0x000fe20008000f00 */
[----:B-1----:R-:W-:Y:S01]  /*d900*/  UIADD3 UR32, UR8, 0xc800, URZ ;  /* 0x0000c80008207890 */ /* 0x002fe2000fffe03f */
[----:B------:R-:W-:Y:S01]  /*d910*/  R2UR UR22, R4 ;  /* 0x00000000041672ca */ /* 0x000fe200000e0000 */
[----:B------:R-:W-:Y:S01]  /*d920*/  IMAD.X R4, RZ, RZ, R11, P1 ;  /* 0x000000ffff047224 */ /* 0x000fe200008e060b */
[----:B------:R-:W-:Y:S01]  /*d930*/  UMOV UR35, UR11 ;  /* 0x0000000b00237c82 */ /* 0x000fe20008000000 */
[----:B------:R-:W-:Y:S01]  /*d940*/  UMOV UR36, UR12 ;  /* 0x0000000c00247c82 */ /* 0x000fe20008000000 */
[----:B------:R-:W-:-:S02]  /*d950*/  UMOV UR37, UR13 ;  /* 0x0000000d00257c82 */ /* 0x000fc40008000000 */
[----:B------:R-:W-:Y:S01]  /*d960*/  R2UR UR23, R4 ;  /* 0x00000000041772ca */ /* 0x000fe200000e0000 */
[----:B------:R1:W-:Y:S01]  /*d970*/  UBLKCP.S.G [UR30], [UR14], UR9 ;  /* 0x0000001e0e0073ba */ /* 0x0003e20008000209 */
[----:B------:R-:W-:Y:S01]  /*d980*/  IADD3 R4, P1, R9, 0x3f0, RZ ;  /* 0x000003f009047810 */ /* 0x000fe20007f3e0ff */
[----:B--2---:R-:W-:Y:S01]  /*d990*/  UIADD3 UR24, UR8, 0x2800, URZ ;  /* 0x0000280008187890 */ /* 0x004fe2000fffe03f */
[----:B------:R2:W-:Y:S01]  /*d9a0*/  SYNCS.ARRIVE.TRANS64 RZ, [R0+URZ+0x31600], R5 ;  /* 0x0316000500ff79a7 */ /* 0x0005e2000800003f */
[----:B------:R-:W-:Y:S01]  /*d9b0*/  UMOV UR26, 0x40 ;  /* 0x00000040001a7882 */ /* 0x000fe20000000000 */
[----:B------:R-:W-:Y:S01]  /*d9c0*/  UMOV UR27, UR11 ;  /* 0x0000000b001b7c82 */ /* 0x000fe20008000000 */
[----:B------:R-:W-:Y:S01]  /*d9d0*/  UMOV UR28, UR12 ;  /* 0x0000000c001c7c82 */ /* 0x000fe20008000000 */
[----:B------:R-:W-:Y:S01]  /*d9e0*/  UMOV UR29, UR13 ;  /* 0x0000000d001d7c82 */ /* 0x000fe20008000000 */
[----:B0-----:R-:W-:Y:S01]  /*d9f0*/  R2UR UR4, R4 ;  /* 0x00000000040472ca */ /* 0x001fe200000e0000 */
[----:B------:R-:W-:Y:S01]  /*da00*/  IMAD.X R4, RZ, RZ, R11, P1 ;  /* 0x000000ffff047224 */ /* 0x000fe200008e060b */
[----:B------:R-:W-:Y:S01]  /*da10*/  UMOV UR7, 0x10000000 ;  /* 0x1000000000077882 */ /* 0x000fe20000000000 */
[----:B------:R-:W-:-:S02]  /*da20*/  ISETP.GE.AND P1, PT, R8, 0x41, PT ;  /* 0x000000410800780c */ /* 0x000fc40003f26270 */
[----:B--2---:R-:W-:Y:S02]  /*da30*/  MOV R5, UR43 ;  /* 0x0000002b00057c02 */ /* 0x004fe40008000f00 */
[----:B------:R-:W-:Y:S01]  /*da40*/  R2UR UR5, R4 ;  /* 0x00000000040572ca */ /* 0x000fe200000e0000 */
[----:B-1----:R-:W-:Y:S01]  /*da50*/  UIADD3 UR9, UR8, 0x31600, URZ ;  /* 0x0003160008097890 */ /* 0x002fe2000fffe03f */
[----:B------:R-:W-:-:S06]  /*da60*/  MOV R4, UR44 ;  /* 0x0000002c00047c02 */ /* 0x000fcc0008000f00 */
[----:B------:R-:W-:Y:S01]  /*da70*/  UMOV UR25, UR9 ;  /* 0x0000000900197c82 */ /* 0x000fe20008000000 */
[----:B------:R-:W-:Y:S01]  /*da80*/  UMOV UR41, UR9 ;  /* 0x0000000900297c82 */ /* 0x000fe20008000000 */
[----:B------:R0:W-:Y:S01]  /*da90*/  UTMALDG.4D [UR8], [UR22], desc[UR6] ;  /* 0x00000608160075b4 */ /* 0x0001e20008019000 */
[----:B------:R-:W-:Y:S01]  /*daa0*/  UMOV UR57, UR9 ;  /* 0x0000000900397c82 */ /* 0x000fe20008000000 */
[----:B------:R-:W-:Y:S01]  /*dab0*/  UMOV UR33, UR9 ;  /* 0x0000000900217c82 */ /* 0x000fe20008000000 */
[----:B------:R1:W-:Y:S01]  /*dac0*/  UTMALDG.4D [UR24], [UR22], desc[UR6] ;  /* 0x00000618160075b4 */ /* 0x0003e20008019000 */
[----:B------:R2:W-:Y:S01]  /*dad0*/  UTMALDG.4D [UR40], [UR22], desc[UR6] ;  /* 0x00000628160075b4 */ /* 0x0005e20008019000 */
[----:B------:R3:W-:Y:S01]  /*dae0*/  UTMALDG.4D [UR56], [UR22], desc[UR6] ;  /* 0x00000638160075b4 */ /* 0x0007e20008019000 */
[----:B0-----:R-:W-:Y:S01]  /*daf0*/  UMOV UR10, 0xc0 ;  /* 0x000000c0000a7882 */ /* 0x001fe20000000000 */
[----:B-1----:R-:W-:Y:S01]  /*db00*/  UIADD3 UR24, UR8, 0xf000, URZ ;  /* 0x0000f00008187890 */ /* 0x002fe2000fffe03f */
[----:B------:R-:W-:Y:S01]  /*db10*/  UMOV UR26, 0x80 ;  /* 0x00000080001a7882 */ /* 0x000fe20000000000 */
[----:B--2---:R-:W-:Y:S01]  /*db20*/  R2UR UR45, R14 ;  /* 0x000000000e2d72ca */ /* 0x004fe200000e0000 */
[----:B------:R-:W-:Y:S01]  /*db30*/  UIADD3 UR40, UR8, 0xa000, URZ ;  /* 0x0000a00008287890 */ /* 0x000fe2000fffe03f */
[----:B------:R-:W-:Y:S01]  /*db40*/  R2UR UR44, R4 ;  /* 0x00000000042c72ca */ /* 0x000fe200000e0000 */
[----:B------:R-:W-:Y:S01]  /*db50*/  UIADD3 UR8, UR8, 0x11800, URZ ;  /* 0x0001180008087890 */ /* 0x000fe2000fffe03f */
[----:B------:R-:W-:Y:S01]  /*db60*/  R2UR UR43, R5 ;  /* 0x00000000052b72ca */ /* 0x000fe200000e0000 */
[----:B------:R-:W-:Y:S01]  /*db70*/  UMOV UR42, UR50 ;  /* 0x00000032002a7c82 */ /* 0x000fe20008000000 */
[----:B------:R-:W-:-:S02]  /*db80*/  IMAD.MOV.U32 R4, RZ, RZ, RZ ;  /* 0x000000ffff047224 */ /* 0x000fc400078e00ff */
[----:B------:R-:W-:Y:S02]  /*db90*/  IMAD.MOV.U32 R5, RZ, RZ, 0x1 ;  /* 0x00000001ff057424 */ /* 0x000fe400078e00ff */
[----:B------:R-:W-:-:S07]  /*dba0*/  IMAD.MOV.U32 R14, RZ, RZ, 0x1 ;  /* 0x00000001ff0e7424 */ /* 0x000fce00078e00ff */
[----:B------:R3:W-:Y:S01]  /*dbb0*/  UTMALDG.4D [UR40], [UR4], desc[UR6] ;  /* 0x00000628040075b4 */ /* 0x0007e20008019000 */
[----:B------:R3:W-:Y:S01]  /*dbc0*/  UTMALDG.4D [UR32], [UR4], desc[UR6] ;  /* 0x00000620040075b4 */ /* 0x0007e20008019000 */
[----:B------:R3:W-:Y:S01]  /*dbd0*/  UTMALDG.4D [UR24], [UR4], desc[UR6] ;  /* 0x00000618040075b4 */ /* 0x0007e20008019000 */
[----:B------:R3:W-:Y:S02]  /*dbe0*/  UTMALDG.4D [UR8], [UR4], desc[UR6] ;  /* 0x00000608040075b4 */ /* 0x0007e40008019000 */
[----:B---3--:R-:W-:Y:S05]  /*dbf0*/  @!P1 BRA `(.L_x_221) ;  /* 0x00000008007c9947 */ /* 0x008fea0003800000 */
[----:B------:R-:W0:Y:S01]  /*dc00*/  LDC.64 R16, c[0x0][0x738] ;  /* 0x0001ce00ff107b82 */ /* 0x000e220000000a00 */
[----:B------:R-:W1:Y:S01]  /*dc10*/  S2R R14, SR_CTAID.Y ;  /* 0x00000000000e7919 */ /* 0x000e620000002600 */
[----:B------:R-:W-:Y:S02]  /*dc20*/  VIADD R8, R8, 0x3f ;  /* 0x0000003f08087836 */ /* 0x000fe40000000000 */
[----:B0-----:R-:W-:-:S04]  /*dc30*/  IMAD.WIDE.U32 R4, R16, UR21, R2 ;  /* 0x0000001510047c25 */ /* 0x001fc8000f8e0002 */
[----:B------:R-:W-:-:S04]  /*dc40*/  IMAD R16, R15, R16, RZ ;  /* 0x000000100f107224 */ /* 0x000fc800078e02ff */
[----:B------:R-:W-:Y:S01]  /*dc50*/  IMAD R16, R17, UR21, R16 ;  /* 0x0000001511107c24 */ /* 0x000fe2000f8e0210 */
[----:B-1----:R-:W-:-:S03]  /*dc60*/  SHF.R.S32.HI R14, RZ, 0x1f, R14 ;  /* 0x0000001fff0e7819 */ /* 0x002fc6000001140e */
[----:B------:R-:W-:Y:S02]  /*dc70*/  IMAD.IADD R5, R5, 0x1, R16 ;  /* 0x0000000105057824 */ /* 0x000fe400078e0210 */
[----:B------:R-:W0:Y:S02]  /*dc80*/  LDC.64 R16, c[0x0][0x730] ;  /* 0x0001cc00ff107b82 */ /* 0x000e240000000a00 */
[----:B0-----:R-:W-:Y:S02]  /*dc90*/  IMAD R6, R14, R16, RZ ;  /* 0x000000100e067224 */ /* 0x001fe400078e02ff */
[----:B------:R-:W-:Y:S01]  /*dca0*/  IMAD.WIDE.U32 R4, R16, UR20, R4 ;  /* 0x0000001410047c25 */ /* 0x000fe2000f8e0004 */
[----:B------:R-:W0:Y:S03]  /*dcb0*/  S2R R14, SR_TID.X ;  /* 0x00000000000e7919 */ /* 0x000e260000002100 */
[----:B------:R-:W-:-:S02]  /*dcc0*/  IMAD R6, R17, UR20, R6 ;  /* 0x0000001411067c24 */ /* 0x000fc4000f8e0206 */
[----:B------:R-:W1:Y:S02]  /*dcd0*/  LDC.64 R16, c[0x0][0x728] ;  /* 0x0001ca00ff107b82 */ /* 0x000e640000000a00 */
[----:B------:R-:W-:Y:S01]  /*dce0*/  IMAD.IADD R6, R5, 0x1, R6 ;  /* 0x0000000105067824 */ /* 0x000fe200078e0206 */
[----:B-1----:R-:W-:Y:S01]  /*dcf0*/  LEA R5, P1, R4, R16, 0x2 ;  /* 0x0000001004057211 */ /* 0x002fe200078210ff */
[----:B------:R-:W-:-:S03]  /*dd00*/  IMAD.MOV.U32 R16, RZ, RZ, RZ ;  /* 0x000000ffff107224 */ /* 0x000fc600078e00ff */
[----:B------:R-:W-:Y:S01]  /*dd10*/  LEA.HI.X R17, R4, R17, R6, 0x2, P1 ;  /* 0x0000001104117211 */ /* 0x000fe200008f1406 */
[----:B------:R-:W-:Y:S02]  /*dd20*/  IMAD.MOV.U32 R6, RZ, RZ, R18 ;  /* 0x000000ffff067224 */ /* 0x000fe400078e0012 */
[----:B------:R-:W-:Y:S02]  /*dd30*/  IMAD.MOV.U32 R4, RZ, RZ, RZ ;  /* 0x000000ffff047224 */ /* 0x000fe400078e00ff */
[----:B------:R-:W-:-:S04]  /*dd40*/  IMAD.WIDE.U32 R6, R10, UR20, R6 ;  /* 0x000000140a067c25 */ /* 0x000fc8000f8e0006 */
[----:B------:R-:W-:Y:S01]  /*dd50*/  IMAD.MOV.U32 R18, RZ, RZ, RZ ;  /* 0x000000ffff127224 */ /* 0x000fe200078e00ff */
[----:B------:R-:W-:-:S04]  /*dd60*/  IADD3 R10, P1, R2, R6, RZ ;  /* 0x00000006020a7210 */ /* 0x000fc80007f3e0ff */
[----:B------:R-:W-:Y:S02]  /*dd70*/  IADD3.X R6, R3, R20, R7, P1, !PT ;  /* 0x0000001403067210 */ /* 0x000fe40000ffe407 */
[C---:B------:R-:W-:Y:S02]  /*dd80*/  LEA R12, P1, R10.reuse, R12, 0x2 ;  /* 0x0000000c0a0c7211 */ /* 0x040fe400078210ff */
[----:B------:R-:W-:Y:S02]  /*dd90*/  SHF.R.S32.HI R7, RZ, 0x1f, R8 ;  /* 0x0000001fff077819 */ /* 0x000fe40000011408 */
[----:B------:R-:W-:Y:S01]  /*dda0*/  LEA.HI.X R10, R10, R13, R6, 0x2, P1 ;  /* 0x0000000d0a0a7211 */ /* 0x000fe200008f1406 */
[----:B------:R-:W-:Y:S01]  /*ddb0*/  IMAD.U32 R13, RZ, RZ, UR51 ;  /* 0x00000033ff0d7e24 */ /* 0x000fe2000f8e00ff */
[----:B------:R-:W-:Y:S01]  /*ddc0*/  LEA.HI R8, R7, R8, RZ, 0x6 ;  /* 0x0000000807087211 */ /* 0x000fe200078f30ff */
[----:B------:R-:W-:Y:S01]  /*ddd0*/  IMAD.MOV.U32 R6, RZ, RZ, 0x1 ;  /* 0x00000001ff067424 */ /* 0x000fe200078e00ff */
[----:B------:R-:W-:-:S02]  /*dde0*/  IADD3 R7, P1, R12, 0x100, RZ ;  /* 0x000001000c077810 */ /* 0x000fc40007f3e0ff */
[----:B0-----:R-:W-:Y:S01]  /*ddf0*/  LOP3.LUT R12, R14, 0x1f, RZ, 0xc0, !PT ;  /* 0x0000001f0e0c7812 */ /* 0x001fe200078ec0ff */
[----:B------:R-:W-:Y:S01]  /*de00*/  IMAD.MOV.U32 R14, RZ, RZ, 0x1 ;  /* 0x00000001ff0e7424 */ /* 0x000fe200078e00ff */
[----:B------:R-:W-:Y:S01]  /*de10*/  LEA.HI.SX32 R8, R8, 0xffffffff, 0x1a ;  /* 0xffffffff08087811 */ /* 0x000fe200078fd2ff */
[----:B------:R-:W-:-:S08]  /*de20*/  IMAD.X R10, RZ, RZ, R10, P1 ;  /* 0x000000ffff0a7224 */ /* 0x000fd000008e060a */
.L_x_226:
[----:B------:R-:W-:-:S04]  /*de30*/  SHF.L.U32 R9, R14, 0x1f, RZ ;  /* 0x0000001f0e097819 */ /* 0x000fc800000006ff */
[----:B0-----:R-:W0:Y:S02]  /*de40*/  SYNCS.PHASECHK.TRANS64.TRYWAIT P1, [R0+URZ+0x31638], R9 ;  /* 0x03163809000075a7 */ /* 0x001e24000802017f */
[----:B01---5:R-:W-:Y:S05]  /*de50*/  @!P1 BRA `(.L_x_222) ;  /* 0x0000000c00dc9947 */ /* 0x023fea0003800000 */
.L_x_235:
[----:B------:R-:W-:Y:S05]  /*de60*/  @P0 BRA `(.L_x_223) ;  /* 0x0000000000140947 */ /* 0x000fea0003800000 */
[----:B------:R-:W-:Y:S01]  /*de70*/  ISETP.NE.AND P1, PT, R12, RZ, PT ;  /* 0x000000ff0c00720c */ /* 0x000fe20003f25270 */
[----:B0-----:R-:W-:-:S04]  /*de80*/  IMAD.MOV.U32 R9, RZ, RZ, 0x8100 ;  /* 0x00008100ff097424 */ /* 0x001fc800078e00ff */
[----:B------:R1:W-:Y:S08]  /*de90*/  SYNCS.ARRIVE.TRANS64 RZ, [R0+URZ+0x31630], R9 ;  /* 0x0316300900ff79a7 */ /* 0x0003f0000800003f */
[----:B------:R-:W-:Y:S05]  /*dea0*/  @!P1 BRA `(.L_x_223) ;  /* 0x0000000000049947 */ /* 0x000fea0003800000 */
[----:B------:R-:W-:Y:S01]  /*deb0*/  BPT.TRAP 0x1 ;  /* 0x000000040000795c */ /* 0x000fe20000300000 */
.L_x_223:
[----:B------:R2:W-:Y:S02]  /*dec0*/  STL.64 [R1], R2 ;  /* 0x0000000201007387 */ /* 0x0005e40000100a00 */
[----:B--2---:R-:W0:Y:S02]  /*ded0*/  LDC.64 R2, c[0x0][0x198] ;  /* 0x00006600ff027b82 */ /* 0x004e240000000a00 */
[----:B01----:R-:W-:-:S05]  /*dee0*/  IMAD.MOV.U32 R9, RZ, RZ, R2 ;  /* 0x000000ffff097224 */ /* 0x003fca00078e0002 */
[----:B------:R-:W-:-:S04]  /*def0*/  IADD3 R11, P1, R9, 0x1f0, RZ ;  /* 0x000001f0090b7810 */ /* 0x000fc80007f3e0ff */
[----:B------:R-:W-:Y:S01]  /*df00*/  R2UR UR6, R11 ;  /* 0x000000000b0672ca */ /* 0x000fe200000e0000 */
[----:B------:R-:W-:Y:S02]  /*df10*/  IMAD.MOV.U32 R11, RZ, RZ, R3 ;  /* 0x000000ffff0b7224 */ /* 0x000fe400078e0003 */
[----:B------:R0:W5:Y:S01]  /*df20*/  LDL.LU.64 R2, [R1] ;  /* 0x0000000001027983 */ /* 0x0001620000300a00 */
[----:B------:R-:W-:Y:S01]  /*df30*/  R2UR UR14, R0 ;  /* 0x00000000000e72ca */ /* 0x000fe200000e0000 */
[----:B------:R-:W-:Y:S01]  /*df40*/  IMAD.X R19, RZ, RZ, R11, P1 ;  /* 0x000000ffff137224 */ /* 0x000fe200008e060b */
[----:B------:R-:W-:Y:S01]  /*df50*/  R2UR UR19, R13 ;  /* 0x000000000d1372ca */ /* 0x000fe200000e0000 */
[----:B------:R-:W1:Y:S01]  /*df60*/  S2R R12, SR_TID.X ;  /* 0x00000000000c7919 */ /* 0x000e620000002100 */
[----:B------:R-:W-:Y:S01]  /*df70*/  VIADD R16, R16, 0x1 ;  /* 0x0000000110107836 */ /* 0x000fe20000000000 */
[----:B------:R-:W-:Y:S01]  /*df80*/  UMOV UR8, 0x0 ;  /* 0x0000000000087882 */ /* 0x000fe20000000000 */
[----:B------:R-:W-:Y:S01]  /*df90*/  R2UR UR7, R19 ;  /* 0x00000000130772ca */ /* 0x000fe200000e0000 */
[----:B------:R-:W-:Y:S01]  /*dfa0*/  UMOV UR9, 0x14f00000 ;  /* 0x14f0000000097882 */ /* 0x000fe20000000000 */
[----:B------:R-:W-:Y:S01]  /*dfb0*/  UMOV UR18, URZ ;  /* 0x0000003f00127c82 */ /* 0x000fe20008000000 */
[C---:B------:R-:W-:Y:S01]  /*dfc0*/  ISETP.NE.AND P1, PT, R16.reuse, 0x2, PT ;  /* 0x000000021000780c */ /* 0x040fe20003f25270 */
[----:B------:R-:W-:Y:S01]  /*dfd0*/  UMOV UR34, 0x40 ;  /* 0x0000004000227882 */ /* 0x000fe20000000000 */
[----:B------:R-:W-:Y:S01]  /*dfe0*/  R2UR UR4, R5 ;  /* 0x00000000050472ca */ /* 0x000fe200000e0000 */
[----:B------:R-:W-:Y:S01]  /*dff0*/  UMOV UR36, UR20 ;  /* 0x0000001400247c82 */ /* 0x000fe20008000000 */
[----:B------:R-:W-:Y:S01]  /*e000*/  UIADD3 UR16, UR14, 0x24100, URZ ;  /* 0x000241000e107890 */ /* 0x000fe2000fffe03f */
[----:B------:R-:W-:Y:S01]  /*e010*/  R2UR UR5, R17 ;  /* 0x00000000110572ca */ /* 0x000fe200000e0000 */
[----:B------:R-:W-:Y:S01]  /*e020*/  UIADD3 UR17, UR14, 0x31630, URZ ;  /* 0x000316300e117890 */ /* 0x000fe2000fffe03f */
[----:B------:R-:W-:Y:S01]  /*e030*/  SEL R19, RZ, 0x1, P1 ;  /* 0x00000001ff137807 */ /* 0x000fe20000800000 */
[----:B------:R-:W-:Y:S01]  /*e040*/  UIADD3 UR32, UR14, 0x26100, URZ ;  /* 0x000261000e207890 */ /* 0x000fe2000fffe03f */
[----:B------:R-:W-:Y:S01]  /*e050*/  SEL R16, R16, RZ, P1 ;  /* 0x000000ff10107207 */ /* 0x000fe20000800000 */
[----:B------:R-:W-:Y:S01]  /*e060*/  UIADD3 UR24, UR14, 0x28100, URZ ;  /* 0x000281000e187890 */ /* 0x000fe2000fffe03f */
[----:B------:R-:W-:Y:S01]  /*e070*/  LOP3.LUT R6, R6, R19, RZ, 0x3c, !PT ;  /* 0x0000001306067212 */ /* 0x000fe200078e3cff */
        /* <DEDUP_REMOVED lines=14> */
[----:B-1----:R-:W-:-:S04]  /*e160*/  LOP3.LUT R12, R12, 0x7f, RZ, 0xc0, !PT ;  /* 0x0000007f0c0c7812 */ /* 0x002fc800078ec0ff */
[----:B------:R-:W-:Y:S01]  /*e170*/  ISETP.NE.AND P2, PT, R12, RZ, PT ;  /* 0x000000ff0c00720c */ /* 0x000fe20003f45270 */
[----:B------:R0:W-:Y:S01]  /*e180*/  UTMALDG.4D [UR24], [UR6], desc[UR8] ;  /* 0x00000818060075b4 */ /* 0x0001e20008019000 */
[----:B------:R-:W1:Y:S01]  /*e190*/  S2R R12, SR_TID.X ;  /* 0x00000000000c7919 */ /* 0x000e620000002100 */
[----:B--2---:R-:W-:Y:S02]  /*e1a0*/  UIADD3 UR16, UR14, 0x2a100, URZ ;  /* 0x0002a1000e107890 */ /* 0x004fe4000fffe03f */
[----:B------:R-:W-:Y:S01]  /*e1b0*/  UIADD3 UR14, UR14, 0x2c300, URZ ;  /* 0x0002c3000e0e7890 */ /* 0x000fe2000fffe03f */
[----:B------:R-:W-:-:S06]  /*e1c0*/  UMOV UR18, 0xc0 ;  /* 0x000000c000127882 */ /* 0x000fcc0000000000 */
[----:B------:R0:W-:Y:S02]  /*e1d0*/  UTMALDG.4D [UR16], [UR6], desc[UR8] ;  /* 0x00000810060075b4 */ /* 0x0001e40008019000 */
[----:B------:R0:W-:Y:S01]  /*e1e0*/  UBLKCP.S.G [UR14], [UR4], UR10 ;  /* 0x0000000e040073ba */ /* 0x0001e2000800020a */
[----:B------:R-:W2:Y:S01]  /*e1f0*/  SYNCS.PHASECHK.TRANS64.TRYWAIT P1, [R19+URZ+0x31620], R20 ;  /* 0x03162014130075a7 */ /* 0x000ea2000802017f */
[----:B-1----:R-:W-:Y:S01]  /*e200*/  LOP3.LUT R12, R12, 0x1f, RZ, 0xc0, !PT ;  /* 0x0000001f0c0c7812 */ /* 0x002fe200078ec0ff */
[----:B0-2---:R-:W-:Y:S06]  /*e210*/  @!P1 BRA `(.L_x_224) ;  /* 0x0000000c00009947 */ /* 0x005fec0003800000 */
.L_x_237:
[----:B------:R-:W-:Y:S01]  /*e220*/  LOP3.LUT R14, R14, 0x1, RZ, 0x3c, !PT ;  /* 0x000000010e0e7812 */ /* 0x000fe200078e3cff */
[----:B------:R-:W-:Y:S06]  /*e230*/  @P2 BRA `(.L_x_225) ;  /* 0x0000000000142947 */ /* 0x000fec0003800000 */
[----:B------:R-:W-:Y:S01]  /*e240*/  ISETP.NE.AND P1, PT, R12, RZ, PT ;  /* 0x000000ff0c00720c */ /* 0x000fe20003f25270 */
[----:B0-----:R-:W-:-:S04]  /*e250*/  IMAD.MOV.U32 R20, RZ, RZ, 0x8100 ;  /* 0x00008100ff147424 */ /* 0x001fc800078e00ff */
[----:B------:R1:W-:Y:S08]  /*e260*/  SYNCS.ARRIVE.TRANS64 RZ, [R19+URZ+0x31610], R20 ;  /* 0x0316101413ff79a7 */ /* 0x0003f0000800003f */
[----:B------:R-:W-:Y:S05]  /*e270*/  @!P1 BRA `(.L_x_225) ;  /* 0x0000000000049947 */ /* 0x000fea0003800000 */
[----:B------:R-:W-:Y:S01]  /*e280*/  BPT.TRAP 0x1 ;  /* 0x000000040000795c */ /* 0x000fe20000300000 */
.L_x_225:
        /* <DEDUP_REMOVED lines=24> */
[----:B------:R-:W-:Y:S01]  /*e410*/  VIADD R4, R4, 0x40 ;  /* 0x0000004004047836 */ /* 0x000fe20000000000 */
        /* <DEDUP_REMOVED lines=23> */
[----:B------:R-:W-:Y:S01]  /*e590*/  IMAD.X R10, RZ, RZ, R10, P3 ;  /* 0x000000ffff0a7224 */ /* 0x000fe200018e060a */
[----:B------:R2:W-:Y:S01]  /*e5a0*/  UTMALDG.4D [UR24], [UR4], desc[UR6] ;  /* 0x00000618040075b4 */ /* 0x0005e20008019000 */
[----:B------:R2:W-:Y:S01]  /*e5b0*/  UTMALDG.4D [UR16], [UR4], desc[UR6] ;  /* 0x00000610040075b4 */ /* 0x0005e20008019000 */
[----:B------:R2:W-:Y:S02]  /*e5c0*/  UBLKCP.S.G [UR8], [UR14], UR10 ;  /* 0x000000080e0073ba */ /* 0x0005e4000800020a */
[----:B--2---:R-:W-:Y:S05]  /*e5d0*/  @!P1 BRA `(.L_x_226) ;  /* 0xfffffff800149947 */ /* 0x004fea000383ffff */
[----:B------:R-:W-:-:S07]  /*e5e0*/  VIADD R5, R16, 0x1 ;  /* 0x0000000110057836 */ /* 0x000fce0000000000 */
.L_x_221:
[----:B------:R-:W2:Y:S01]  /*e5f0*/  S2R R8, SR_CTAID.Y ;  /* 0x0000000000087919 */ /* 0x000ea20000002600 */
[----:B------:R-:W-:Y:S01]  /*e600*/  SHF.L.U32 R7, R14, 0x1f, RZ ;  /* 0x0000001f0e077819 */ /* 0x000fe200000006ff */
[----:B------:R-:W3:Y:S03]  /*e610*/  LDC.64 R16, c[0x0][0x730] ;  /* 0x0001cc00ff107b82 */ /* 0x000ee60000000a00 */
[----:B------:R-:W4:Y:S05]  /*e620*/  SYNCS.PHASECHK.TRANS64.TRYWAIT P1, [R0+URZ+0x31638], R7 ;  /* 0x03163807000075a7 */ /* 0x000f2a000802017f */
[----:B------:R-:W0:Y:S01]  /*e630*/  LDC.64 R12, c[0x0][0x738] ;  /* 0x0001ce00ff0c7b82 */ /* 0x000e220000000a00 */
[----:B---3-5:R-:W-:Y:S01]  /*e640*/  IMAD.WIDE.U32 R2, R16, UR20, R2 ;  /* 0x0000001410027c25 */ /* 0x028fe2000f8e0002 */
[----:B--2---:R-:W-:-:S05]  /*e650*/  SHF.R.S32.HI R8, RZ, 0x1f, R8 ;  /* 0x0000001fff087819 */ /* 0x004fca0000011408 */
[----:B------:R-:W-:-:S04]  /*e660*/  IMAD R8, R8, R16, RZ ;  /* 0x0000001008087224 */ /* 0x000fc800078e02ff */
[----:B------:R-:W-:-:S04]  /*e670*/  IMAD R17, R17, UR20, R8 ;  /* 0x0000001411117c24 */ /* 0x000fc8000f8e0208 */
[----:B------:R-:W-:Y:S02]  /*e680*/  IMAD.IADD R3, R17, 0x1, R3 ;  /* 0x0000000111037824 */ /* 0x000fe400078e0203 */
[----:B0-----:R-:W-:Y:S02]  /*e690*/  IMAD R8, R15, R12, RZ ;  /* 0x0000000c0f087224 */ /* 0x001fe400078e02ff */
[----:B------:R-:W-:-:S04]  /*e6a0*/  IMAD.WIDE.U32 R2, R12, UR21, R2 ;  /* 0x000000150c027c25 */ /* 0x000fc8000f8e0002 */
[----:B------:R-:W-:Y:S01]  /*e6b0*/  IMAD R13, R13, UR21, R8 ;  /* 0x000000150d0d7c24 */ /* 0x000fe2000f8e0208 */
[----:B----4-:R-:W-:Y:S06]  /*e6c0*/  @!P1 BRA `(.L_x_227) ;  /* 0x0000000400ec9947 */ /* 0x010fec0003800000 */
.L_x_238:
[----:B0-----:R-:W-:Y:S01]  /*e6d0*/  IMAD.IADD R7, R13, 0x1, R3 ;  /* 0x000000010d077824 */ /* 0x001fe200078e0203 */
[----:B------:R-:W-:Y:S06]  /*e6e0*/  @P0 BRA `(.L_x_228) ;  /* 0x0000000000180947 */ /* 0x000fec0003800000 */
[----:B------:R-:W0:Y:S01]  /*e6f0*/  S2R R8, SR_TID.X ;  /* 0x0000000000087919 */ /* 0x000e220000002100 */
[----:B------:R-:W-:-:S04]  /*e700*/  IMAD.MOV.U32 R13, RZ, RZ, 0x8100 ;  /* 0x00008100ff0d7424 */ /* 0x000fc800078e00ff */
[----:B------:R2:W-:Y:S01]  /*e710*/  SYNCS.ARRIVE.TRANS64 RZ, [R0+URZ+0x31630], R13 ;  /* 0x0316300d00ff79a7 */ /* 0x0005e2000800003f */
[----:B0-----:R-:W-:-:S13]  /*e720*/  LOP3.LUT P0, RZ, R8, 0x1f, RZ, 0xc0, !PT ;  /* 0x0000001f08ff7812 */ /* 0x001fda000780c0ff */
[----:B--2---:R-:W-:Y:S05]  /*e730*/  @!P0 BRA `(.L_x_228) ;  /* 0x0000000000048947 */ /* 0x004fea0003800000 */
[----:B------:R-:W-:Y:S01]  /*e740*/  BPT.TRAP 0x1 ;  /* 0x000000040000795c */ /* 0x000fe20000300000 */
.L_x_228:
[----:B------:R-:W0:Y:S01]  /*e750*/  LDC.64 R12, c[0x0][0x728] ;  /* 0x0001ca00ff0c7b82 */ /* 0x000e220000000a00 */
[C---:B------:R-:W-:Y:S01]  /*e760*/  IADD3 R2, P0, R4.reuse, R2, RZ ;  /* 0x0000000204027210 */ /* 0x040fe20007f1e0ff */
[----:B------:R-:W-:Y:S01]  /*e770*/  UMOV UR6, 0x0 ;  /* 0x0000000000067882 */ /* 0x000fe20000000000 */
[C---:B------:R-:W-:Y:S01]  /*e780*/  R2UR UR43, R4.reuse ;  /* 0x00000000042b72ca */ /* 0x040fe200000e0000 */
[----:B------:R-:W-:Y:S01]  /*e790*/  UMOV UR7, 0x14f00000 ;  /* 0x14f0000000077882 */ /* 0x000fe20000000000 */
[----:B------:R-:W-:Y:S01]  /*e7a0*/  LEA.HI.X.SX32 R3, R4, R7, 0x1, P0 ;  /* 0x0000000704037211 */ /* 0x000fe200000f0eff */
        /* <DEDUP_REMOVED lines=10> */
[----:B------:R-:W-:Y:S01]  /*e850*/  UIADD3 UR43, UR43, UR51, URZ ;  /* 0x000000332b2b7290 */ /* 0x000fe2000fffe03f */
[----:B------:R-:W-:Y:S01]  /*e860*/  LOP3.LUT R4, R14, 0x1, RZ, 0x3c, !PT ;  /* 0x000000010e047812 */ /* 0x000fe200078e3cff */
[----:B------:R-:W-:Y:S01]  /*e870*/  UMOV UR18, 0xc0 ;  /* 0x000000c000127882 */ /* 0x000fe20000000000 */
[----:B------:R-:W-:Y:S01]  /*e880*/  UMOV UR10, 0x10 ;  /* 0x00000010000a7882 */ /* 0x000fe20000000000 */
[----:B------:R-:W-:-:S02]  /*e890*/  UIADD3 UR40, UR8, 0x24100, URZ ;  /* 0x0002410008287890 */ /* 0x000fc4000fffe03f */
[----:B------:R-:W-:Y:S01]  /*e8a0*/  UIADD3 UR41, UR8, 0x31630, URZ ;  /* 0x0003163008297890 */ /* 0x000fe2000fffe03f */
[C---:B0-----:R-:W-:Y:S01]  /*e8b0*/  LEA R12, P0, R2.reuse, R12, 0x2 ;  /* 0x0000000c020c7211 */ /* 0x041fe200078010ff */
[----:B------:R-:W-:Y:S02]  /*e8c0*/  UIADD3 UR32, UR8, 0x26100, URZ ;  /* 0x0002610008207890 */ /* 0x000fe4000fffe03f */
[----:B------:R-:W-:Y:S01]  /*e8d0*/  UIADD3 UR24, UR8, 0x28100, URZ ;  /* 0x0002810008187890 */ /* 0x000fe2000fffe03f */
[----:B------:R-:W-:Y:S01]  /*e8e0*/  LEA.HI.X R13, R2, R13, R3, 0x2, P0 ;  /* 0x0000000d020d7211 */ /* 0x000fe200000f1403 */
[----:B------:R-:W-:Y:S01]  /*e8f0*/  UIADD3 UR16, UR8, 0x2a100, URZ ;  /* 0x0002a10008107890 */ /* 0x000fe2000fffe03f */
[----:B------:R-:W-:Y:S01]  /*e900*/  IADD3 R9, P0, R9, 0x1f0, RZ ;  /* 0x000001f009097810 */ /* 0x000fe20007f1e0ff */
[----:B------:R-:W-:Y:S01]  /*e910*/  UIADD3 UR8, UR8, 0x2c300, URZ ;  /* 0x0002c30008087890 */ /* 0x000fe2000fffe03f */
[----:B------:R-:W-:Y:S01]  /*e920*/  R2UR UR14, R12 ;  /* 0x000000000c0e72ca */ /* 0x000fe200000e0000 */
[----:B------:R-:W-:Y:S01]  /*e930*/  UMOV UR33, UR41 ;  /* 0x0000002900217c82 */ /* 0x000fe20008000000 */
[----:B------:R-:W-:Y:S01]  /*e940*/  R2UR UR4, R9 ;  /* 0x00000000090472ca */ /* 0x000fe200000e0000 */
[----:B------:R-:W-:Y:S01]  /*e950*/  IMAD.X R11, RZ, RZ, R11, P0 ;  /* 0x000000ffff0b7224 */ /* 0x000fe200000e060b */
[----:B------:R-:W-:Y:S01]  /*e960*/  R2UR UR15, R13 ;  /* 0x000000000d0f72ca */ /* 0x000fe200000e0000 */
[----:B------:R-:W-:Y:S01]  /*e970*/  UMOV UR35, UR43 ;  /* 0x0000002b00237c82 */ /* 0x000fe20008000000 */
[----:B------:R-:W-:Y:S01]  /*e980*/  UMOV UR25, UR41 ;  /* 0x0000002900197c82 */ /* 0x000fe20008000000 */
[----:B------:R-:W-:Y:S01]  /*e990*/  UMOV UR27, UR43 ;  /* 0x0000002b001b7c82 */ /* 0x000fe20008000000 */
[----:B------:R-:W-:Y:S01]  /*e9a0*/  R2UR UR5, R11 ;  /* 0x000000000b0572ca */ /* 0x000fe200000e0000 */
[----:B------:R-:W-:Y:S01]  /*e9b0*/  UMOV UR17, UR41 ;  /* 0x0000002900117c82 */ /* 0x000fe20008000000 */
[----:B------:R-:W-:Y:S01]  /*e9c0*/  UMOV UR19, UR43 ;  /* 0x0000002b00137c82 */ /* 0x000fe20008000000 */
[----:B------:R-:W-:Y:S01]  /*e9d0*/  UMOV UR9, UR41 ;  /* 0x0000002900097c82 */ /* 0x000fe20008000000 */
        /* <DEDUP_REMOVED lines=9> */
[----:B0-----:R-:W-:Y:S01]  /*ea70*/  NOP ;  /* 0x0000000000007918 */ /* 0x001fe20000000000 */
.L_x_217:
[----:B------:R-:W-:Y:S05]  /*ea80*/  WARPSYNC.ALL ;  /* 0x0000000000007948 */ /* 0x000fea0003800000 */
[----:B------:R-:W-:-:S13]  /*ea90*/  ELECT P0, URZ, PT ;  /* 0x00000000003f782f */ /* 0x000fda0003800000 */
[----:B------:R-:W-:Y:S05]  /*eaa0*/  @!P0 BRA `(.L_x_117) ;  /* 0x0000000000708947 */ /* 0x000fea0003800000 */
[----:B------:R-:W-:-:S04]  /*eab0*/  LOP3.LUT R21, R21, 0x2, RZ, 0xfc, !PT ;  /* 0x0000000215157812 */ /* 0x000fc800078efcff */
[----:B------:R-:W-:-:S13]  /*eac0*/  ISETP.NE.AND P1, PT, R21, 0x3, PT ;  /* 0x000000031500780c */ /* 0x000fda0003f25270 */
[----:B------:R-:W-:Y:S05]  /*ead0*/  @!P1 BRA `(.L_x_229) ;  /* 0x0000000000049947 */ /* 0x000fea0003800000 */
[----:B-1----:R-:W-:Y:S01]  /*eae0*/  BPT.TRAP 0x1 ;  /* 0x000000040000795c */ /* 0x002fe20000300000 */
.L_x_229:
[----:B------:R-:W0:Y:S01]  /*eaf0*/  S2R R3, SR_CgaCtaId ;  /* 0x0000000000037919 */ /* 0x000e220000008800 */
[----:B------:R-:W-:-:S04]  /*eb00*/  MOV R2, 0x400 ;  /* 0x0000040000027802 */ /* 0x000fc80000000f00 */
[----:B0-----:R-:W-:Y:S02]  /*eb10*/  LEA R7, R3, R2, 0x18 ;  /* 0x0000000203077211 */ /* 0x001fe400078ec0ff */
[----:B------:R-:W-:-:S03]  /*eb20*/  SHF.L.U32 R3, R0, 0x1f, RZ ;  /* 0x0000001f00037819 */ /* 0x000fc600000006ff */
[----:B------:R-:W-:-:S04]  /*eb30*/  VIADD R2, R7, 0x31620 ;  /* 0x0003162007027836 */ /* 0x000fc80000000000 */
[----:B------:R-:W-:-:S04]  /*eb40*/  IMAD R6, R5, 0x8, R2 ;  /* 0x0000000805067824 */ /* 0x000fc800078e0202 */
[----:B------:R-:W0:Y:S02]  /*eb50*/  SYNCS.PHASECHK.TRANS64.TRYWAIT P0, [R6+URZ], R3 ;  /* 0x00000003060075a7 */ /* 0x000e24000800017f */
[----:B0-----:R-:W-:Y:S05]  /*eb60*/  @!P0 BRA `(.L_x_230) ;  /* 0x0000000000d88947 */ /* 0x001fea0003800000 */
.L_x_239:
[----:B------:R-:W-:-:S05]  /*eb70*/  VIADD R5, R5, 0x1 ;  /* 0x0000000105057836 */ /* 0x000fca0000000000 */
[----:B------:R-:W-:-:S04]  /*eb80*/  ISETP.NE.AND P0, PT, R5, 0x2, PT ;  /* 0x000000020500780c */ /* 0x000fc80003f05270 */
[----:B0-----:R-:W-:Y:S02]  /*eb90*/  SEL R3, RZ, 0x1, P0 ;  /* 0x00000001ff037807 */ /* 0x001fe40000000000 */
[----:B------:R-:W-:Y:S02]  /*eba0*/  SEL R5, R5, RZ, P0 ;  /* 0x000000ff05057207 */ /* 0x000fe40000000000 */
[----:B------:R-:W-:-:S03]  /*ebb0*/  LOP3.LUT R0, R0, R3, RZ, 0x3c, !PT ;  /* 0x0000000300007212 */ /* 0x000fc600078e3cff */
[----:B------:R-:W-:Y:S01]  /*ebc0*/  IMAD R5, R5, 0x8, R2 ;  /* 0x0000000805057824 */ /* 0x000fe200078e0202 */
[----:B------:R-:W-:-:S04]  /*ebd0*/  SHF.L.U32 R0, R0, 0x1f, RZ ;  /* 0x0000001f00007819 */ /* 0x000fc800000006ff */
[----:B------:R-:W0:Y:S02]  /*ebe0*/  SYNCS.PHASECHK.TRANS64.TRYWAIT P0, [R5+URZ], R0 ;  /* 0x00000000050075a7 */ /* 0x000e24000800017f */
[----:B0-----:R-:W-:Y:S05]  /*ebf0*/  @!P0 BRA `(.L_x_231) ;  /* 0x0000000000c88947 */ /* 0x001fea0003800000 */
.L_x_240:
[----:B------:R-:W-:Y:S05]  /*ec00*/  @!P1 BRA `(.L_x_232) ;  /* 0x0000000000049947 */ /* 0x000fea0003800000 */
[----:B-1----:R-:W-:Y:S01]  /*ec10*/  BPT.TRAP 0x1 ;  /* 0x000000040000795c */ /* 0x002fe20000300000 */
.L_x_232:
[----:B------:R-:W-:-:S07]  /*ec20*/  SHF.L.U32 R4, R4, 0x1f, RZ ;  /* 0x0000001f04047819 */ /* 0x000fce00000006ff */
.L_x_233:
[----:B--2---:R2:W3:Y:S02]  /*ec30*/  SYNCS.PHASECHK.TRANS64.TRYWAIT P0, [R7+URZ+0x31638], R4 ;  /* 0x03163804070075a7 */ /* 0x0044e4000800017f */
[----:B---3--:R-:W-:Y:S05]  /*ec40*/  @!P0 NANOSLEEP.SYNCS 0x989680 ;  /* 0x009896800000895d */ /* 0x008fea0003900000 */
[----:B------:R-:W3:Y:S02]  /*ec50*/  @!P0 SYNCS.PHASECHK.TRANS64 P0, [R7+URZ+0x31638], R4 ;  /* 0x03163804070085a7 */ /* 0x000ee4000800007f */
[----:B---3--:R-:W-:Y:S05]  /*ec60*/  @!P0 BRA `(.L_x_233) ;  /* 0xfffffffc00f08947 */ /* 0x008fea000383ffff */
.L_x_117:
[----:B-1----:R-:W-:Y:S05]  /*ec70*/  BSYNC B0 ;  /* 0x0000000000007941 */ /* 0x002fea0003800000 */
.L_x_111:
[----:B------:R-:W-:Y:S05]  /*ec80*/  EXIT ;  /* 0x000000000000794d */ /* 0x000fea0003800000 */
.L_x_123:
[----:B0-----:R0:W1:Y:S02]  /*ec90*/  SYNCS.PHASECHK.TRANS64.TRYWAIT P0, [R18+URZ+0x31600], R13 ;  /* 0x0316000d120075a7 */ /* 0x001064000800017f */
[----:B-1----:R-:W-:Y:S05]  /*eca0*/  @!P0 NANOSLEEP.SYNCS 0x989680 ;  /* 0x009896800000895d */ /* 0x002fea0003900000 */
[----:B------:R-:W1:Y:S02]  /*ecb0*/  @!P0 SYNCS.PHASECHK.TRANS64 P0, [R18+URZ+0x31600], R13 ;  /* 0x0316000d120085a7 */ /* 0x000e64000800007f */
[----:B-1----:R-:W-:Y:S05]  /*ecc0*/  @!P0 BRA `(.L_x_123) ;  /* 0xfffffffc00f08947 */ /* 0x002fea000383ffff */
[----:B------:R-:W-:Y:S05]  /*ecd0*/  BRA `(.L_x_122) ;  /* 0xffffff2000f47947 */ /* 0x000fea000383ffff */
.L_x_127:
[----:B-1----:R1:W2:Y:S02]  /*ece0*/  SYNCS.PHASECHK.TRANS64.TRYWAIT P1, [R17+URZ+0x31610], R8 ;  /* 0x03161008110075a7 */ /* 0x0022a4000802017f */
[----:B--2---:R-:W-:Y:S05]  /*ecf0*/  @!P1 NANOSLEEP.SYNCS 0x989680 ;  /* 0x009896800000995d */ /* 0x004fea0003900000 */
[----:B------:R-:W2:Y:S02]  /*ed00*/  @!P1 SYNCS.PHASECHK.TRANS64 P1, [R17+URZ+0x31610], R8 ;  /* 0x03161008110095a7 */ /* 0x000ea4000802007f */
[----:B--2---:R-:W-:Y:S05]  /*ed10*/  @!P1 BRA `(.L_x_127) ;  /* 0xfffffffc00f09947 */ /* 0x004fea000383ffff */
[----:B------:R-:W-:Y:S05]  /*ed20*/  BRA `(.L_x_126) ;  /* 0xffffff2c00607947 */ /* 0x000fea000383ffff */
.L_x_131:
[----:B---3--:R3:W4:Y:S02]  /*ed30*/  SYNCS.PHASECHK.TRANS64.TRYWAIT P1, [R18+URZ+0x31630], R11 ;  /* 0x0316300b120075a7 */ /* 0x008724000802017f */
[----:B----4-:R-:W-:Y:S05]  /*ed40*/  @!P1 NANOSLEEP.SYNCS 0x989680 ;  /* 0x009896800000995d */ /* 0x010fea0003900000 */
[----:B------:R-:W4:Y:S02]  /*ed50*/  @!P1 SYNCS.PHASECHK.TRANS64 P1, [R18+URZ+0x31630], R11 ;  /* 0x0316300b120095a7 */ /* 0x000f24000802007f */
[----:B----4-:R-:W-:Y:S05]  /*ed60*/  @!P1 BRA `(.L_x_131) ;  /* 0xfffffffc00f09947 */ /* 0x010fea000383ffff */
[----:B------:R-:W-:Y:S05]  /*ed70*/  BRA `(.L_x_130) ;  /* 0xffffff4800607947 */ /* 0x000fea000383ffff */
.L_x_219:
[----:B0-----:R0:W1:Y:S02]  /*ed80*/  SYNCS.PHASECHK.TRANS64.TRYWAIT P0, [R0+URZ+0x31620], R5 ;  /* 0x03162005000075a7 */ /* 0x001064000800017f */
[----:B-1----:R-:W-:Y:S05]  /*ed90*/  @!P0 NANOSLEEP.SYNCS 0x989680 ;  /* 0x009896800000895d */ /* 0x002fea0003900000 */
[----:B------:R-:W1:Y:S02]  /*eda0*/  @!P0 SYNCS.PHASECHK.TRANS64 P0, [R0+URZ+0x31620], R5 ;  /* 0x03162005000085a7 */ /* 0x000e64000800007f */
[----:B-1----:R-:W-:Y:S05]  /*edb0*/  @!P0 BRA `(.L_x_219) ;  /* 0xfffffffc00f08947 */ /* 0x002fea000383ffff */
[----:B------:R-:W-:Y:S05]  /*edc0*/  BRA `(.L_x_234) ;  /* 0xffffffe400947947 */ /* 0x000fea000383ffff */
.L_x_222:
[----:B0-----:R0:W1:Y:S02]  /*edd0*/  SYNCS.PHASECHK.TRANS64.TRYWAIT P1, [R0+URZ+0x31638], R9 ;  /* 0x03163809000075a7 */ /* 0x001064000802017f */
[----:B-1----:R-:W-:Y:S05]  /*ede0*/  @!P1 NANOSLEEP.SYNCS 0x989680 ;  /* 0x009896800000995d */ /* 0x002fea0003900000 */
[----:B------:R-:W1:Y:S02]  /*edf0*/  @!P1 SYNCS.PHASECHK.TRANS64 P1, [R0+URZ+0x31638], R9 ;  /* 0x03163809000095a7 */ /* 0x000e64000802007f */
[----:B-1----:R-:W-:Y:S05]  /*ee00*/  @!P1 BRA `(.L_x_222) ;  /* 0xfffffffc00f09947 */ /* 0x002fea000383ffff */
[----:B------:R-:W-:Y:S05]  /*ee10*/  BRA `(.L_x_235) ;  /* 0xfffffff000107947 */ /* 0x000fea000383ffff */
.L_x_224:
[----:B------:R-:W-:-:S07]  /*ee20*/  SHF.L.U32 R20, R6, 0x1f, RZ ;  /* 0x0000001f06147819 */ /* 0x000fce00000006ff */
.L_x_236:
[----:B0-----:R0:W1:Y:S02]  /*ee30*/  SYNCS.PHASECHK.TRANS64.TRYWAIT P1, [R19+URZ+0x31620], R20 ;  /* 0x03162014130075a7 */ /* 0x001064000802017f */
[----:B-1----:R-:W-:Y:S05]  /*ee40*/  @!P1 NANOSLEEP.SYNCS 0x989680 ;  /* 0x009896800000995d */ /* 0x002fea0003900000 */
[----:B------:R-:W1:Y:S02]  /*ee50*/  @!P1 SYNCS.PHASECHK.TRANS64 P1, [R19+URZ+0x31620], R20 ;  /* 0x03162014130095a7 */ /* 0x000e64000802007f */
[----:B-1----:R-:W-:Y:S05]  /*ee60*/  @!P1 BRA `(.L_x_236) ;  /* 0xfffffffc00f09947 */ /* 0x002fea000383ffff */
[----:B------:R-:W-:Y:S05]  /*ee70*/  BRA `(.L_x_237) ;  /* 0xfffffff000e87947 */ /* 0x000fea000383ffff */
.L_x_227:
[----:B0-----:R0:W2:Y:S02]  /*ee80*/  SYNCS.PHASECHK.TRANS64.TRYWAIT P1, [R0+URZ+0x31638], R7 ;  /* 0x03163807000075a7 */ /* 0x0010a4000802017f */
[----:B--2---:R-:W-:Y:S05]  /*ee90*/  @!P1 NANOSLEEP.SYNCS 0x989680 ;  /* 0x009896800000995d */ /* 0x004fea0003900000 */
[----:B------:R-:W2:Y:S02]  /*eea0*/  @!P1 SYNCS.PHASECHK.TRANS64 P1, [R0+URZ+0x31638], R7 ;  /* 0x03163807000095a7 */ /* 0x000ea4000802007f */
[----:B--2---:R-:W-:Y:S05]  /*eeb0*/  @!P1 BRA `(.L_x_227) ;  /* 0xfffffffc00f09947 */ /* 0x004fea000383ffff */
[----:B------:R-:W-:Y:S05]  /*eec0*/  BRA `(.L_x_238) ;  /* 0xfffffff800007947 */ /* 0x000fea000383ffff */
.L_x_230:
[----:B0-----:R0:W2:Y:S02]  /*eed0*/  SYNCS.PHASECHK.TRANS64.TRYWAIT P0, [R6+URZ], R3 ;  /* 0x00000003060075a7 */ /* 0x0010a4000800017f */
[----:B--2---:R-:W-:Y:S05]  /*eee0*/  @!P0 NANOSLEEP.SYNCS 0x989680 ;  /* 0x009896800000895d */ /* 0x004fea0003900000 */
[----:B------:R-:W2:Y:S02]  /*eef0*/  @!P0 SYNCS.PHASECHK.TRANS64 P0, [R6+URZ], R3 ;  /* 0x00000003060085a7 */ /* 0x000ea4000800007f */
[----:B--2---:R-:W-:Y:S05]  /*ef00*/  @!P0 BRA `(.L_x_230) ;  /* 0xfffffffc00f08947 */ /* 0x004fea000383ffff */
[----:B------:R-:W-:Y:S05]  /*ef10*/  BRA `(.L_x_239) ;  /* 0xfffffffc00147947 */ /* 0x000fea000383ffff */
.L_x_231:
[----:B0-----:R0:W2:Y:S02]  /*ef20*/  SYNCS.PHASECHK.TRANS64.TRYWAIT P0, [R5+URZ], R0 ;  /* 0x00000000050075a7 */ /* 0x0010a4000800017f */
[----:B--2---:R-:W-:Y:S05]  /*ef30*/  @!P0 NANOSLEEP.SYNCS 0x989680 ;  /* 0x009896800000895d */ /* 0x004fea0003900000 */
[----:B------:R-:W2:Y:S02]  /*ef40*/  @!P0 SYNCS.PHASECHK.TRANS64 P0, [R5+URZ], R0 ;  /* 0x00000000050085a7 */ /* 0x000ea4000800007f */
[----:B--2---:R-:W-:Y:S05]  /*ef50*/  @!P0 BRA `(.L_x_231) ;  /* 0xfffffffc00f08947 */ /* 0x004fea000383ffff */
[----:B------:R-:W-:Y:S05]  /*ef60*/  BRA `(.L_x_240) ;  /* 0xfffffffc00247947 */ /* 0x000fea000383ffff */
.L_x_241:
        /* <DEDUP_REMOVED lines=9> */
.L_x_1147:


//--------------------- .text._ZN7cutlass13device_kernelIN5flash11enable_sm90INS1_16FlashAttnBwdSm90INS1_25CollectiveMainloopBwdSm90ILi2ELi1ELi1EN4cute5tupleIJNS5_1CILi1EEES8_S8_EEENS6_IJNS7_ILi64EEENS7_ILi80EEENS7_ILi256EEEEEENS_10bfloat16_tEfNS_4arch4Sm90ELb0ELb0ELb1ELb1ELb0ELb0ELb1ELb1ELi2ELi1ELi1ELi1ELb0EEENS1_24CollectiveEpilogueBwdGQAISD_fSG_Li256ELb1ELb0EEENS1_19SingleTileSchedulerILb1ELb0ELb0ELi80EEEEEEEEEvNT_6ParamsE --------------------------
	.section	.text._ZN7cutlass13device_kernelIN5flash11enable_sm90INS1_16FlashAttnBwdSm90INS1_25CollectiveMainloopBwdSm90ILi2ELi1ELi1EN4cute5tupleIJNS5_1CILi1EEES8_S8_EEENS6_IJNS7_ILi64EEENS7_ILi80EEENS7_ILi256EEEEEENS_10bfloat16_tEfNS_4arch4Sm90ELb0ELb0ELb1ELb1ELb0ELb0ELb1ELb1ELi2ELi1ELi1ELi1ELb0EEENS1_24CollectiveEpilogueBwdGQAISD_fSG_Li256ELb1ELb0EEENS1_19SingleTileSchedulerILb1ELb0ELb0ELi80EEEEEEEEEvNT_6ParamsE,"ax",@progbits
	.align	128
.text._ZN7cutlass13device_kernelIN5flash11enable_sm90INS1_16FlashAttnBwdSm90INS1_25CollectiveMainloopBwdSm90ILi2ELi1ELi1EN4cute5tupleIJNS5_1CILi1EEES8_S8_EEENS6_IJNS7_ILi64EEENS7_ILi80EEENS7_ILi256EEEEEENS_10bfloat16_tEfNS_4arch4Sm90ELb0ELb0ELb1ELb1ELb0ELb0ELb1ELb1ELi2ELi1ELi1ELi1ELb0EEENS1_24CollectiveEpilogueBwdGQAISD_fSG_Li256ELb1ELb0EEENS1_19SingleTileSchedulerILb1ELb0ELb0ELi80EEEEEEEEEvNT_6ParamsE:
        .type           _ZN7cutlass13device_kernelIN5flash11enable_sm90INS1_16FlashAttnBwdSm90INS1_25CollectiveMainloopBwdSm90ILi2ELi1ELi1EN4cute5tupleIJNS5_1CILi1EEES8_S8_EEENS6_IJNS7_ILi64EEENS7_ILi80EEENS7_ILi256EEEEEENS_10bfloat16_tEfNS_4arch4Sm90ELb0ELb0ELb1ELb1ELb0ELb0ELb1ELb1ELi2ELi1ELi1ELi1ELb0EEENS1_24CollectiveEpilogueBwdGQAISD_fSG_Li256ELb1ELb0EEENS1_19SingleTileSchedulerILb1ELb0ELb0ELi80EEEEEEEEEvNT_6ParamsE,@function
        .size           _ZN7cutlass13device_kernelIN5flash11enable_sm90INS1_16FlashAttnBwdSm90INS1_25CollectiveMainloopBwdSm90ILi2ELi1ELi1EN4cute5tupleIJNS5_1CILi1EEES8_S8_EEENS6_IJNS7_ILi64EEENS7_ILi80EEENS7_ILi256EEEEEENS_10bfloat16_tEfNS_4arch4Sm90ELb0ELb0ELb1ELb1ELb0ELb0ELb1ELb1ELi2ELi1ELi1ELi1ELb0EEENS1_24CollectiveEpilogueBwdGQAISD_fSG_Li256ELb1ELb0EEENS1_19SingleTileSchedulerILb1ELb0ELb0ELi80EEEEEEEEEvNT_6ParamsE,(.L_x_1148 - _ZN7cutlass13device_kernelIN5flash11enable_sm90INS1_16FlashAttnBwdSm90INS1_25CollectiveMainloopBwdSm90ILi2ELi1ELi1EN4cute5tupleIJNS5_1CILi1EEES8_S8_EEENS6_IJNS7_ILi64EEENS7_ILi80EEENS7_ILi256EEEEEENS_10bfloat16_tEfNS_4arch4Sm90ELb0ELb0ELb1ELb1ELb0ELb0ELb1ELb1ELi2ELi1ELi1ELi1ELb0EEENS1_24CollectiveEpilogueBwdGQAISD_fSG_Li256ELb1ELb0EEENS1_19SingleTileSchedulerILb1ELb0ELb0ELi80EEEEEEEEEvNT_6ParamsE)
        .other          _ZN7cutlass13device_kernelIN5flash11enable_sm90INS1_16FlashAttnBwdSm90INS1_25CollectiveMainloopBwdSm90ILi2ELi1ELi1EN4cute5tupleIJNS5_1CILi1EEES8_S8_EEENS6_IJNS7_ILi64EEENS7_ILi80EEENS7_ILi256EEEEEENS_10bfloat16_tEfNS_4arch4Sm90ELb0ELb0ELb1ELb1ELb0ELb0ELb1ELb1ELi2ELi1ELi1ELi1ELb0EEENS1_24CollectiveEpilogueBwdGQAISD_fSG_Li256ELb1ELb0EEENS1_19SingleTileSchedulerILb1ELb0ELb0ELi80EEEEEEEEEvNT_6ParamsE,@"STO_CUDA_ENTRY STV_DEFAULT"
_ZN7cutlass13device_kernelIN5flash11enable_sm90INS1_16FlashAttnBwdSm90INS1_25CollectiveMainloopBwdSm90ILi2ELi1ELi1EN4cute5tupleIJNS5_1CILi1EEES8_S8_EEENS6_IJNS7_ILi64EEENS7_ILi80EEENS7_ILi256EEEEEENS_10bfloat16_tEfNS_4arch4Sm90ELb0ELb0ELb1ELb1ELb0ELb0ELb1ELb1ELi2ELi1ELi1ELi1ELb0EEENS1_24CollectiveEpilogueBwdGQAISD_fSG_Li256ELb1ELb0EEENS1_19SingleTileSchedulerILb1ELb0ELb0ELi80EEEEEEEEEvNT_6ParamsE:
        /* <DEDUP_REMOVED lines=23> */
.L_x_243:
[----:B------:R-:W-:Y:S05]  /*0170*/  BSYNC B0 ;  /* 0x0000000000007941 */ /* 0x000fea0003800000 */
.L_x_242:
        /* <DEDUP_REMOVED lines=34> */
.L_x_244:
        /* <DEDUP_REMOVED lines=20> */
.L_x_245:
[----:B-1----:R-:W-:Y:S01]  /*04e0*/  ISETP.NE.AND P0, PT, R2, RZ, PT ;  /* 0x000000ff0200720c */ /* 0x002fe20003f05270 */
[----:B------:R-:W-:Y:S01]  /*04f0*/  IMAD.MOV.U32 R21, RZ, RZ, 0x1 ;  /* 0x00000001ff157424 */ /* 0x000fe200078e00ff */
[----:B------:R-:W-:Y:S01]  /*0500*/  NOP ;  /* 0x0000000000007918 */ /* 0x000fe20000000000 */
[----:B------:R-:W-:Y:S03]  /*0510*/  BSSY B0, `(.L_x_246) ;  /* 0x0000ae0000007945 */ /* 0x000fe60003800000 */
[----:B------:R-:W-:Y:S01]  /*0520*/  SEL R21, R21, 0x2, !P0 ;  /* 0x0000000215157807 */ /* 0x000fe20004000000 */
[----:B--23--:R-:W-:Y:S06]  /*0530*/  BAR.SYNC.DEFER_BLOCKING 0x0 ;  /* 0x0000000000007b1d */ /* 0x00cfec0000010000 */
[----:B------:R-:W-:Y:S05]  /*0540*/  @!P0 BRA `(.L_x_247) ;  /* 0x0000008c00888947 */ /* 0x000fea0003800000 */
.L_x_248:
[----:B------:R-:W-:-:S08]  /*0550*/  NOP ;  /* 0x0000000000007918 */ /* 0x000fd00000000000 */
[----:B------:R-:W1:Y:S02]  /*0560*/  USETMAXREG.TRY_ALLOC.CTAPOOL UP0, 0xf0 ;  /* 0x000000f0000079c8 */ /* 0x000e640008000600 */
[----:B-1----:R-:W-:-:S13]  /*0570*/  PLOP3.LUT P0, PT, PT, PT, UP0, 0x80, 0x0 ;  /* 0x000000000000781c */ /* 0x002fda0003f0f008 */
[----:B------:R-:W-:Y:S05]  /*0580*/  @!P0 BRA `(.L_x_248) ;  /* 0xfffffffc00f08947 */ /* 0x000fea000383ffff */
[----:B------:R-:W-:Y:S01]  /*0590*/  ULDC.64 UR4, c[0x0][0x8e0] ;  /* 0x0002380000047ab9 */ /* 0x000fe20000000a00 */
[----:B------:R-:W1:Y:S01]  /*05a0*/  S2R R11, SR_CTAID.X ;  /* 0x00000000000b7919 */ /* 0x000e620000002500 */
[----:B------:R-:W-:Y:S01]  /*05b0*/  ISETP.NE.U32.AND P0, PT, RZ, UR4, PT ;  /* 0x00000004ff007c0c */ /* 0x000fe2000bf05070 */
[----:B------:R-:W2:Y:S03]  /*05c0*/  S2R R235, SR_CTAID.Z ;  /* 0x0000000000eb7919 */ /* 0x000ea60000002700 */
[----:B------:R-:W-:-:S13]  /*05d0*/  ISETP.NE.AND.EX P0, PT, RZ, UR5, PT, P0 ;  /* 0x00000005ff007c0c */ /* 0x000fda000bf05300 */
[----:B------:R-:W-:Y:S05]  /*05e0*/  @!P0 BRA `(.L_x_249) ;  /* 0x0000000000148947 */ /* 0x000fea0003800000 */
[----:B------:R-:W2:Y:S01]  /*05f0*/  LDC.64 R2, c[0x0][0x8e0] ;  /* 0x00023800ff027b82 */ /* 0x000ea20000000a00 */
[----:B------:R-:W-:Y:S01]  /*0600*/  ULDC.64 UR4, c[0x0][0x208] ;  /* 0x0000820000047ab9 */ /* 0x000fe20000000a00 */
[----:B--2---:R-:W-:-:S05]  /*0610*/  IMAD.WIDE R2, R235, 0x4, R2 ;  /* 0x00000004eb027825 */ /* 0x004fca00078e0202 */
[----:B------:R2:W5:Y:S01]  /*0620*/  LDG.E R0, desc[UR4][R2.64] ;  /* 0x0000000402007981 */ /* 0x000562000c1e1900 */
[----:B------:R-:W-:Y:S05]  /*0630*/  BRA `(.L_x_250) ;  /* 0x0000000000307947 */ /* 0x000fea0003800000 */
.L_x_249:
[----:B------:R-:W-:Y:S02]  /*0640*/  ULDC.64 UR4, c[0x0][0x8d8] ;  /* 0x0002360000047ab9 */ /* 0x000fe40000000a00 */
[----:B------:R-:W-:-:S04]  /*0650*/  ISETP.NE.U32.AND P0, PT, RZ, UR4, PT ;  /* 0x00000004ff007c0c */ /* 0x000fc8000bf05070 */
[----:B------:R-:W-:-:S13]  /*0660*/  ISETP.NE.AND.EX P0, PT, RZ, UR5, PT, P0 ;  /* 0x00000005ff007c0c */ /* 0x000fda000bf05300 */
[----:B------:R-:W-:Y:S05]  /*0670*/  @!P0 BRA `(.L_x_251) ;  /* 0x00000000001c8947 */ /* 0x000fea0003800000 */
[----:B------:R-:W2:Y:S01]  /*0680*/  LDC.64 R2, c[0x0][0x8d8] ;  /* 0x00023600ff027b82 */ /* 0x000ea20000000a00 */
[----:B------:R-:W-:Y:S01]  /*0690*/  ULDC.64 UR4, c[0x0][0x208] ;  /* 0x0000820000047ab9 */ /* 0x000fe20000000a00 */
[----:B--2---:R-:W-:-:S05]  /*06a0*/  IMAD.WIDE R2, R235, 0x4, R2 ;  /* 0x00000004eb027825 */ /* 0x004fca00078e0202 */
[----:B------:R-:W2:Y:S04]  /*06b0*/  LDG.E R0, desc[UR4][R2.64] ;  /* 0x0000000402007981 */ /* 0x000ea8000c1e1900 */
[----:B------:R-:W2:Y:S02]  /*06c0*/  LDG.E R5, desc[UR4][R2.64+0x4] ;  /* 0x0000040402057981 */ /* 0x000ea4000c1e1900 */
[----:B--2---:R-:W-:Y:S01]  /*06d0*/  IMAD.IADD R0, R5, 0x1, -R0 ;  /* 0x0000000105007824 */ /* 0x004fe200078e0a00 */
[----:B------:R-:W-:Y:S06]  /*06e0*/  BRA `(.L_x_250) ;  /* 0x0000000000047947 */ /* 0x000fec0003800000 */
.L_x_251:
[----:B------:R-:W3:Y:S02]  /*06f0*/  LDC R0, c[0x0][0x8c4] ;  /* 0x00023100ff007b82 */ /* 0x000ee40000000800 */
.L_x_250:
[----:B-12---:R-:W-:-:S05]  /*0700*/  IMAD R3, R11, 0x50, RZ ;  /* 0x000000500b037824 */ /* 0x006fca00078e02ff */
[----:B---3-5:R-:W-:-:S04]  /*0710*/  ISETP.GE.AND P0, PT, R3, R0, PT ;  /* 0x000000000300720c */ /* 0x028fc80003f06270 */
[----:B------:R-:W-:-:S04]  /*0720*/  SEL R235, R235, 0xffffffff, !P0 ;  /* 0xffffffffebeb7807 */ /* 0x000fc80004000000 */
[----:B------:R-:W-:-:S13]  /*0730*/  ISETP.GE.AND P0, PT, R235, RZ, PT ;  /* 0x000000ffeb00720c */ /* 0x000fda0003f06270 */
[----:B------:R-:W-:Y:S05]  /*0740*/  @!P0 BRA `(.L_x_252) ;  /* 0x000000a800f08947 */ /* 0x000fea0003800000 */
[----:B------:R-:W1:Y:S01]  /*0750*/  LDC.64 R4, c[0x0][0x770] ;  /* 0x0001dc00ff047b82 */ /* 0x000e620000000a00 */
[----:B------:R-:W-:-:S07]  /*0760*/  ULDC.64 UR6, c[0x0][0x208] ;  /* 0x0000820000067ab9 */ /* 0x000fce0000000a00 */
[----:B------:R-:W2:Y:S08]  /*0770*/  LDC.64 R2, c[0x0][0x770] ;  /* 0x0001dc00ff027b82 */ /* 0x000eb00000000a00 */
[----:B------:R-:W3:Y:S01]  /*0780*/  LDC.64 R8, c[0x0][0x780] ;  /* 0x0001e000ff087b82 */ /* 0x000ee20000000a00 */
[----:B-1----:R-:W-:-:S04]  /*0790*/  ISETP.NE.U32.AND P1, PT, R4, RZ, PT ;  /* 0x000000ff0400720c */ /* 0x002fc80003f25070 */
[----:B------:R-:W-:Y:S01]  /*07a0*/  ISETP.NE.AND.EX P1, PT, R5, RZ, PT, P1 ;  /* 0x000000ff0500720c */ /* 0x000fe20003f25310 */
[----:B--2---:R-:W-:Y:S01]  /*07b0*/  IMAD.WIDE R6, R235, 0x4, R2 ;  /* 0x00000004eb067825 */ /* 0x004fe200078e0202 */
[----:B---3--:R-:W-:-:S11]  /*07c0*/  ISETP.NE.U32.AND P0, PT, R8, RZ, PT ;  /* 0x000000ff0800720c */ /* 0x008fd60003f05070 */
[----:B------:R-:W2:Y:S01]  /*07d0*/  @P1 LDG.E R2, desc[UR6][R6.64] ;  /* 0x0000000606021981 */ /* 0x000ea2000c1e1900 */
[----:B------:R-:W-:Y:S01]  /*07e0*/  ISETP.NE.AND.EX P0, PT, R9, RZ, PT, P0 ;  /* 0x000000ff0900720c */ /* 0x000fe20003f05300 */
[----:B------:R-:W1:-:S12]  /*07f0*/  LDC R8, c[0x0][0x290] ;  /* 0x0000a400ff087b82 */ /* 0x000e580000000800 */
[----:B------:R-:W3:Y:S01]  /*0800*/  @P0 LDC.64 R4, c[0x0][0x780] ;  /* 0x0001e000ff040b82 */ /* 0x000ee20000000a00 */
[----:B------:R-:W-:Y:S02]  /*0810*/  ULDC UR4, c[0x0][0x280] ;  /* 0x0000a00000047ab9 */ /* 0x000fe40000000800 */
[----:B------:R-:W-:Y:S01]  /*0820*/  IMAD.U32 R0, RZ, RZ, UR4 ;  /* 0x00000004ff007e24 */ /* 0x000fe2000f8e00ff */
[----:B------:R-:W-:Y:S02]  /*0830*/  ULDC.64 UR4, c[0x0][0x788] ;  /* 0x0001e20000047ab9 */ /* 0x000fe40000000a00 */
[----:B------:R-:W-:-:S04]  /*0840*/  ISETP.NE.U32.AND P2, PT, RZ, UR4, PT ;  /* 0x00000004ff007c0c */ /* 0x000fc8000bf45070 */
[----:B------:R-:W-:Y:S01]  /*0850*/  ISETP.NE.AND.EX P2, PT, RZ, UR5, PT, P2 ;  /* 0x00000005ff007c0c */ /* 0x000fe2000bf45320 */
[----:B---3--:R-:W-:-:S05]  /*0860*/  @P0 IMAD.WIDE R4, R235, 0x4, R4 ;  /* 0x00000004eb040825 */ /* 0x008fca00078e0204 */
[----:B------:R3:W5:Y:S01]  /*0870*/  @P0 LDG.E R0, desc[UR6][R4.64] ;  /* 0x0000000604000981 */ /* 0x000762000c1e1900 */
[----:B--2---:R-:W-:-:S05]  /*0880*/  @P1 IMAD R2, R235, 0x40, R2 ;  /* 0x00000040eb021824 */ /* 0x004fca00078e0202 */
[----:B------:R-:W-:-:S04]  /*0890*/  @P1 SHF.R.S32.HI R3, RZ, 0x1f, R2 ;  /* 0x0000001fff031819 */ /* 0x000fc80000011402 */
[----:B------:R-:W-:-:S05]  /*08a0*/  @P1 LEA.HI R3, R3, R2, RZ, 0x6 ;  /* 0x0000000203031211 */ /* 0x000fca00078f30ff */
[----:B------:R-:W-:-:S05]  /*08b0*/  @P1 IMAD.SHL.U32 R3, R3, 0x100, RZ ;  /* 0x0000010003031824 */ /* 0x000fca00078e00ff */
[----:B------:R-:W-:Y:S02]  /*08c0*/  @P1 LOP3.LUT R9, R3, 0xffffc000, RZ, 0xc0, !PT ;  /* 0xffffc00003091812 */ /* 0x000fe400078ec0ff */
[----:B------:R-:W-:Y:S02]  /*08d0*/  CS2R R2, SRZ ;  /* 0x0000000000027805 */ /* 0x000fe4000001ff00 */
[----:B---3--:R-:W-:Y:S01]  /*08e0*/  @P1 SHF.R.S32.HI R4, RZ, 0x1f, R9 ;  /* 0x0000001fff041819 */ /* 0x008fe20000011409 */
[----:B-1----:R-:W-:Y:S06]  /*08f0*/  @P0 BRA `(.L_x_253) ;  /* 0x0000000000140947 */ /* 0x002fec0003800000 */
[----:B------:R-:W-:Y:S05]  /*0900*/  @!P1 BRA `(.L_x_253) ;  /* 0x0000000000109947 */ /* 0x000fea0003800000 */
[----:B------:R-:W-:Y:S02]  /*0910*/  ULDC.64 UR4, c[0x0][0x208] ;  /* 0x0000820000047ab9 */ /* 0x000fe40000000a00 */
[----:B------:R-:W2:Y:S04]  /*0920*/  LDG.E R5, desc[UR4][R6.64] ;  /* 0x0000000406057981 */ /* 0x000ea8000c1e1900 */
[----:B-----5:R-:W2:Y:S02]  /*0930*/  LDG.E R0, desc[UR4][R6.64+0x4] ;  /* 0x0000040406007981 */ /* 0x020ea4000c1e1900 */
[----:B--2---:R-:W-:-:S07]  /*0940*/  IMAD.IADD R0, R0, 0x1, -R5 ;  /* 0x0000000100007824 */ /* 0x004fce00078e0a05 */
.L_x_253:
[----:B------:R-:W-:Y:S02]  /*0950*/  @P1 IMAD.MOV.U32 R2, RZ, RZ, R9 ;  /* 0x000000ffff021224 */ /* 0x000fe400078e0009 */
[----:B------:R-:W-:Y:S01]  /*0960*/  @P1 IMAD.MOV.U32 R3, RZ, RZ, R4 ;  /* 0x000000ffff031224 */ /* 0x000fe200078e0004 */
[----:B------:R-:W-:Y:S06]  /*0970*/  @!P2 BRA `(.L_x_254) ;  /* 0x000000000014a947 */ /* 0x000fec0003800000 */
[----:B------:R-:W1:Y:S01]  /*0980*/  LDC.64 R4, c[0x0][0x788] ;  /* 0x0001e200ff047b82 */ /* 0x000e620000000a00 */
[----:B------:R-:W-:Y:S01]  /*0990*/  ULDC.64 UR4, c[0x0][0x208] ;  /* 0x0000820000047ab9 */ /* 0x000fe20000000a00 */
[----:B-1----:R-:W-:-:S05]  /*09a0*/  IMAD.WIDE R4, R235, 0x4, R4 ;  /* 0x00000004eb047825 */ /* 0x002fca00078e0204 */
[----:B------:R1:W5:Y:S01]  /*09b0*/  LDG.E R8, desc[UR4][R4.64] ;  /* 0x0000000404087981 */ /* 0x000362000c1e1900 */
[----:B------:R-:W-:Y:S05]  /*09c0*/  BRA `(.L_x_255) ;  /* 0x0000000000287947 */ /* 0x000fea0003800000 */
.L_x_254:
        /* <DEDUP_REMOVED lines=9> */
[----:B--2---:R-:W-:-:S07]  /*0a60*/  IMAD.IADD R8, R7, 0x1, -R8 ;  /* 0x0000000107087824 */ /* 0x004fce00078e0a08 */
.L_x_255:
        /* <DEDUP_REMOVED lines=83> */
[----:B-1----:R-:W1:Y:S01]  /*0fa0*/  S2R R5, SR_CgaCtaId ;  /* 0x0000000000057919 */ /* 0x002e620000008800 */
[----:B------:R-:W-:Y:S01]  /*0fb0*/  MOV R18, 0x400 ;  /* 0x0000040000127802 */ /* 0x000fe20000000f00 */
[----:B------:R-:W-:Y:S01]  /*0fc0*/  VIADD R9, R0, 0x3f ;  /* 0x0000003f00097836 */ /* 0x000fe20000000000 */
[----:B------:R-:W-:Y:S01]  /*0fd0*/  SHF.L.U32 R13, RZ, 0x1f, RZ ;  /* 0x0000001fff0d7819 */ /* 0x000fe200000006ff */
[----:B------:R-:W2:Y:S01]  /*0fe0*/  S2R R4, SR_TID.X ;  /* 0x0000000000047919 */ /* 0x000ea20000002100 */
[----:B------:R-:W-:Y:S02]  /*0ff0*/  IMAD R10, R11, -0x50, R8 ;  /* 0xffffffb00b0a7824 */ /* 0x000fe400078e0208 */
[----:B------:R-:W-:-:S04]  /*1000*/  SHF.R.S32.HI R12, RZ, 0x1f, R9 ;  /* 0x0000001fff0c7819 */ /* 0x000fc80000011409 */
[----:B------:R-:W-:Y:S02]  /*1010*/  LEA.HI R12, R12, R9, RZ, 0x6 ;  /* 0x000000090c0c7211 */ /* 0x000fe400078f30ff */
[----:B-1----:R-:W-:-:S04]  /*1020*/  LEA R18, R5, R18, 0x18 ;  /* 0x0000001205127211 */ /* 0x002fc800078ec0ff */
[----:B------:R-:W1:Y:S01]  /*1030*/  SYNCS.PHASECHK.TRANS64.TRYWAIT P0, [R18+URZ+0x31800], R13 ;  /* 0x0318000d120075a7 */ /* 0x000e62000800017f */
[----:B--2---:R-:W-:-:S05]  /*1040*/  VIADD R4, R4, 0xffffff80 ;  /* 0xffffff8004047836 */ /* 0x004fca0000000000 */
[----:B------:R-:W-:-:S04]  /*1050*/  SHF.R.S32.HI R5, RZ, 0x1f, R4 ;  /* 0x0000001fff057819 */ /* 0x000fc80000011404 */
[CC--:B------:R-:W-:Y:S02]  /*1060*/  LEA.HI R6, R5.reuse, R4.reuse, RZ, 0x7 ;  /* 0x0000000405067211 */ /* 0x0c0fe400078f38ff */
[CC--:B------:R-:W-:Y:S02]  /*1070*/  LEA.HI R8, R5.reuse, R4.reuse, RZ, 0x5 ;  /* 0x0000000405087211 */ /* 0x0c0fe400078f28ff */
[----:B------:R-:W-:Y:S02]  /*1080*/  SHF.R.S32.HI R0, RZ, 0x7, R6 ;  /* 0x00000007ff007819 */ /* 0x000fe40000011406 */
[----:B------:R-:W-:-:S03]  /*1090*/  LEA.HI R9, R5, R4, RZ, 0x4 ;  /* 0x0000000405097211 */ /* 0x000fc600078f20ff */
[----:B------:R2:W3:Y:S02]  /*10a0*/  SHFL.IDX PT, R7, R0, RZ, 0x1f ;  /* 0x00001fff00077589 */ /* 0x0004e400000e0000 */
[----:B-12---:R-:W-:Y:S05]  /*10b0*/  @P0 BRA `(.L_x_257) ;  /* 0x0000000000080947 */ /* 0x006fea0003800000 */
[----:B------:R-:W1:Y:S02]  /*10c0*/  SYNCS.PHASECHK.TRANS64.TRYWAIT P0, [R18+URZ+0x31800], R13 ;  /* 0x0318000d120075a7 */ /* 0x000e64000800017f */
[----:B-1----:R-:W-:Y:S05]  /*10d0*/  @!P0 BRA `(.L_x_258) ;  /* 0x000000a000948947 */ /* 0x002fea0003800000 */
.L_x_257:
[----:B------:R-:W2:Y:S01]  /*10e0*/  S2UR UR4, SR_CTAID.Y ;  /* 0x00000000000479c3 */ /* 0x000ea20000002600 */
[----:B------:R-:W-:Y:S01]  /*10f0*/  LOP3.LUT R11, R9, 0xffffff0, RZ, 0xc0, !PT ;  /* 0x0ffffff0090b7812 */ /* 0x000fe200078ec0ff */
[----:B------:R-:W-:Y:S01]  /*1100*/  IMAD.MOV.U32 R228, RZ, RZ, RZ ;  /* 0x000000ffffe47224 */ /* 0x000fe200078e00ff */
[--C-:B------:R-:W-:Y:S01]  /*1110*/  SHF.R.S32.HI R9, RZ, 0x5, R8.reuse ;  /* 0x00000005ff097819 */ /* 0x100fe20000011408 */
[----:B------:R-:W-:Y:S01]  /*1120*/  IMAD.MOV.U32 R19, RZ, RZ, RZ ;  /* 0x000000ffff137224 */ /* 0x000fe200078e00ff */
[----:B------:R-:W-:Y:S01]  /*1130*/  LOP3.LUT R5, R6, 0xffffff80, RZ, 0xc0, !PT ;  /* 0xffffff8006057812 */ /* 0x000fe200078ec0ff */
[----:B------:R-:W-:Y:S01]  /*1140*/  IMAD.IADD R11, R4, 0x1, -R11 ;  /* 0x00000001040b7824 */ /* 0x000fe200078e0a0b */
[----:B------:R-:W-:Y:S01]  /*1150*/  SHF.R.S32.HI R8, RZ, 0x1f, R8 ;  /* 0x0000001fff087819 */ /* 0x000fe20000011408 */
[----:B------:R-:W4:Y:S01]  /*1160*/  LDC.64 R16, c[0x0][0x2d8] ;  /* 0x0000b600ff107b82 */ /* 0x000f220000000a00 */
[----:B------:R-:W-:Y:S01]  /*1170*/  LEA.HI R6, R0, R0, RZ, 0x1 ;  /* 0x0000000000067211 */ /* 0x000fe200078f08ff */
[----:B------:R-:W-:Y:S01]  /*1180*/  IMAD.IADD R5, R4, 0x1, -R5 ;  /* 0x0000000104057824 */ /* 0x000fe200078e0a05 */
[----:B------:R-:W-:Y:S01]  /*1190*/  LEA.HI R8, R8, R9, RZ, 0x2 ;  /* 0x0000000908087211 */ /* 0x000fe200078f10ff */
[----:B------:R-:W-:Y:S01]  /*11a0*/  IMAD R11, R0, 0x40, R11 ;  /* 0x00000040000b7824 */ /* 0x000fe200078e020b */
[----:B-1----:R-:W-:Y:S01]  /*11b0*/  LOP3.LUT R13, R6, 0xfffffffe, RZ, 0xc0, !PT ;  /* 0xfffffffe060d7812 */ /* 0x002fe200078ec0ff */
[----:B------:R-:W-:Y:S01]  /*11c0*/  IMAD R14, R0, 0x800, R5 ;  /* 0x00000800000e7824 */ /* 0x000fe200078e0205 */
[----:B---3--:R-:W-:-:S02]  /*11d0*/  LEA.HI R4, R7, R7, RZ, 0x1 ;  /* 0x0000000707047211 */ /* 0x008fc400078f08ff */
[----:B------:R-:W-:Y:S02]  /*11e0*/  CS2R R214, SRZ ;  /* 0x0000000000d67805 */ /* 0x000fe4000001ff00 */
[----:B------:R-:W-:Y:S01]  /*11f0*/  LOP3.LUT R8, R8, 0xfffffc, RZ, 0xc0, !PT ;  /* 0x00fffffc08087812 */ /* 0x000fe200078ec0ff */
[----:B------:R-:W-:Y:S01]  /*1200*/  IMAD.IADD R13, R0, 0x1, -R13 ;  /* 0x00000001000d7824 */ /* 0x000fe200078e0a0d */
[----:B------:R-:W-:Y:S02]  /*1210*/  SHF.R.S32.HI R6, RZ, 0x1f, R5 ;  /* 0x0000001fff067819 */ /* 0x000fe40000011405 */
[----:B------:R-:W-:Y:S02]  /*1220*/  CS2R R212, SRZ ;  /* 0x0000000000d47805 */ /* 0x000fe4000001ff00 */
[----:B------:R-:W-:Y:S01]  /*1230*/  LOP3.LUT R4, R4, 0xfffffffe, RZ, 0xc0, !PT ;  /* 0xfffffffe04047812 */ /* 0x000fe200078ec0ff */
[----:B------:R-:W-:Y:S01]  /*1240*/  IMAD.IADD R8, R9, 0x1, -R8 ;  /* 0x0000000109087824 */ /* 0x000fe200078e0a08 */
[----:B------:R-:W-:Y:S01]  /*1250*/  LEA.HI R0, R6, R5, RZ, 0x2 ;  /* 0x0000000506007211 */ /* 0x000fe200078f10ff */
[----:B------:R-:W-:Y:S01]  /*1260*/  IMAD.SHL.U32 R9, R14, 0x4, RZ ;  /* 0x000000040e097824 */ /* 0x000fe200078e00ff */
[----:B--2---:R-:W-:Y:S01]  /*1270*/  USHF.R.S32.HI UR5, URZ, 0x1f, UR4 ;  /* 0x0000001f3f057899 */ /* 0x004fe20008011404 */
[----:B------:R-:W-:Y:S01]  /*1280*/  IMAD.IADD R4, R7, 0x1, -R4 ;  /* 0x0000000107047824 */ /* 0x000fe200078e0a04 */
[--C-:B------:R-:W-:Y:S01]  /*1290*/  SHF.R.S32.HI R7, RZ, 0x2, R0.reuse ;  /* 0x00000002ff077819 */ /* 0x100fe20000011400 */
[----:B------:R-:W-:Y:S01]  /*12a0*/  IMAD R11, R8, 0x10, R11 ;  /* 0x00000010080b7824 */ /* 0x000fe200078e020b */
[----:B------:R-:W-:Y:S01]  /*12b0*/  SHF.R.S32.HI R8, RZ, 0x1f, R0 ;  /* 0x0000001fff087819 */ /* 0x000fe20000011400 */
[----:B------:R-:W-:Y:S01]  /*12c0*/  IMAD R13, R13, -0x8, R10 ;  /* 0xfffffff80d0d7824 */ /* 0x000fe200078e020a */
[----:B------:R-:W-:Y:S01]  /*12d0*/  LOP3.LUT R0, R0, 0xfffffffc, RZ, 0xc0, !PT ;  /* 0xfffffffc00007812 */ /* 0x000fe200078ec0ff */
[----:B----4-:R-:W-:Y:S01]  /*12e0*/  IMAD R10, R16, UR5, RZ ;  /* 0x00000005100a7c24 */ /* 0x010fe2000f8e02ff */
[----:B------:R-:W-:-:S02]  /*12f0*/  IADD3 R2, P0, R9, R2, RZ ;  /* 0x0000000209027210 */ /* 0x000fc40007f1e0ff */
[----:B------:R-:W-:Y:S02]  /*1300*/  CS2R R210, SRZ ;  /* 0x0000000000d27805 */ /* 0x000fe4000001ff00 */
[----:B------:R-:W-:Y:S01]  /*1310*/  LEA.HI R6, R6, R5, RZ, 0x5 ;  /* 0x0000000506067211 */ /* 0x000fe200078f28ff */
[----:B------:R-:W-:Y:S01]  /*1320*/  IMAD.IADD R0, R5, 0x1, -R0 ;  /* 0x0000000105007824 */ /* 0x000fe200078e0a00 */
[----:B------:R-:W-:Y:S02]  /*1330*/  LEA.HI R8, R8, R7, RZ, 0x3 ;  /* 0x0000000708087211 */ /* 0x000fe400078f18ff */
[----:B------:R-:W-:Y:S02]  /*1340*/  CS2R R208, SRZ ;  /* 0x0000000000d07805 */ /* 0x000fe4000001ff00 */
[----:B------:R-:W-:Y:S01]  /*1350*/  SHF.R.S32.HI R5, RZ, 0x1f, R235 ;  /* 0x0000001fff057819 */ /* 0x000fe200000114eb */
[----:B------:R-:W-:Y:S01]  /*1360*/  IMAD R0, R0, -0x2, R13 ;  /* 0xfffffffe00007824 */ /* 0x000fe200078e020d */
[----:B------:R-:W-:Y:S01]  /*1370*/  LEA.HI.X.SX32 R3, R9, R3, 0x1, P0 ;  /* 0x0000000309037211 */ /* 0x000fe200000f0eff */
[----:B------:R-:W-:Y:S01]  /*1380*/  IMAD R9, R17, UR4, R10 ;  /* 0x0000000411097c24 */ /* 0x000fe2000f8e020a */
[----:B------:R-:W-:-:S02]  /*1390*/  LOP3.LUT R8, R8, 0xfffffff8, RZ, 0xc0, !PT ;  /* 0xfffffff808087812 */ /* 0x000fc400078ec0ff */
[----:B------:R-:W-:Y:S02]  /*13a0*/  CS2R R206, SRZ ;  /* 0x0000000000ce7805 */ /* 0x000fe4000001ff00 */
[----:B------:R-:W-:Y:S01]  /*13b0*/  SEL R5, R5, RZ, !P1 ;  /* 0x000000ff05057207 */ /* 0x000fe20004800000 */
[----:B------:R-:W-:Y:S01]  /*13c0*/  IMAD.WIDE.U32 R2, R16, UR4, R2 ;  /* 0x0000000410027c25 */ /* 0x000fe2000f8e0002 */
[----:B------:R-:W-:Y:S01]  /*13d0*/  ULDC.64 UR4, c[0x0][0x2e0] ;  /* 0x0000b80000047ab9 */ /* 0x000fe20000000a00 */
[----:B------:R-:W-:Y:S02]  /*13e0*/  SEL R231, R235, RZ, !P1 ;  /* 0x000000ffebe77207 */ /* 0x000fe40004800000 */
[----:B------:R-:W-:Y:S01]  /*13f0*/  CS2R R204, SRZ ;  /* 0x0000000000cc7805 */ /* 0x000fe2000001ff00 */
[----:B------:R-:W-:Y:S01]  /*1400*/  IMAD.IADD R7, R7, 0x1, -R8 ;  /* 0x0000000107077824 */ /* 0x000fe200078e0a08 */
[----:B------:R-:W-:Y:S01]  /*1410*/  SHF.R.S32.HI R6, RZ, 0x5, R6 ;  /* 0x00000005ff067819 */ /* 0x000fe20000011406 */
[----:B------:R-:W-:Y:S01]  /*1420*/  IMAD R8, R5, UR4, RZ ;  /* 0x0000000405087c24 */ /* 0x000fe2000f8e02ff */
[----:B------:R-:W-:Y:S01]  /*1430*/  LOP3.LUT R229, R21, 0x1, RZ, 0xfc, !PT ;  /* 0x0000000115e57812 */ /* 0x000fe200078efcff */
[----:B------:R-:W-:Y:S01]  /*1440*/  IMAD.IADD R3, R3, 0x1, R9 ;  /* 0x0000000103037824 */ /* 0x000fe200078e0209 */
        /* <DEDUP_REMOVED lines=9> */
[----:B------:R-:W-:Y:S01]  /*14e0*/  IMAD R232, R6, 0x10, R7 ;  /* 0x0000001006e87824 */ /* 0x000fe200078e0207 */
[----:B------:R-:W-:Y:S01]  /*14f0*/  CS2R R190, SRZ ;  /* 0x0000000000be7805 */ /* 0x000fe2000001ff00 */
[----:B------:R-:W-:Y:S01]  /*1500*/  IMAD.MOV.U32 R16, RZ, RZ, RZ ;  /* 0x000000ffff107224 */ /* 0x000fe200078e00ff */
[----:B------:R-:W-:Y:S01]  /*1510*/  CS2R R188, SRZ ;  /* 0x0000000000bc7805 */ /* 0x000fe2000001ff00 */
[----:B------:R-:W-:Y:S01]  /*1520*/  IMAD.MOV.U32 R3, RZ, RZ, RZ ;  /* 0x000000ffff037224 */ /* 0x000fe200078e00ff */
        /* <DEDUP_REMOVED lines=71> */
.L_x_269:
[----:B------:R-:W-:-:S13]  /*19a0*/  ISETP.NE.AND P0, PT, R229, 0x3, PT ;  /* 0x00000003e500780c */ /* 0x000fda0003f05270 */
[----:B-1----:R-:W-:Y:S05]  /*19b0*/  @!P0 BRA `(.L_x_259) ;  /* 0x0000000000048947 */ /* 0x002fea0003800000 */
[----:B------:R-:W-:Y:S01]  /*19c0*/  BPT.TRAP 0x1 ;  /* 0x000000040000795c */ /* 0x000fe20000300000 */
.L_x_259:
[----:B------:R-:W-:Y:S01]  /*19d0*/  IMAD R17, R3, 0x8, R18 ;  /* 0x0000000803117824 */ /* 0x000fe200078e0212 */
[----:B------:R-:W-:-:S04]  /*19e0*/  SHF.L.U32 R8, R228, 0x1f, RZ ;  /* 0x0000001fe4087819 */ /* 0x000fc800000006ff */
[----:B------:R1:W2:Y:S01]  /*19f0*/  SYNCS.PHASECHK.TRANS64.TRYWAIT P1, [R17+URZ+0x31810], R8 ;  /* 0x03181008110075a7 */ /* 0x0002a2000802017f */
[----:B------:R-:W-:Y:S05]  /*1a00*/  @!P0 BRA `(.L_x_260) ;  /* 0x0000000000048947 */ /* 0x000fea0003800000 */
[----:B------:R-:W-:Y:S01]  /*1a10*/  BPT.TRAP 0x1 ;  /* 0x000000040000795c */ /* 0x000fe20000300000 */
.L_x_260:
        /* <DEDUP_REMOVED lines=11> */
.L_x_261:
[----:B------:R-:W-:Y:S01]  /*1ad0*/  IMAD R7, R3, 0x800, R10 ;  /* 0x0000080003077824 */ /* 0x000fe200078e020a */
[C---:B------:R-:W-:Y:S01]  /*1ae0*/  R2UR UR6, R6.reuse ;  /* 0x00000000060672ca */ /* 0x040fe200000e0000 */
[C---:B-12---:R-:W-:Y:S01]  /*1af0*/  VIADD R8, R6.reuse, 0x80 ;  /* 0x0000008006087836 */ /* 0x046fe20000000000 */
        /* <DEDUP_REMOVED lines=417> */
[----:B------:R1:W2:Y:S02]  /*3510*/  LDS R8, [R7+0x2c100] ;  /* 0x02c1000007087984 */ /* 0x0002a40000000800 */
[----:B------:R-:W-:Y:S02]  /*3520*/  R2UR UR11, R6 ;  /* 0x00000000060b72ca */ /* 0x000fe400000e0000 */
[----:B------:R1:W3:Y:S01]  /*3530*/  LDS R9, [R7+0x2c120] ;  /* 0x02c1200007097984 */ /* 0x0002e20000000800 */
        /* <DEDUP_REMOVED lines=13> */
[----:B-1----:R-:W-:Y:S05]  /*3610*/  @!P0 BRA `(.L_x_263) ;  /* 0x0000000000048947 */ /* 0x002fea0003800000 */
[----:B------:R-:W-:Y:S01]  /*3620*/  BPT.TRAP 0x1 ;  /* 0x000000040000795c */ /* 0x000fe20000300000 */
.L_x_263:
[----:B------:R-:W-:-:S04]  /*3630*/  SHF.L.U32 R11, R19, 0x1f, RZ ;  /* 0x0000001f130b7819 */ /* 0x000fc800000006ff */
[----:B------:R1:W4:Y:S01]  /*3640*/  SYNCS.PHASECHK.TRANS64.TRYWAIT P1, [R18+URZ+0x31830], R11 ;  /* 0x0318300b120075a7 */ /* 0x000322000802017f */
[----:B------:R-:W-:Y:S05]  /*3650*/  @!P0 BRA `(.L_x_264) ;  /* 0x0000000000048947 */ /* 0x000fea0003800000 */
[----:B------:R-:W-:Y:S01]  /*3660*/  BPT.TRAP 0x1 ;  /* 0x000000040000795c */ /* 0x000fe20000300000 */
.L_x_264:
        /* <DEDUP_REMOVED lines=8> */
[----:B----4-:R-:W-:Y:S06]  /*36f0*/  @P1 BRA `(.L_x_265) ;  /* 0x0000000000081947 */ /* 0x010fec0003800000 */
[----:B------:R-:W4:Y:S02]  /*3700*/  SYNCS.PHASECHK.TRANS64.TRYWAIT P1, [R18+URZ+0x31830], R11 ;  /* 0x0318300b120075a7 */ /* 0x000f24000802017f */
[----:B----4-:R-:W-:Y:S05]  /*3710*/  @!P1 BRA `(.L_x_266) ;  /* 0x0000007c002c9947 */ /* 0x010fea0003800000 */
.L_x_265:
[C---:B------:R-:W-:Y:S01]  /*3720*/  VIADD R10, R6.reuse, 0x80 ;  /* 0x00000080060a7836 */ /* 0x040fe20000000000 */
[----:B------:R-:W-:Y:S01]  /*3730*/  R2UR UR4, R7 ;  /* 0x00000000070472ca */ /* 0x000fe200000e0000 */
[C---:B-1--4-:R-:W-:Y:S01]  /*3740*/  VIADD R11, R6.reuse, 0x100 ;  /* 0x00000100060b7836 */ /* 0x052fe20000000000 */
        /* <DEDUP_REMOVED lines=466> */
[----:B------:R-:W1:Y:S01]  /*5470*/  MUFU.TANH R10, R10 ;  /* 0x0000000a000a7308 */ /* 0x000e620000002400 */
[----:B------:R-:W-:Y:S01]  /*5480*/  FMUL.FTZ R25, R29, UR61 ;  /* 0x0000003d1d197c20 */ /* 0x000fe20008410000 */
[----:B------:R-:W-:Y:S01]  /*5490*/  FMUL.FTZ R28, R32, UR61 ;  /* 0x0000003d201c7c20 */ /* 0x000fe20008410000 */
[----:B------:R-:W4:Y:S01]  /*54a0*/  LDS R15, [R27+0x2c300] ;  /* 0x02c300001b0f7984 */ /* 0x000f220000000800 */
[----:B------:R-:W-:Y:S01]  /*54b0*/  FMUL.FTZ R29, R35, UR61 ;  /* 0x0000003d231d7c20 */ /* 0x000fe20008410000 */
[----:B------:R-:W-:Y:S01]  /*54c0*/  FMUL.FTZ R26, R30, UR61 ;  /* 0x0000003d1e1a7c20 */ /* 0x000fe20008410000 */
[----:B------:R-:W-:Y:S01]  /*54d0*/  FMUL.FTZ R30, R36, UR61 ;  /* 0x0000003d241e7c20 */ /* 0x000fe20008410000 */
[----:B------:R5:W4:Y:S01]  /*54e0*/  LDS R14, [R27+0x2c320] ;  /* 0x02c320001b0e7984 */ /* 0x000b220000000800 */
[----:B------:R-:W3:Y:S01]  /*54f0*/  MUFU.TANH R11, R11 ;  /* 0x0000000b000b7308 */ /* 0x000ee20000002400 */
[----:B------:R-:W-:Y:S01]  /*5500*/  FMUL.FTZ R36, R40, UR61 ;  /* 0x0000003d28247c20 */ /* 0x000fe20008410000 */
[----:B------:R-:W-:Y:S01]  /*5510*/  FMUL.FTZ R32, R38, UR61 ;  /* 0x0000003d26207c20 */ /* 0x000fe20008410000 */
[----:B------:R-:W-:Y:S01]  /*5520*/  FMUL.FTZ R39, R39, UR61 ;  /* 0x0000003d27277c20 */ /* 0x000fe20008410000 */
[----:B------:R-:W-:Y:S01]  /*5530*/  FMUL.FTZ R40, R42, UR61 ;  /* 0x0000003d2a287c20 */ /* 0x000fe20008410000 */
[----:B-----5:R-:W-:-:S03]  /*5540*/  FMUL.FTZ R27, R31, UR61 ;  /* 0x0000003d1f1b7c20 */ /* 0x020fc60008410000 */
[----:B------:R-:W5:Y:S01]  /*5550*/  MUFU.TANH R12, R12 ;  /* 0x0000000c000c7308 */ /* 0x000f620000002400 */
[C---:B-1----:R-:W-:Y:S01]  /*5560*/  FSEL R7, R10.reuse, -INF , P1 ;  /* 0xff8000000a077808 */ /* 0x042fe20000800000 */
[----:B------:R-:W-:Y:S01]  /*5570*/  FFMA.FTZ R10, -R10, R10, 1 ;  /* 0x3f8000000a0a7423 */ /* 0x000fe2000001010a */
[----:B------:R-:W-:-:S03]  /*5580*/  FMUL.FTZ R31, R37, UR61 ;  /* 0x0000003d251f7c20 */ /* 0x000fc60008410000 */
[----:B--2---:R-:W-:Y:S02]  /*5590*/  FFMA.FTZ R23, R7, UR60, -R8 ;  /* 0x0000003c07177c23 */ /* 0x004fe40008010808 */
[----:B------:R-:W1:Y:S01]  /*55a0*/  MUFU.TANH R13, R13 ;  /* 0x0000000d000d7308 */ /* 0x000e620000002400 */
[----:B---3--:R-:W-:Y:S02]  /*55b0*/  FSEL R6, R11, -INF , P1 ;  /* 0xff8000000b067808 */ /* 0x008fe40000800000 */
[----:B------:R-:W-:-:S03]  /*55c0*/  ISETP.GT.AND P1, PT, R0, 0x1, PT ;  /* 0x000000010000780c */ /* 0x000fc60003f24270 */
[----:B------:R-:W-:Y:S02]  /*55d0*/  FFMA.FTZ R21, R6, UR60, -R9 ;  /* 0x0000003c06157c23 */ /* 0x000fe40008010809 */
[----:B------:R-:W-:Y:S01]  /*55e0*/  MUFU.EX2 R23, R23 ;  /* 0x0000001700177308 */ /* 0x000fe20000000800 */
[----:B-----5:R-:W-:Y:S01]  /*55f0*/  FSEL R7, R12, -INF , P1 ;  /* 0xff8000000c077808 */ /* 0x020fe20000800000 */
[----:B------:R-:W-:-:S04]  /*5600*/  WARPGROUP.DEPBAR.LE gsb0, 0x0 ;  /* 0x00008000000079c5 */ /* 0x000fc80000010000 */
[----:B------:R-:W-:Y:S02]  /*5610*/  FFMA.FTZ R22, R7, UR60, -R8 ;  /* 0x0000003c07167c23 */ /* 0x000fe40008010808 */
[----:B------:R-:W-:Y:S01]  /*5620*/  MUFU.EX2 R21, R21 ;  /* 0x0000001500157308 */ /* 0x000fe20000000800 */
[C---:B-1----:R-:W-:Y:S01]  /*5630*/  FSEL R6, R13.reuse, -INF , P1 ;  /* 0xff8000000d067808 */ /* 0x042fe20000800000 */
[----:B------:R-:W-:Y:S01]  /*5640*/  FFMA.FTZ R13, -R13, R13, 1 ;  /* 0x3f8000000d0d7423 */ /* 0x000fe2000001010d */
[--C-:B----4-:R-:W-:Y:S01]  /*5650*/  FADD.FTZ R44, R44, -R15.reuse ;  /* 0x8000000f2c2c7221 */ /* 0x110fe20000010000 */
[----:B------:R-:W-:Y:S01]  /*5660*/  ISETP.GT.AND P1, PT, R0, 0x11, PT ;  /* 0x000000110000780c */ /* 0x000fe20003f24270 */
[----:B------:R-:W-:Y:S01]  /*5670*/  FADD.FTZ R48, R48, -R15 ;  /* 0x8000000f30307221 */ /* 0x000fe20000010000 */
[----:B------:R-:W-:Y:S01]  /*5680*/  FFMA.FTZ R20, R6, UR60, -R9 ;  /* 0x0000003c06147c23 */ /* 0x000fe20008010809 */
[--C-:B------:R-:W-:Y:S01]  /*5690*/  FADD.FTZ R46, R46, -R14.reuse ;  /* 0x8000000e2e2e7221 */ /* 0x100fe20000010000 */
[----:B------:R-:W1:Y:S01]  /*56a0*/  MUFU.EX2 R22, R22 ;  /* 0x0000001600167308 */ /* 0x000e620000000800 */
[--C-:B------:R-:W-:Y:S01]  /*56b0*/  FADD.FTZ R47, R47, -R14.reuse ;  /* 0x8000000e2f2f7221 */ /* 0x100fe20000010000 */
[--C-:B------:R-:W-:Y:S01]  /*56c0*/  FADD.FTZ R45, R45, -R15.reuse ;  /* 0x8000000f2d2d7221 */ /* 0x100fe20000010000 */
[--C-:B------:R-:W-:Y:S01]  /*56d0*/  FADD.FTZ R49, R49, -R15.reuse ;  /* 0x8000000f31317221 */ /* 0x100fe20000010000 */
[--C-:B------:R-:W-:Y:S01]  /*56e0*/  FADD.FTZ R52, R52, -R15.reuse ;  /* 0x8000000f34347221 */ /* 0x100fe20000010000 */
[--C-:B------:R-:W-:Y:S01]  /*56f0*/  FADD.FTZ R53, R53, -R15.reuse ;  /* 0x8000000f35357221 */ /* 0x100fe20000010000 */
[--C-:B------:R-:W-:Y:S01]  /*5700*/  FADD.FTZ R220, R220, -R15.reuse ;  /* 0x8000000fdcdc7221 */ /* 0x100fe20000010000 */
[--C-:B------:R-:W-:Y:S01]  /*5710*/  FADD.FTZ R216, R216, -R15.reuse ;  /* 0x8000000fd8d87221 */ /* 0x100fe20000010000 */
[----:B------:R-:W2:Y:S01]  /*5720*/  MUFU.EX2 R20, R20 ;  /* 0x0000001400147308 */ /* 0x000ea20000000800 */
[--C-:B------:R-:W-:Y:S01]  /*5730*/  FADD.FTZ R217, R217, -R15.reuse ;  /* 0x8000000fd9d97221 */ /* 0x100fe20000010000 */
[----:B------:R-:W-:Y:S01]  /*5740*/  FADD.FTZ R15, R221, -R15 ;  /* 0x8000000fdd0f7221 */ /* 0x000fe20000010000 */
[--C-:B------:R-:W-:Y:S01]  /*5750*/  FADD.FTZ R50, R50, -R14.reuse ;  /* 0x8000000e32327221 */ /* 0x100fe20000010000 */
[--C-:B------:R-:W-:Y:S01]  /*5760*/  FADD.FTZ R54, R54, -R14.reuse ;  /* 0x8000000e36367221 */ /* 0x100fe20000010000 */
[--C-:B------:R-:W-:Y:S01]  /*5770*/  FADD.FTZ R51, R51, -R14.reuse ;  /* 0x8000000e33337221 */ /* 0x100fe20000010000 */
[--C-:B------:R-:W-:Y:S01]  /*5780*/  FADD.FTZ R55, R55, -R14.reuse ;  /* 0x8000000e37377221 */ /* 0x100fe20000010000 */
[--C-:B------:R-:W-:Y:S01]  /*5790*/  FADD.FTZ R218, R218, -R14.reuse ;  /* 0x8000000edada7221 */ /* 0x100fe20000010000 */
[----:B------:R-:W3:Y:S01]  /*57a0*/  MUFU.TANH R24, R24 ;  /* 0x0000001800187308 */ /* 0x000ee20000002400 */
[C---:B-1----:R-:W-:Y:S01]  /*57b0*/  F2FP.BF16.F32.PACK_AB R6, R22.reuse, R23 ;  /* 0x000000171606723e */ /* 0x042fe200000010ff */
[----:B------:R-:W-:Y:S01]  /*57c0*/  FMUL.FTZ R38, R22, R45 ;  /* 0x0000002d16267220 */ /* 0x000fe20000410000 */
[--C-:B------:R-:W-:Y:S01]  /*57d0*/  FADD.FTZ R219, R219, -R14.reuse ;  /* 0x8000000edbdb7221 */ /* 0x100fe20000010000 */
[--C-:B------:R-:W-:Y:S01]  /*57e0*/  FADD.FTZ R222, R222, -R14.reuse ;  /* 0x8000000edede7221 */ /* 0x100fe20000010000 */
[----:B------:R-:W-:-:S03]  /*57f0*/  FADD.FTZ R14, R223, -R14 ;  /* 0x8000000edf0e7221 */ /* 0x000fc60000010000 */
[----:B------:R-:W1:Y:S01]  /*5800*/  MUFU.TANH R25, R25 ;  /* 0x0000001900197308 */ /* 0x000e620000002400 */
[----:B--2---:R-:W-:Y:S01]  /*5810*/  F2FP.BF16.F32.PACK_AB R7, R20, R21 ;  /* 0x000000151407723e */ /* 0x004fe200000010ff */
[----:B------:R-:W-:Y:S06]  /*5820*/  BAR.SYNC.DEFER_BLOCKING 0x9, 0x100 ;  /* 0x0244000000007b1d */ /* 0x000fec0000010000 */
[----:B------:R-:W2:Y:S08]  /*5830*/  MUFU.TANH R28, R28 ;  /* 0x0000001c001c7308 */ /* 0x000eb00000002400 */
[----:B------:R-:W-:Y:S08]  /*5840*/  MUFU.TANH R30, R30 ;  /* 0x0000001e001e7308 */ /* 0x000ff00000002400 */
[----:B------:R-:W-:Y:S01]  /*5850*/  MUFU.TANH R31, R31 ;  /* 0x0000001f001f7308 */ /* 0x000fe20000002400 */
[----:B------:R4:W-:Y:S07]  /*5860*/  STSM.16.M88.2 [R2+0x2c500], R6 ;  /* 0x02c5000602007844 */ /* 0x0009ee0000000100 */
[----:B------:R-:W5:Y:S01]  /*5870*/  MUFU.TANH R26, R26 ;  /* 0x0000001a001a7308 */ /* 0x000f620000002400 */
[----:B----4-:R-:W-:Y:S01]  /*5880*/  FMUL.FTZ R6, R33, UR61 ;  /* 0x0000003d21067c20 */ /* 0x010fe20008410000 */
[----:B------:R-:W-:Y:S01]  /*5890*/  FMUL.FTZ R33, R23, R44 ;  /* 0x0000002c17217220 */ /* 0x000fe20000410000 */
[----:B------:R-:W-:Y:S01]  /*58a0*/  FMUL.FTZ R23, R21, R46 ;  /* 0x0000002e15177220 */ /* 0x000fe20000410000 */
[----:B---3--:R-:W-:Y:S01]  /*58b0*/  FSEL R21, R24, -INF , P6 ;  /* 0xff80000018157808 */ /* 0x008fe20003000000 */
[----:B------:R-:W-:Y:S01]  /*58c0*/  FMUL.FTZ R7, R34, UR61 ;  /* 0x0000003d22077c20 */ /* 0x000fe20008410000 */
[----:B------:R-:W-:-:S02]  /*58d0*/  FMUL.FTZ R34, R20, R47 ;  /* 0x0000002f14227220 */ /* 0x000fc40000410000 */
[----:B------:R-:W-:Y:S01]  /*58e0*/  MUFU.TANH R6, R6 ;  /* 0x0000000600067308 */ /* 0x000fe20000002400 */
[----:B------:R-:W-:Y:S01]  /*58f0*/  FMUL.FTZ R10, R10, R33 ;  /* 0x000000210a0a7220 */ /* 0x000fe20000410000 */
[--C-:B------:R-:W-:Y:S01]  /*5900*/  FFMA.FTZ R35, R21, UR60, -R8.reuse ;  /* 0x0000003c15237c23 */ /* 0x100fe20008010808 */
[----:B-1----:R-:W-:Y:S01]  /*5910*/  FSEL R21, R25, -INF , P1 ;  /* 0xff80000019157808 */ /* 0x002fe20000800000 */
[----:B------:R-:W-:Y:S01]  /*5920*/  FMUL.FTZ R44, R41, UR61 ;  /* 0x0000003d292c7c20 */ /* 0x000fe20008410000 */
[----:B--2---:R-:W-:Y:S01]  /*5930*/  FSEL R33, R28, -INF , P2 ;  /* 0xff8000001c217808 */ /* 0x004fe20001000000 */
[----:B------:R-:W-:Y:S01]  /*5940*/  FFMA.FTZ R25, -R25, R25, 1 ;  /* 0x3f80000019197423 */ /* 0x000fe20000010119 */
[----:B-----5:R-:W-:Y:S01]  /*5950*/  FSEL R46, R26, -INF , P6 ;  /* 0xff8000001a2e7808 */ /* 0x020fe20003000000 */
[----:B------:R-:W1:Y:S01]  /*5960*/  MUFU.EX2 R35, R35 ;  /* 0x0000002300237308 */ /* 0x000e620000000800 */
[--C-:B------:R-:W-:Y:S01]  /*5970*/  FFMA.FTZ R20, R21, UR60, -R8.reuse ;  /* 0x0000003c15147c23 */ /* 0x100fe20008010808 */
[----:B------:R-:W-:Y:S01]  /*5980*/  FFMA.FTZ R33, R33, UR60, -R8 ;  /* 0x0000003c21217c23 */ /* 0x000fe20008010808 */
[----:B------:R-:W-:Y:S01]  /*5990*/  FFMA.FTZ R21, -R12, R12, 1 ;  /* 0x3f8000000c157423 */ /* 0x000fe2000001010c */
[----:B------:R-:W-:Y:S01]  /*59a0*/  FFMA.FTZ R12, -R24, R24, 1 ;  /* 0x3f800000180c7423 */ /* 0x000fe20000010118 */
[----:B------:R-:W-:Y:S01]  /*59b0*/  ISETP.GT.AND P6, PT, R0, 0x40, PT ;  /* 0x000000400000780c */ /* 0x000fe20003fc4270 */
[----:B------:R-:W-:Y:S01]  /*59c0*/  FMUL.FTZ R34, R13, R34 ;  /* 0x000000220d227220 */ /* 0x000fe20000410000 */
[----:B------:R-:W-:Y:S01]  /*59d0*/  FMUL.FTZ R21, R21, R38 ;  /* 0x0000002615157220 */ /* 0x000fe20000410000 */
[----:B------:R-:W2:Y:S08]  /*59e0*/  MUFU.EX2 R20, R20 ;  /* 0x0000001400147308 */ /* 0x000eb00000000800 */
[----:B------:R-:W3:Y:S01]  /*59f0*/  MUFU.TANH R27, R27 ;  /* 0x0000001b001b7308 */ /* 0x000ee20000002400 */
[----:B-1----:R-:W-:-:S04]  /*5a00*/  FMUL.FTZ R37, R35, R48 ;  /* 0x0000003023257220 */ /* 0x002fc80000410000 */
[----:B------:R-:W-:Y:S01]  /*5a10*/  FMUL.FTZ R12, R12, R37 ;  /* 0x000000250c0c7220 */ /* 0x000fe20000410000 */
[----:B------:R-:W-:Y:S02]  /*5a20*/  FSEL R37, R6, -INF , P3 ;  /* 0xff80000006257808 */ /* 0x000fe40001800000 */
[----:B------:R-:W-:Y:S01]  /*5a30*/  MUFU.EX2 R33, R33 ;  /* 0x0000002100217308 */ /* 0x000fe20000000800 */
[----:B--2---:R-:W-:Y:S02]  /*5a40*/  FMUL.FTZ R24, R20, R49 ;  /* 0x0000003114187220 */ /* 0x004fe40000410000 */
[--C-:B------:R-:W-:Y:S01]  /*5a50*/  FFMA.FTZ R38, R37, UR60, -R8.reuse ;  /* 0x0000003c25267c23 */ /* 0x100fe20008010808 */
[----:B------:R-:W-:Y:S01]  /*5a60*/  FSEL R37, R30, -INF , P4 ;  /* 0xff8000001e257808 */ /* 0x000fe20002000000 */
[----:B------:R-:W-:Y:S01]  /*5a70*/  FMUL.FTZ R25, R25, R24 ;  /* 0x0000001819197220 */ /* 0x000fe20000410000 */
[----:B------:R-:W-:Y:S02]  /*5a80*/  FFMA.FTZ R24, -R28, R28, 1 ;  /* 0x3f8000001c187423 */ /* 0x000fe4000001011c */
[----:B------:R-:W1:Y:S01]  /*5a90*/  MUFU.TANH R36, R36 ;  /* 0x0000002400247308 */ /* 0x000e620000002400 */
[----:B------:R-:W-:Y:S01]  /*5aa0*/  FFMA.FTZ R41, R37, UR60, -R8 ;  /* 0x0000003c25297c23 */ /* 0x000fe20008010808 */
[C---:B------:R-:W-:Y:S01]  /*5ab0*/  FSEL R37, R31.reuse, -INF , P5 ;  /* 0xff8000001f257808 */ /* 0x040fe20002800000 */
[----:B------:R-:W-:Y:S01]  /*5ac0*/  FFMA.FTZ R31, -R31, R31, 1 ;  /* 0x3f8000001f1f7423 */ /* 0x000fe2000001011f */
[----:B---3--:R-:W-:-:S02]  /*5ad0*/  FSEL R42, R27, -INF , P1 ;  /* 0xff8000001b2a7808 */ /* 0x008fc40000800000 */
[----:B------:R-:W-:Y:S01]  /*5ae0*/  ISETP.GT.AND P1, PT, R0, 0x41, PT ;  /* 0x000000410000780c */ /* 0x000fe20003f24270 */
[----:B------:R-:W-:Y:S01]  /*5af0*/  FFMA.FTZ R28, R37, UR60, -R8 ;  /* 0x0000003c251c7c23 */ /* 0x000fe20008010808 */
[----:B------:R-:W2:Y:S01]  /*5b00*/  MUFU.TANH R44, R44 ;  /* 0x0000002c002c7308 */ /* 0x000ea20000002400 */
[----:B------:R-:W-:-:S07]  /*5b10*/  FFMA.FTZ R42, R42, UR60, -R9 ;  /* 0x0000003c2a2a7c23 */ /* 0x000fce0008010809 */
[----:B------:R3:W-:Y:S01]  /*5b20*/  MUFU.TANH R22, R39 ;  /* 0x0000002700167308 */ /* 0x0007e20000002400 */
[C---:B-1----:R-:W-:Y:S01]  /*5b30*/  FSEL R37, R36.reuse, -INF , P6 ;  /* 0xff80000024257808 */ /* 0x042fe20003000000 */
[----:B------:R-:W-:-:S04]  /*5b40*/  FFMA.FTZ R36, -R36, R36, 1 ;  /* 0x3f80000024247423 */ /* 0x000fc80000010124 */
[----:B------:R-:W-:Y:S01]  /*5b50*/  FFMA.FTZ R45, R37, UR60, -R8 ;  /* 0x0000003c252d7c23 */ /* 0x000fe20008010808 */
[----:B------:R-:W-:Y:S01]  /*5b60*/  FFMA.FTZ R37, -R6, R6, 1 ;  /* 0x3f80000006257423 */ /* 0x000fe20000010106 */
[----:B------:R-:W1:Y:S01]  /*5b70*/  MUFU.EX2 R38, R38 ;  /* 0x0000002600267308 */ /* 0x000e620000000800 */
[----:B---3--:R-:W-:-:S04]  /*5b80*/  FMUL.FTZ R39, R33, R52 ;  /* 0x0000003421277220 */ /* 0x008fc80000410000 */
[----:B------:R-:W-:Y:S01]  /*5b90*/  FMUL.FTZ R24, R24, R39 ;  /* 0x0000002718187220 */ /* 0x000fe20000410000 */
[----:B--2---:R-:W-:Y:S02]  /*5ba0*/  FSEL R39, R44, -INF , P1 ;  /* 0xff8000002c277808 */ /* 0x004fe40000800000 */
[----:B------:R-:W2:Y:S03]  /*5bb0*/  MUFU.TANH R7, R7 ;  /* 0x0000000700077308 */ /* 0x000ea60000002400 */
[----:B------:R-:W-:Y:S01]  /*5bc0*/  FFMA.FTZ R47, R39, UR60, -R8 ;  /* 0x0000003c272f7c23 */ /* 0x000fe20008010808 */
[----:B------:R-:W-:-:S04]  /*5bd0*/  FFMA.FTZ R8, -R30, R30, 1 ;  /* 0x3f8000001e087423 */ /* 0x000fc8000001011e */
[----:B------:R3:W4:Y:S01]  /*5be0*/  MUFU.EX2 R39, R45 ;  /* 0x0000002d00277308 */ /* 0x0007220000000800 */
[----:B-1----:R-:W-:-:S04]  /*5bf0*/  FMUL.FTZ R6, R38, R53 ;  /* 0x0000003526067220 */ /* 0x002fc80000410000 */
[----:B------:R-:W-:Y:S01]  /*5c00*/  FMUL.FTZ R37, R37, R6 ;  /* 0x0000000625257220 */ /* 0x000fe20000410000 */
[----:B------:R-:W-:Y:S02]  /*5c10*/  FMUL.FTZ R6, R43, UR61 ;  /* 0x0000003d2b067c20 */ /* 0x000fe40008410000 */
[----:B------:R-:W1:Y:S01]  /*5c20*/  MUFU.EX2 R30, R47 ;  /* 0x0000002f001e7308 */ /* 0x000e620000000800 */
[----:B---3--:R-:W-:Y:S01]  /*5c30*/  FFMA.FTZ R45, R46, UR60, -R9 ;  /* 0x0000003c2e2d7c23 */ /* 0x008fe20008010809 */
[----:B--2---:R-:W-:Y:S02]  /*5c40*/  FSEL R46, R7, -INF , P2 ;  /* 0xff800000072e7808 */ /* 0x004fe40001000000 */
[----:B------:R-:W-:-:S04]  /*5c50*/  F2FP.BF16.F32.PACK_AB R24, R37, R24 ;  /* 0x000000182518723e */ /* 0x000fc800000010ff */
[----:B------:R-:W2:Y:S01]  /*5c60*/  MUFU.TANH R29, R29 ;  /* 0x0000001d001d7308 */ /* 0x000ea20000002400 */
[----:B----4-:R-:W-:-:S04]  /*5c70*/  FMUL.FTZ R43, R39, R220 ;  /* 0x000000dc272b7220 */ /* 0x010fc80000410000 */
[----:B------:R-:W-:Y:S01]  /*5c80*/  FMUL.FTZ R36, R36, R43 ;  /* 0x0000002b24247220 */ /* 0x000fe20000410000 */
[----:B------:R-:W-:Y:S02]  /*5c90*/  FFMA.FTZ R43, -R44, R44, 1 ;  /* 0x3f8000002c2b7423 */ /* 0x000fe4000001012c */
[----:B------:R-:W3:Y:S01]  /*5ca0*/  MUFU.TANH R32, R32 ;  /* 0x0000002000207308 */ /* 0x000ee20000002400 */
[----:B-1----:R-:W-:Y:S01]  /*5cb0*/  FMUL.FTZ R44, R30, R15 ;  /* 0x0000000f1e2c7220 */ /* 0x002fe20000410000 */
[----:B------:R-:W-:-:S03]  /*5cc0*/  FFMA.FTZ R15, R46, UR60, -R9 ;  /* 0x0000003c2e0f7c23 */ /* 0x000fc60008010809 */
[----:B------:R-:W-:Y:S01]  /*5cd0*/  FMUL.FTZ R43, R43, R44 ;  /* 0x0000002c2b2b7220 */ /* 0x000fe20000410000 */
[----:B------:R-:W-:Y:S01]  /*5ce0*/  FFMA.FTZ R44, -R11, R11, 1 ;  /* 0x3f8000000b2c7423 */ /* 0x000fe2000001010b */
[----:B------:R-:W-:Y:S01]  /*5cf0*/  FFMA.FTZ R11, -R26, R26, 1 ;  /* 0x3f8000001a0b7423 */ /* 0x000fe2000001011a */
[----:B------:R-:W1:Y:S01]  /*5d00*/  MUFU.EX2 R45, R45 ;  /* 0x0000002d002d7308 */ /* 0x000e620000000800 */
[----:B--2---:R-:W-:Y:S01]  /*5d10*/  FSEL R46, R29, -INF , P3 ;  /* 0xff8000001d2e7808 */ /* 0x004fe20001800000 */
[----:B------:R-:W-:Y:S01]  /*5d20*/  FMUL.FTZ R23, R44, R23 ;  /* 0x000000172c177220 */ /* 0x000fe20000410000 */
[----:B------:R-:W-:Y:S01]  /*5d30*/  FFMA.FTZ R44, -R27, R27, 1 ;  /* 0x3f8000001b2c7423 */ /* 0x000fe2000001011b */
[----:B------:R-:W-:Y:S02]  /*5d40*/  F2FP.BF16.F32.PACK_AB R36, R43, R36 ;  /* 0x000000242b24723e */ /* 0x000fe400000010ff */
[----:B------:R-:W-:Y:S02]  /*5d50*/  FFMA.FTZ R13, R46, UR60, -R9 ;  /* 0x0000003c2e0d7c23 */ /* 0x000fe40008010809 */
[----:B------:R-:W2:Y:S01]  /*5d60*/  MUFU.TANH R40, R40 ;  /* 0x0000002800287308 */ /* 0x000ea20000002400 */
[C---:B---3--:R-:W-:Y:S01]  /*5d70*/  FSEL R46, R32.reuse, -INF , P4 ;  /* 0xff800000202e7808 */ /* 0x048fe20002000000 */
[----:B------:R-:W-:-:S04]  /*5d80*/  FFMA.FTZ R32, -R32, R32, 1 ;  /* 0x3f80000020207423 */ /* 0x000fc80000010120 */
[----:B------:R-:W-:Y:S01]  /*5d90*/  FFMA.FTZ R27, R46, UR60, -R9 ;  /* 0x0000003c2e1b7c23 */ /* 0x000fe20008010809 */
[----:B------:R-:W-:Y:S01]  /*5da0*/  VIADD R46, R18, 0x2c500 ;  /* 0x0002c500122e7836 */ /* 0x000fe20000000000 */
[----:B------:R-:W3:Y:S01]  /*5db0*/  MUFU.EX2 R41, R41 ;  /* 0x0000002900297308 */ /* 0x000ee20000000800 */
[----:B-1----:R-:W-:-:S03]  /*5dc0*/  FMUL.FTZ R50, R45, R50 ;  /* 0x000000322d327220 */ /* 0x002fc60000410000 */
[----:B------:R-:W-:Y:S01]  /*5dd0*/  SHF.R.U32.HI R47, RZ, 0x4, R46 ;  /* 0x00000004ff2f7819 */ /* 0x000fe2000001162e */
[----:B------:R-:W-:Y:S01]  /*5de0*/  FMUL.FTZ R11, R11, R50 ;  /* 0x000000320b0b7220 */ /* 0x000fe20000410000 */
[----:B------:R-:W-:Y:S02]  /*5df0*/  FFMA.FTZ R46, -R7, R7, 1 ;  /* 0x3f800000072e7423 */ /* 0x000fe40000010107 */
[----:B------:R-:W-:Y:S01]  /*5e00*/  MUFU.TANH R6, R6 ;  /* 0x0000000600067308 */ /* 0x000fe20000002400 */
[C---:B--2---:R-:W-:Y:S01]  /*5e10*/  FSEL R50, R40.reuse, -INF , P6 ;  /* 0xff80000028327808 */ /* 0x044fe20003000000 */
[----:B------:R-:W-:-:S06]  /*5e20*/  FFMA.FTZ R40, -R40, R40, 1 ;  /* 0x3f80000028287423 */ /* 0x000fcc0000010128 */
[----:B------:R-:W1:Y:S01]  /*5e30*/  MUFU.EX2 R28, R28 ;  /* 0x0000001c001c7308 */ /* 0x000e620000000800 */
[----:B---3--:R-:W-:-:S04]  /*5e40*/  FMUL.FTZ R49, R41, R216 ;  /* 0x000000d829317220 */ /* 0x008fc80000410000 */
[----:B------:R-:W-:-:S03]  /*5e50*/  FMUL.FTZ R8, R8, R49 ;  /* 0x0000003108087220 */ /* 0x000fc60000410000 */
[----:B------:R-:W2:Y:S08]  /*5e60*/  MUFU.EX2 R15, R15 ;  /* 0x0000000f000f7308 */ /* 0x000eb00000000800 */
[----:B------:R3:W4:Y:S01]  /*5e70*/  MUFU.EX2 R26, R13 ;  /* 0x0000000d001a7308 */ /* 0x0007220000000800 */
[C---:B-1----:R-:W-:Y:S01]  /*5e80*/  FMUL.FTZ R48, R28.reuse, R217 ;  /* 0x000000d91c307220 */ /* 0x042fe20000410000 */
[----:B------:R-:W-:-:S02]  /*5e90*/  F2FP.BF16.F32.PACK_AB R28, R28, R41 ;  /* 0x000000291c1c723e */ /* 0x000fc400000010ff */
[----:B------:R-:W-:Y:S01]  /*5ea0*/  MOV R217, UR31 ;  /* 0x0000001f00d97c02 */ /* 0x000fe20008000f00 */
[----:B------:R-:W-:Y:S01]  /*5eb0*/  FMUL.FTZ R31, R31, R48 ;  /* 0x000000301f1f7220 */ /* 0x000fe20000410000 */
[C---:B------:R-:W-:Y:S01]  /*5ec0*/  FSEL R48, R22.reuse, -INF , P5 ;  /* 0xff80000016307808 */ /* 0x040fe20002800000 */
[----:B------:R-:W-:Y:S01]  /*5ed0*/  FFMA.FTZ R22, -R22, R22, 1 ;  /* 0x3f80000016167423 */ /* 0x000fe20000010116 */
[----:B------:R-:W1:Y:S01]  /*5ee0*/  MUFU.EX2 R42, R42 ;  /* 0x0000002a002a7308 */ /* 0x000e620000000800 */
[----:B---3--:R-:W-:Y:S01]  /*5ef0*/  LOP3.LUT R13, R47, 0x3fff, RZ, 0xc0, !PT ;  /* 0x00003fff2f0d7812 */ /* 0x008fe200078ec0ff */
[--C-:B------:R-:W-:Y:S01]  /*5f00*/  FFMA.FTZ R47, R50, UR60, -R9.reuse ;  /* 0x0000003c322f7c23 */ /* 0x100fe20008010809 */
[----:B------:R-:W-:Y:S01]  /*5f10*/  FSEL R50, R6, -INF , P1 ;  /* 0xff80000006327808 */ /* 0x000fe20000800000 */
[----:B--2---:R-:W-:Y:S01]  /*5f20*/  FMUL.FTZ R7, R15, R54 ;  /* 0x000000360f077220 */ /* 0x004fe20000410000 */
[----:B------:R-:W-:Y:S01]  /*5f30*/  LOP3.LUT R13, R13, 0x80000, RZ, 0xfc, !PT ;  /* 0x000800000d0d7812 */ /* 0x000fe200078efcff */
[--C-:B------:R-:W-:Y:S01]  /*5f40*/  FFMA.FTZ R48, R48, UR60, -R9.reuse ;  /* 0x0000003c30307c23 */ /* 0x100fe20008010809 */
[----:B------:R-:W-:Y:S01]  /*5f50*/  FFMA.FTZ R6, -R6, R6, 1 ;  /* 0x3f80000006067423 */ /* 0x000fe20000010106 */
[----:B------:R-:W-:Y:S01]  /*5f60*/  FFMA.FTZ R49, R50, UR60, -R9 ;  /* 0x0000003c32317c23 */ /* 0x000fe20008010809 */
[----:B------:R-:W2:Y:S01]  /*5f70*/  MUFU.EX2 R27, R27 ;  /* 0x0000001b001b7308 */ /* 0x000ea20000000800 */
[----:B------:R-:W-:Y:S01]  /*5f80*/  FMUL.FTZ R46, R46, R7 ;  /* 0x000000072e2e7220 */ /* 0x000fe20000410000 */
[----:B------:R-:W-:-:S02]  /*5f90*/  VIADD R7, R13, 0x80 ;  /* 0x000000800d077836 */ /* 0x000fc40000000000 */
[----:B------:R-:W-:Y:S01]  /*5fa0*/  FFMA.FTZ R9, -R29, R29, 1 ;  /* 0x3f8000001d097423 */ /* 0x000fe2000001011d */
[----:B------:R-:W-:Y:S01]  /*5fb0*/  VIADD R29, R13, 0x180 ;  /* 0x000001800d1d7836 */ /* 0x000fe20000000000 */
[C---:B----4-:R-:W-:Y:S01]  /*5fc0*/  F2FP.BF16.F32.PACK_AB R15, R26.reuse, R15 ;  /* 0x0000000f1a0f723e */ /* 0x050fe200000010ff */
[----:B------:R-:W-:Y:S01]  /*5fd0*/  FMUL.FTZ R50, R26, R55 ;  /* 0x000000371a327220 */ /* 0x000fe20000410000 */
[----:B------:R-:W-:Y:S01]  /*5fe0*/  R2UR UR4, R7 ;  /* 0x00000000070472ca */ /* 0x000fe200000e0000 */
[----:B------:R-:W3:Y:S01]  /*5ff0*/  MUFU.EX2 R49, R49 ;  /* 0x0000003100317308 */ /* 0x000ee20000000800 */
[----:B------:R-:W-:Y:S02]  /*6000*/  VIADD R7, R13, 0x100 ;  /* 0x000001000d077836 */ /* 0x000fe40000000000 */
[----:B-1----:R-:W-:Y:S01]  /*6010*/  FMUL.FTZ R51, R42, R51 ;  /* 0x000000332a337220 */ /* 0x002fe20000410000 */
[----:B------:R-:W-:Y:S01]  /*6020*/  R2UR UR6, R29 ;  /* 0x000000001d0672ca */ /* 0x000fe200000e0000 */
[----:B------:R-:W-:Y:S01]  /*6030*/  FMUL.FTZ R9, R9, R50 ;  /* 0x0000003209097220 */ /* 0x000fe20000410000 */
[----:B------:R-:W-:Y:S01]  /*6040*/  F2FP.BF16.F32.PACK_AB R26, R30, R39 ;  /* 0x000000271e1a723e */ /* 0x000fe200000010ff */
[----:B------:R-:W-:Y:S01]  /*6050*/  FMUL.FTZ R44, R44, R51 ;  /* 0x000000332c2c7220 */ /* 0x000fe20000410000 */
[----:B------:R-:W-:Y:S01]  /*6060*/  R2UR UR5, R7 ;  /* 0x00000000070572ca */ /* 0x000fe200000e0000 */
[----:B------:R-:W1:Y:S01]  /*6070*/  MUFU.EX2 R47, R47 ;  /* 0x0000002f002f7308 */ /* 0x000e620000000800 */
[----:B--2---:R-:W-:Y:S01]  /*6080*/  FMUL.FTZ R7, R27, R218 ;  /* 0x000000da1b077220 */ /* 0x004fe20000410000 */
[----:B------:R-:W-:-:S02]  /*6090*/  F2FP.BF16.F32.PACK_AB R8, R31, R8 ;  /* 0x000000081f08723e */ /* 0x000fc400000010ff */
[----:B------:R-:W-:Y:S01]  /*60a0*/  F2FP.BF16.F32.PACK_AB R11, R44, R11 ;  /* 0x0000000b2c0b723e */ /* 0x000fe200000010ff */
[----:B------:R-:W-:Y:S01]  /*60b0*/  FMUL.FTZ R32, R32, R7 ;  /* 0x0000000720207220 */ /* 0x000fe20000410000 */
[----:B------:R-:W-:Y:S01]  /*60c0*/  F2FP.BF16.F32.PACK_AB R7, R42, R45 ;  /* 0x0000002d2a07723e */ /* 0x000fe200000010ff */
[----:B------:R-:W-:Y:S01]  /*60d0*/  UMOV UR14, UR4 ;  /* 0x00000004000e7c82 */ /* 0x000fe20008000000 */
[----:B------:R-:W2:Y:S01]  /*60e0*/  MUFU.EX2 R48, R48 ;  /* 0x0000003000307308 */ /* 0x000ea20000000800 */
[----:B---3--:R-:W-:Y:S01]  /*60f0*/  FMUL.FTZ R51, R49, R14 ;  /* 0x0000000e31337220 */ /* 0x008fe20000410000 */
[----:B------:R-:W-:Y:S01]  /*6100*/  F2FP.BF16.F32.PACK_AB R14, R38, R33 ;  /* 0x00000021260e723e */ /* 0x000fe200000010ff */
[----:B------:R-:W-:Y:S01]  /*6110*/  UMOV UR18, UR6 ;  /* 0x0000000600127c82 */ /* 0x000fe20008000000 */
[----:B------:R-:W-:Y:S01]  /*6120*/  R2UR UR58, R13 ;  /* 0x000000000d3a72ca */ /* 0x000fe200000e0000 */
[----:B------:R-:W-:Y:S01]  /*6130*/  FMUL.FTZ R51, R6, R51 ;  /* 0x0000003306337220 */ /* 0x000fe20000410000 */
[----:B------:R-:W-:Y:S01]  /*6140*/  F2FP.BF16.F32.PACK_AB R6, R20, R35 ;  /* 0x000000231406723e */ /* 0x000fe200000010ff */
[----:B------:R-:W-:Y:S01]  /*6150*/  UMOV UR10, UR5 ;  /* 0x00000005000a7c82 */ /* 0x000fe20008000000 */
[----:B------:R-:W-:Y:S01]  /*6160*/  F2FP.BF16.F32.PACK_AB R20, R21, R10 ;  /* 0x0000000a1514723e */ /* 0x000fe200000010ff */
[----:B-1----:R-:W-:Y:S01]  /*6170*/  FMUL.FTZ R29, R47, R222 ;  /* 0x000000de2f1d7220 */ /* 0x002fe20000410000 */
[----:B------:R-:W-:Y:S01]  /*6180*/  F2FP.BF16.F32.PACK_AB R21, R34, R23 ;  /* 0x000000172215723e */ /* 0x000fe200000010ff */
[----:B------:R1:W-:Y:S01]  /*6190*/  STSM.16.M88.2 [R2+0x2cd00], R6 ;  /* 0x02cd000602007844 */ /* 0x0003e20000000100 */
[----:B------:R-:W-:Y:S01]  /*61a0*/  F2FP.BF16.F32.PACK_AB R10, R25, R12 ;  /* 0x0000000c190a723e */ /* 0x000fe200000010ff */
[----:B------:R-:W-:Y:S01]  /*61b0*/  FMUL.FTZ R40, R40, R29 ;  /* 0x0000001d28287220 */ /* 0x000fe20000410000 */
[----:B------:R-:W-:Y:S01]  /*61c0*/  F2FP.BF16.F32.PACK_AB R25, R9, R46 ;  /* 0x0000002e0919723e */ /* 0x000fe200000010ff */
[----:B------:R-:W-:Y:S01]  /*61d0*/  STSM.16.M88.2 [R2+0x2d500], R14 ;  /* 0x02d5000e02007844 */ /* 0x000fe20000000100 */
[C---:B--2---:R-:W-:Y:S01]  /*61e0*/  F2FP.BF16.F32.PACK_AB R29, R48.reuse, R27 ;  /* 0x0000001b301d723e */ /* 0x044fe200000010ff */
[----:B------:R-:W-:Y:S01]  /*61f0*/  FMUL.FTZ R219, R48, R219 ;  /* 0x000000db30db7220 */ /* 0x000fe20000410000 */
[----:B------:R-:W-:-:S02]  /*6200*/  F2FP.BF16.F32.PACK_AB R27, R49, R47 ;  /* 0x0000002f311b723e */ /* 0x000fc400000010ff */
[----:B------:R-:W-:Y:S01]  /*6210*/  F2FP.BF16.F32.PACK_AB R37, R51, R40 ;  /* 0x000000283325723e */ /* 0x000fe200000010ff */
[----:B------:R-:W-:Y:S01]  /*6220*/  STSM.16.M88.2 [R2+0x2dd00], R28 ;  /* 0x02dd001c02007844 */ /* 0x000fe20000000100 */
[----:B------:R-:W-:Y:S01]  /*6230*/  FMUL.FTZ R219, R22, R219 ;  /* 0x000000db16db7220 */ /* 0x000fe20000410000 */
[----:B------:R-:W-:Y:S02]  /*6240*/  IMAD R22, R4, 0x2000, R5 ;  /* 0x0000200004167824 */ /* 0x000fe400078e0205 */
[----:B------:R-:W-:Y:S01]  /*6250*/  STSM.16.M88.2 [R2+0x2e500], R26 ;  /* 0x02e5001a02007844 */ /* 0x000fe20000000100 */
[----:B-1----:R-:W-:Y:S01]  /*6260*/  VIADD R6, R13, 0x10 ;  /* 0x000000100d067836 */ /* 0x002fe20000000000 */
[----:B------:R-:W-:Y:S01]  /*6270*/  F2FP.BF16.F32.PACK_AB R9, R219, R32 ;  /* 0x00000020db09723e */ /* 0x000fe200000010ff */
[----:B------:R1:W-:Y:S06]  /*6280*/  MEMBAR.ALL.CTA ;  /* 0x0000000000007992 */ /* 0x0003ec0000008000 */
[----:B-1----:R-:W1:Y:S01]  /*6290*/  FENCE.VIEW.ASYNC.S ;  /* 0x00000000000073c6 */ /* 0x002e620000000000 */
[----:B------:R-:W-:-:S02]  /*62a0*/  SHF.R.U32.HI R5, RZ, 0x4, R22 ;  /* 0x00000004ff057819 */ /* 0x000fc40000011616 */
[----:B------:R-:W-:Y:S01]  /*62b0*/  R2UR UR50, R6 ;  /* 0x00000000063272ca */ /* 0x000fe200000e0000 */
[----:B------:R-:W-:Y:S01]  /*62c0*/  VIADD R6, R13, 0x110 ;  /* 0x000001100d067836 */ /* 0x000fe20000000000 */
[----:B------:R-:W-:Y:S01]  /*62d0*/  LOP3.LUT R23, R5, 0x3fff, RZ, 0xc0, !PT ;  /* 0x00003fff05177812 */ /* 0x000fe200078ec0ff */
[----:B------:R-:W-:-:S03]  /*62e0*/  VIADD R5, R13, 0x200 ;  /* 0x000002000d057836 */ /* 0x000fc60000000000 */
[----:B------:R-:W-:Y:S02]  /*62f0*/  R2UR UR56, R23 ;  /* 0x00000000173872ca */ /* 0x000fe400000e0000 */
        /* <DEDUP_REMOVED lines=10> */
[----:B-1----:R-:W-:Y:S01]  /*63a0*/  BAR.SYNC.DEFER_BLOCKING 0x9, 0x100 ;  /* 0x0244000000007b1d */ /* 0x002fe20000010000 */
        /* <DEDUP_REMOVED lines=12> */
[----:B------:R-:W-:Y:S02]  /*6470*/  LOP3.LUT R216, R6, 0x3fff, RZ, 0xc0, !PT ;  /* 0x00003fff06d87812 */ /* 0x000fe400078ec0ff */
[----:B------:R-:W-:-:S02]  /*6480*/  MOV R7, UR30 ;  /* 0x0000001e00077c02 */ /* 0x000fc40008000f00 */
        /* <DEDUP_REMOVED lines=19> */
[----:B-1----:R-:W-:-:S03]  /*65c0*/  VIADD R10, R13, 0xb0 ;  /* 0x000000b00d0a7836 */ /* 0x002fc60000000000 */
[----:B------:R-:W-:Y:S01]  /*65d0*/  HGMMA.64x16x16.F32.BF16 R56, gdesc[UR56].tnspA.tnspB, R56 ;  /* 0x60200000383879f0 */ /* 0x000fe20008701838 */
[----:B--2---:R-:W-:Y:S01]  /*65e0*/  VIADD R8, R23, 0x180 ;  /* 0x0000018017087836 */ /* 0x004fe20000000000 */
[----:B------:R-:W-:Y:S01]  /*65f0*/  SHF.R.U32.HI R5, RZ, 0x4, R5 ;  /* 0x00000004ff057819 */ /* 0x000fe20000011605 */
[----:B------:R-:W-:Y:S01]  /*6600*/  VIADD R9, R13, 0x30 ;  /* 0x000000300d097836 */ /* 0x000fe20000000000 */
[----:B------:R-:W-:Y:S01]  /*6610*/  HGMMA.64x16x16.F32.BF16 R64, gdesc[UR12].tnspA.tnspB, R64 ;  /* 0x602000000c4079f0 */ /* 0x000fe20008701840 */
[----:B------:R-:W-:Y:S01]  /*6620*/  UMOV UR12, UR14 ;  /* 0x0000000e000c7c82 */ /* 0x000fe20008000000 */
[----:B------:R-:W-:Y:S01]  /*6630*/  LOP3.LUT R5, R5, 0x3fff, RZ, 0xc0, !PT ;  /* 0x00003fff05057812 */ /* 0x000fe200078ec0ff */
        /* <DEDUP_REMOVED lines=48> */
[----:B------:R-:W-:Y:S01]  /*6940*/  VIADD R8, R13, 0x130 ;  /* 0x000001300d087836 */ /* 0x000fe20000000000 */
        /* <DEDUP_REMOVED lines=43> */
[----:B-1----:R-:W1:Y:S01]  /*6c00*/  FENCE.VIEW.ASYNC.S ;  /* 0x00000000000073c6 */ /* 0x002e620000000000 */
[----:B------:R-:W-:Y:S01]  /*6c10*/  R2UR UR4, R8 ;  /* 0x00000000080472ca */ /* 0x000fe200000e0000 */
[----:B------:R-:W-:Y:S01]  /*6c20*/  VIADD R8, R5, 0x100 ;  /* 0x0000010005087836 */ /* 0x000fe20000000000 */
[----:B------:R-:W-:Y:S01]  /*6c30*/  R2UR UR5, R9 ;  /* 0x00000000090572ca */ /* 0x000fe200000e0000 */
[----:B------:R-:W-:Y:S01]  /*6c40*/  VIADD R9, R6, 0x100 ;  /* 0x0000010006097836 */ /* 0x000fe20000000000 */
[----:B-1----:R-:W-:Y:S06]  /*6c50*/  BAR.SYNC.DEFER_BLOCKING 0x9, 0x100 ;  /* 0x0244000000007b1d */ /* 0x002fec0000010000 */
[----:B---3--:R-:W-:-:S06]  /*6c60*/  WARPGROUP.ARRIVE ;  /* 0x00000000000079c5 */ /* 0x008fcc0000000000 */
        /* <DEDUP_REMOVED lines=33> */
[----:B------:R-:W-:Y:S01]  /*6e80*/  VIADD R6, R23, 0x480 ;  /* 0x0000048017067836 */ /* 0x000fe20000000000 */
[----:B------:R-:W-:Y:S05]  /*6e90*/  HGMMA.64x64x16.F32.BF16 R24, gdesc[UR28].tnspA, R24 ;  /* 0x20e000001c1879f0 */ /* 0x000fea0008701818 */
        /* <DEDUP_REMOVED lines=10> */
[----:B------:R-:W-:Y:S01]  /*6f40*/  UMOV UR29, 0x40000040 ;  /* 0x40000040001d7882 */ /* 0x000fe20000000000 */
[----:B------:R-:W-:Y:S01]  /*6f50*/  R2UR UR30, R7 ;  /* 0x00000000071e72ca */ /* 0x000fe200000e0000 */
[----:B------:R-:W-:-:S02]  /*6f60*/  UMOV UR25, UR29 ;  /* 0x0000001d00197c82 */ /* 0x000fc40008000000 */
        /* <DEDUP_REMOVED lines=19> */
[----:B------:R-:W-:Y:S01]  /*70a0*/  SHF.R.U32.HI R22, RZ, 0x4, R22 ;  /* 0x00000004ff167819 */ /* 0x000fe20000011616 */
[----:B------:R-:W-:Y:S01]  /*70b0*/  VIADD R23, R23, 0x580 ;  /* 0x0000058017177836 */ /* 0x000fe20000000000 */
[----:B------:R-:W-:-:S02]  /*70c0*/  ULDC.64 UR56, c[0x0][0x208] ;  /* 0x0000820000387ab9 */ /* 0x000fc40000000a00 */
[----:B------:R-:W-:Y:S01]  /*70d0*/  R2UR UR28, R6 ;  /* 0x00000000061c72ca */ /* 0x000fe200000e0000 */
[----:B------:R-:W-:Y:S01]  /*70e0*/  IMAD.SHL.U32 R6, R16, 0x4000, RZ ;  /* 0x0000400010067824 */ /* 0x000fe200078e00ff */
[----:B------:R-:W-:-:S04]  /*70f0*/  R2UR UR8, R23 ;  /* 0x00000000170872ca */ /* 0x000fc800000e0000 */
[----:B------:R-:W-:-:S04]  /*7100*/  IADD3 R7, P1, R6, R230, RZ ;  /* 0x000000e606077210 */ /* 0x000fc80007f3e0ff */
[----:B------:R-:W-:Y:S02]  /*7110*/  LEA.HI.X.SX32 R218, R6, R233, 0x1, P1 ;  /* 0x000000e906da7211 */ /* 0x000fe400008f0eff */
[C---:B------:R-:W-:Y:S01]  /*7120*/  LEA R6, P1, R7.reuse, UR4, 0x2 ;  /* 0x0000000407067c11 */ /* 0x040fe2000f8210ff */
        /* <DEDUP_REMOVED lines=40> */
[----:B-1----:R-:W-:Y:S01]  /*73b0*/  LOP3.LUT R24, R216, 0x80000, RZ, 0xfc, !PT ;  /* 0x00080000d8187812 */ /* 0x002fe200078efcff */
        /* <DEDUP_REMOVED lines=151> */
.L_x_267:
        /* <DEDUP_REMOVED lines=10> */
[----:B-1----:R-:W-:-:S06]  /*7dd0*/  WARPGROUP.ARRIVE ;  /* 0x00000000000079c5 */ /* 0x002fcc0000000000 */
        /* <DEDUP_REMOVED lines=101> */
.L_x_268:
        /* <DEDUP_REMOVED lines=94> */
.L_x_256:
[----:B------:R-:W-:Y:S05]  /*8a10*/  @P0 BRA `(.L_x_252) ;  /* 0x00000028003c0947 */ /* 0x000fea0003800000 */
[----:B------:R-:W2:Y:S01]  /*8a20*/  LDC.64 R2, c[0x0][0x878] ;  /* 0x00021e00ff027b82 */ /* 0x000ea20000000a00 */
[----:B------:R-:W-:Y:S01]  /*8a30*/  ULDC.64 UR4, c[0x0][0x208] ;  /* 0x0000820000047ab9 */ /* 0x000fe20000000a00 */
[----:B------:R-:W3:Y:S06]  /*8a40*/  S2R R22, SR_TID.X ;  /* 0x0000000000167919 */ /* 0x000eec0000002100 */
[----:B------:R-:W4:Y:S01]  /*8a50*/  LDC R0, c[0x0][0x850] ;  /* 0x00021400ff007b82 */ /* 0x000f220000000800 */
[----:B------:R-:W5:Y:S01]  /*8a60*/  S2R R7, SR_CTAID.Y ;  /* 0x0000000000077919 */ /* 0x000f620000002600 */
[----:B------:R-:W5:Y:S06]  /*8a70*/  S2R R8, SR_CTAID.X ;  /* 0x0000000000087919 */ /* 0x000f6c0000002500 */
[----:B------:R-:W5:Y:S01]  /*8a80*/  LDC.64 R10, c[0x0][0x818] ;  /* 0x00020600ff0a7b82 */ /* 0x000f620000000a00 */
[----:B--2---:R-:W-:-:S07]  /*8a90*/  ISETP.NE.U32.AND P0, PT, R2, RZ, PT ;  /* 0x000000ff0200720c */ /* 0x004fce0003f05070 */
[----:B------:R-:W2:Y:S01]  /*8aa0*/  LDC.64 R14, c[0x0][0x840] ;  /* 0x00021000ff0e7b82 */ /* 0x000ea20000000a00 */
[----:B------:R-:W-:-:S07]  /*8ab0*/  ISETP.NE.AND.EX P0, PT, R3, RZ, PT, P0 ;  /* 0x000000ff0300720c */ /* 0x000fce0003f05300 */
[----:B------:R-:W2:Y:S08]  /*8ac0*/  LDC.64 R12, c[0x0][0x820] ;  /* 0x00020800ff0c7b82 */ /* 0x000eb00000000a00 */
[----:B------:R-:W3:Y:S08]  /*8ad0*/  @P0 LDC.64 R2, c[0x0][0x878] ;  /* 0x00021e00ff020b82 */ /* 0x000ef00000000a00 */
[----:B-1----:R-:W1:Y:S08]  /*8ae0*/  LDC.64 R16, c[0x0][0x848] ;  /* 0x00021200ff107b82 */ /* 0x002e700000000a00 */
[----:B------:R-:W1:Y:S01]  /*8af0*/  LDC.64 R18, c[0x0][0x800] ;  /* 0x00020000ff127b82 */ /* 0x000e620000000a00 */
[----:B---3--:R-:W-:-:S07]  /*8b00*/  @P0 IMAD.WIDE R2, R235, 0x4, R2 ;  /* 0x00000004eb020825 */ /* 0x008fce00078e0202 */
[----:B------:R-:W3:Y:S01]  /*8b10*/  LDC.64 R20, c[0x0][0x828] ;  /* 0x00020a00ff147b82 */ /* 0x000ee20000000a00 */
[----:B------:R5:W2:Y:S01]  /*8b20*/  @P0 LDG.E R2, desc[UR4][R2.64] ;  /* 0x0000000402020981 */ /* 0x000aa2000c1e1900 */
[----:B------:R-:W-:-:S06]  /*8b30*/  VIADD R23, R22, 0xffffff80 ;  /* 0xffffff8016177836 */ /* 0x000fcc0000000000 */
[----:B------:R-:W-:Y:S01]  /*8b40*/  BAR.SYNC.DEFER_BLOCKING 0x1, 0x100 ;  /* 0x0044000000007b1d */ /* 0x000fe20000010000 */
[----:B----4-:R-:W-:Y:S02]  /*8b50*/  ISETP.NE.AND P1, PT, R0, 0x1, PT ;  /* 0x000000010000780c */ /* 0x010fe40003f25270 */
[----:B------:R-:W-:-:S05]  /*8b60*/  SHF.R.S32.HI R0, RZ, 0x1f, R23 ;  /* 0x0000001fff007819 */ /* 0x000fca0000011417 */
[----:B------:R-:W4:Y:S01]  /*8b70*/  S2UR UR5, SR_CgaCtaId ;  /* 0x00000000000579c3 */ /* 0x000f220000008800 */
[----:B------:R-:W-:Y:S01]  /*8b80*/  LEA.HI R6, R0, R23, RZ, 0x7 ;  /* 0x0000001700067211 */ /* 0x000fe200078f38ff */
[----:B------:R-:W-:Y:S01]  /*8b90*/  UMOV UR4, 0x400 ;  /* 0x0000040000047882 */ /* 0x000fe20000000000 */
[----:B------:R-:W-:Y:S02]  /*8ba0*/  BSSY B1, `(.L_x_270) ;  /* 0x0000054000017945 */ /* 0x000fe40003800000 */
[----:B------:R-:W-:Y:S02]  /*8bb0*/  LOP3.LUT R0, R6, 0x3fffff80, RZ, 0xc0, !PT ;  /* 0x3fffff8006007812 */ /* 0x000fe400078ec0ff */
[----:B-----5:R-:W-:Y:S01]  /*8bc0*/  SHF.R.S32.HI R3, RZ, 0x7, R6 ;  /* 0x00000007ff037819 */ /* 0x020fe20000011406 */
[----:B------:R-:W5:Y:S02]  /*8bd0*/  @P1 LDC R4, c[0x0][0x854] ;  /* 0x00021500ff041b82 */ /* 0x000f640000000800 */
[----:B------:R-:W-:-:S04]  /*8be0*/  IMAD.IADD R0, R23, 0x1, -R0 ;  /* 0x0000000117007824 */ /* 0x000fc800078e0a00 */
[----:B------:R-:W-:Y:S02]  /*8bf0*/  IMAD R0, R3, 0xa00, R0 ;  /* 0x00000a0003007824 */ /* 0x000fe400078e0200 */
[----:B------:R-:W1:Y:S02]  /*8c00*/  @P1 LDC R5, c[0x0][0x858] ;  /* 0x00021600ff051b82 */ /* 0x000e640000000800 */
[----:B------:R-:W-:Y:S01]  /*8c10*/  IMAD.SHL.U32 R3, R0, 0x4, RZ ;  /* 0x0000000400037824 */ /* 0x000fe200078e00ff */
[----:B----4-:R-:W-:-:S06]  /*8c20*/  ULEA UR4, UR5, UR4, 0x18 ;  /* 0x0000000405047291 */ /* 0x010fcc000f8ec03f */
[----:B------:R-:W-:Y:S01]  /*8c30*/  LEA R6, R3, UR4, 0x2 ;  /* 0x0000000403067c11 */ /* 0x000fe2000f8e10ff */
[----:B-----5:R-:W-:-:S04]  /*8c40*/  @P1 IMAD.HI.U32 R0, R7, R4, RZ ;  /* 0x0000000407001227 */ /* 0x020fc800078e00ff */
[----:B------:R4:W-:Y:S04]  /*8c50*/  STS.128 [R6], R56 ;  /* 0x0000003806007388 */ /* 0x0009e80000000c00 */
[----:B------:R4:W-:Y:S01]  /*8c60*/  STS.128 [R6+0x800], R60 ;  /* 0x0008003c06007388 */ /* 0x0009e20000000c00 */
[----:B-1----:R-:W-:Y:S01]  /*8c70*/  @P1 SHF.R.U32.HI R7, RZ, R5, R0 ;  /* 0x00000005ff071219 */ /* 0x002fe20000011600 */
[----:B------:R-:W-:Y:S02]  /*8c80*/  IMAD R5, R8, 0x5000, RZ ;  /* 0x0000500008057824 */ /* 0x000fe400078e02ff */
[----:B------:R4:W-:Y:S01]  /*8c90*/  STS.128 [R6+0x1000], R96 ;  /* 0x0010006006007388 */ /* 0x0009e20000000c00 */
[----:B------:R-:W-:-:S03]  /*8ca0*/  SHF.R.S32.HI R9, RZ, 0x1f, R7 ;  /* 0x0000001fff097819 */ /* 0x000fc60000011407 */
[----:B------:R4:W-:Y:S02]  /*8cb0*/  STS.128 [R6+0x1800], R100 ;  /* 0x0018006406007388 */ /* 0x0009e40000000c00 */
[----:B------:R-:W-:Y:S02]  /*8cc0*/  IMAD R0, R9, R10, RZ ;  /* 0x0000000a09007224 */ /* 0x000fe400078e02ff */
        /* <DEDUP_REMOVED lines=17> */
[----:B-1----:R-:W1:Y:S01]  /*8de0*/  FENCE.VIEW.ASYNC.S ;  /* 0x00000000000073c6 */ /* 0x002e620000000000 */
[----:B--2---:R-:W-:-:S04]  /*8df0*/  @P0 IMAD R2, R235, 0x50, R2 ;  /* 0x00000050eb020824 */ /* 0x004fc800078e0202 */
[----:B------:R-:W-:-:S05]  /*8e00*/  @P0 IMAD.HI R2, R2, 0x66666667, RZ ;  /* 0x6666666702020827 */ /* 0x000fca00078e02ff */
[----:B------:R-:W-:-:S04]  /*8e10*/  @P0 SHF.R.U32.HI R3, RZ, 0x1f, R2 ;  /* 0x0000001fff030819 */ /* 0x000fc80000011602 */
[----:B------:R-:W-:-:S05]  /*8e20*/  @P0 LEA.HI.SX32 R3, R2, R3, 0x1b ;  /* 0x0000000302030211 */ /* 0x000fca00078fdaff */
[----:B------:R-:W-:-:S05]  /*8e30*/  @P0 IMAD R2, R3, 0x5000, RZ ;  /* 0x0000500003020824 */ /* 0x000fca00078e02ff */
[----:B------:R-:W-:Y:S02]  /*8e40*/  @P0 SHF.R.S32.HI R3, RZ, 0x1f, R2 ;  /* 0x0000001fff030819 */ /* 0x000fe40000011402 */
[----:B------:R-:W-:Y:S01]  /*8e50*/  @!P0 CS2R R2, SRZ ;  /* 0x0000000000028805 */ /* 0x000fe2000001ff00 */
[----:B-1----:R-:W-:Y:S05]  /*8e60*/  BAR.SYNC.DEFER_BLOCKING 0x1, 0x100 ;  /* 0x0044000000007b1d */ /* 0x002fea0000010000 */
[----:B------:R-:W-:Y:S01]  /*8e70*/  IADD3 R4, P1, R5, R2, RZ ;  /* 0x0000000205047210 */ /* 0x000fe20007f3e0ff */
[----:B------:R-:W-:Y:S02]  /*8e80*/  IMAD R2, R9, R14, RZ ;  /* 0x0000000e09027224 */ /* 0x000fe400078e02ff */
[----:B------:R-:W-:Y:S01]  /*8e90*/  IMAD R9, R7, R11, R0 ;  /* 0x0000000b07097224 */ /* 0x000fe200078e0200 */
[----:B------:R-:W-:Y:S01]  /*8ea0*/  LEA.HI.X.SX32 R5, R5, R3, 0x1, P1 ;  /* 0x0000000305057211 */ /* 0x000fe200008f0eff */
[----:B------:R-:W-:-:S02]  /*8eb0*/  IMAD R11, R7, R15, R2 ;  /* 0x0000000f070b7224 */ /* 0x000fc400078e0202 */
[----:B------:R-:W-:-:S04]  /*8ec0*/  IMAD.WIDE.U32 R2, R7, R10, R4 ;  /* 0x0000000a07027225 */ /* 0x000fc800078e0004 */
[----:B------:R-:W-:Y:S01]  /*8ed0*/  IMAD.WIDE.U32 R4, R7, R14, R4 ;  /* 0x0000000e07047225 */ /* 0x000fe200078e0004 */
[----:B------:R-:W-:Y:S02]  /*8ee0*/  SHF.R.S32.HI R7, RZ, 0x1f, R235 ;  /* 0x0000001fff077819 */ /* 0x000fe400000114eb */
[----:B------:R-:W-:Y:S01]  /*8ef0*/  SEL R235, R235, RZ, !P0 ;  /* 0x000000ffebeb7207 */ /* 0x000fe20004000000 */
[----:B------:R-:W-:Y:S01]  /*8f00*/  IMAD.IADD R3, R3, 0x1, R9 ;  /* 0x0000000103037824 */ /* 0x000fe200078e0209 */
[----:B------:R-:W-:Y:S01]  /*8f10*/  SEL R7, R7, RZ, !P0 ;  /* 0x000000ff07077207 */ /* 0x000fe20004000000 */
[----:B------:R-:W-:Y:S01]  /*8f20*/  IMAD.IADD R5, R5, 0x1, R11 ;  /* 0x0000000105057824 */ /* 0x000fe200078e020b */
[----:B------:R-:W-:Y:S01]  /*8f30*/  ISETP.NE.AND P0, PT, R23, RZ, PT ;  /* 0x000000ff1700720c */ /* 0x000fe20003f05270 */
[----:B------:R-:W-:-:S04]  /*8f40*/  IMAD.WIDE.U32 R2, R235, R12, R2 ;  /* 0x0000000ceb027225 */ /* 0x000fc800078e0002 */
[C---:B------:R-:W-:Y:S01]  /*8f50*/  IMAD R0, R7.reuse, R12, RZ ;  /* 0x0000000c07007224 */ /* 0x040fe200078e02ff */
[----:B------:R-:W-:Y:S01]  /*8f60*/  LEA R18, P1, R2, R18, 0x2 ;  /* 0x0000001202127211 */ /* 0x000fe200078210ff */
[-C--:B------:R-:W-:Y:S02]  /*8f70*/  IMAD R8, R7, R16.reuse, RZ ;  /* 0x0000001007087224 */ /* 0x080fe400078e02ff */
[----:B------:R-:W-:-:S04]  /*8f80*/  IMAD.WIDE.U32 R4, R235, R16, R4 ;  /* 0x00000010eb047225 */ /* 0x000fc800078e0004 */
[C---:B------:R-:W-:Y:S01]  /*8f90*/  IMAD R7, R235.reuse, R13, R0 ;  /* 0x0000000deb077224 */ /* 0x040fe200078e0200 */
[----:B---3--:R-:W-:Y:S01]  /*8fa0*/  LEA R20, P2, R4, R20, 0x2 ;  /* 0x0000001404147211 */ /* 0x008fe200078410ff */
[----:B------:R-:W-:Y:S02]  /*8fb0*/  IMAD R235, R235, R17, R8 ;  /* 0x00000011ebeb7224 */ /* 0x000fe400078e0208 */
[----:B------:R-:W-:Y:S02]  /*8fc0*/  IMAD.IADD R3, R3, 0x1, R7 ;  /* 0x0000000103037824 */ /* 0x000fe400078e0207 */
[----:B------:R-:W-:-:S03]  /*8fd0*/  IMAD.IADD R0, R5, 0x1, R235 ;  /* 0x0000000105007824 */ /* 0x000fc600078e02eb */
[----:B------:R-:W-:Y:S02]  /*8fe0*/  LEA.HI.X R3, R2, R19, R3, 0x2, P1 ;  /* 0x0000001302037211 */ /* 0x000fe400008f1403 */
[----:B------:R-:W-:Y:S01]  /*8ff0*/  LEA.HI.X R0, R4, R21, R0, 0x2, P2 ;  /* 0x0000001504007211 */ /* 0x000fe200010f1400 */
[----:B----4-:R-:W-:Y:S06]  /*9000*/  @P0 BRA `(.L_x_271) ;  /* 0x0000000000340947 */ /* 0x010fec0003800000 */
[----:B------:R-:W-:Y:S01]  /*9010*/  R2UR UR6, R20 ;  /* 0x00000000140672ca */ /* 0x000fe200000e0000 */
[----:B------:R-:W-:Y:S01]  /*9020*/  UMOV UR5, 0x1400 ;  /* 0x0000140000057882 */ /* 0x000fe20000000000 */
[----:B------:R-:W-:Y:S01]  /*9030*/  R2UR UR7, R0 ;  /* 0x00000000000772ca */ /* 0x000fe200000e0000 */
[----:B------:R-:W-:Y:S01]  /*9040*/  UMOV UR8, 0x0 ;  /* 0x0000000000087882 */ /* 0x000fe20000000000 */
[----:B------:R-:W-:Y:S01]  /*9050*/  PLOP3.LUT P0, PT, PT, PT, PT, 0x80, 0x0 ;  /* 0x000000000000781c */ /* 0x000fe20003f0f070 */
[----:B------:R-:W-:-:S12]  /*9060*/  UMOV UR9, 0x14f00000 ;  /* 0x14f0000000097882 */ /* 0x000fd80000000000 */
.L_x_272:
[----:B------:R-:W-:Y:S01]  /*9070*/  @P0 ELECT P1, URZ, PT ;  /* 0x00000000003f082f */ /* 0x000fe20003820000 */
[----:B------:R1:W-:-:S12]  /*9080*/  UBLKRED.G.S.ADD.F32.RN [UR6], [UR4], UR5, desc[UR8] ;  /* 0x00000806040073bb */ /* 0x0003d800080a1405 */
[----:B------:R-:W-:Y:S02]  /*9090*/  @P1 PLOP3.LUT P0, PT, P1, PT, PT, 0x8, 0x0 ;  /* 0x000000000000181c */ /* 0x000fe40000f0e170 */
[----:B------:R-:W-:-:S11]  /*90a0*/  PLOP3.LUT P1, PT, PT, PT, PT, 0x8, 0x0 ;  /* 0x000000000000781c */ /* 0x000fd60003f2e170 */
[----:B-1----:R-:W-:Y:S05]  /*90b0*/  @P0 BRA.U.ANY `(.L_x_272) ;  /* 0xfffffffd00ec0947 */ /* 0x002fea000393ffff */
[----:B------:R0:W-:Y:S01]  /*90c0*/  UTMACMDFLUSH ;  /* 0x00000000000079b7 */ /* 0x0001e20000000000 */
[----:B------:R-:W-:-:S04]  /*90d0*/  DEPBAR.LE SB0, 0x0 ;  /* 0x000080000000791a */ /* 0x000fc80000000000 */
.L_x_271:
[----:B------:R-:W-:Y:S05]  /*90e0*/  BSYNC B1 ;  /* 0x0000000000017941 */ /* 0x000fea0003800000 */
.L_x_270:
[----:B------:R-:W-:Y:S01]  /*90f0*/  BAR.SYNC.DEFER_BLOCKING 0x1, 0x100 ;  /* 0x0044000000007b1d */ /* 0x000fe20000010000 */
[----:B------:R-:W-:-:S05]  /*9100*/  ISETP.NE.AND P0, PT, R22, 0x80, PT ;  /* 0x000000801600780c */ /* 0x000fca0003f05270 */
        /* <DEDUP_REMOVED lines=21> */
[----:B-1----:R-:W1:Y:S02]  /*9260*/  FENCE.VIEW.ASYNC.S ;  /* 0x00000000000073c6 */ /* 0x002e640000000000 */
[----:B-1----:R-:W-:Y:S06]  /*9270*/  BAR.SYNC.DEFER_BLOCKING 0x1, 0x100 ;  /* 0x0044000000007b1d */ /* 0x002fec0000010000 */
[----:B------:R-:W-:Y:S05]  /*9280*/  @P0 BRA `(.L_x_252) ;  /* 0x0000002000200947 */ /* 0x000fea0003800000 */
[----:B------:R-:W-:Y:S01]  /*9290*/  R2UR UR6, R18 ;  /* 0x00000000120672ca */ /* 0x000fe200000e0000 */
[----:B------:R-:W-:Y:S01]  /*92a0*/  UMOV UR5, 0x1400 ;  /* 0x0000140000057882 */ /* 0x000fe20000000000 */
[----:B------:R-:W-:Y:S01]  /*92b0*/  R2UR UR7, R3 ;  /* 0x00000000030772ca */ /* 0x000fe200000e0000 */
[----:B------:R-:W-:Y:S01]  /*92c0*/  UMOV UR8, 0x0 ;  /* 0x0000000000087882 */ /* 0x000fe20000000000 */
[----:B------:R-:W-:Y:S01]  /*92d0*/  PLOP3.LUT P0, PT, PT, PT, PT, 0x80, 0x0 ;  /* 0x000000000000781c */ /* 0x000fe20003f0f070 */
[----:B------:R-:W-:-:S12]  /*92e0*/  UMOV UR9, 0x14f00000 ;  /* 0x14f0000000097882 */ /* 0x000fd80000000000 */
.L_x_273:
[----:B------:R-:W-:Y:S01]  /*92f0*/  @P0 ELECT P1, URZ, PT ;  /* 0x00000000003f082f */ /* 0x000fe20003820000 */
[----:B------:R1:W-:-:S12]  /*9300*/  UBLKRED.G.S.ADD.F32.RN [UR6], [UR4], UR5, desc[UR8] ;  /* 0x00000806040073bb */ /* 0x0003d800080a1405 */
[----:B------:R-:W-:Y:S02]  /*9310*/  @P1 PLOP3.LUT P0, PT, P1, PT, PT, 0x8, 0x0 ;  /* 0x000000000000181c */ /* 0x000fe40000f0e170 */
[----:B------:R-:W-:-:S11]  /*9320*/  PLOP3.LUT P1, PT, PT, PT, PT, 0x8, 0x0 ;  /* 0x000000000000781c */ /* 0x000fd60003f2e170 */
[----:B-1----:R-:W-:Y:S05]  /*9330*/  @P0 BRA.U.ANY `(.L_x_273) ;  /* 0xfffffffd00ec0947 */ /* 0x002fea000393ffff */
[----:B------:R0:W-:Y:S01]  /*9340*/  UTMACMDFLUSH ;  /* 0x00000000000079b7 */ /* 0x0001e20000000000 */
[----:B------:R-:W-:-:S04]  /*9350*/  DEPBAR.LE SB0, 0x0 ;  /* 0x000080000000791a */ /* 0x000fc80000000000 */
[----:B------:R-:W-:Y:S05]  /*9360*/  BRA `(.L_x_252) ;  /* 0x0000001c00e87947 */ /* 0x000fea0003800000 */
.L_x_247:
[----:B------:R-:W-:-:S08]  /*9370*/  NOP ;  /* 0x0000000000007918 */ /* 0x000fd00000000000 */
[----:B------:R-:W1:-:S00]  /*9380*/  USETMAXREG.DEALLOC.CTAPOOL 0x18 ;  /* 0x00000018000079c8 */ /* 0x000e4000080e0500 */
[----:B-1----:R-:W-:-:S06]  /*9390*/  LOP3.LUT R0, R0, 0x3, RZ, 0xc0, !PT ;  /* 0x0000000300007812 */ /* 0x002fcc00078ec0ff */
[----:B------:R-:W1:Y:S02]  /*93a0*/  SHFL.IDX PT, R0, R0, RZ, 0x1f ;  /* 0x00001fff00007589 */ /* 0x000e6400000e0000 */
[----:B-1----:R-:W-:-:S13]  /*93b0*/  ISETP.NE.AND P0, PT, R0, RZ, PT ;  /* 0x000000ff0000720c */ /* 0x002fda0003f05270 */
[----:B------:R-:W-:Y:S05]  /*93c0*/  @P0 BRA `(.L_x_252) ;  /* 0x0000001c00d00947 */ /* 0x000fea0003800000 */
[----:B------:R-:W-:Y:S01]  /*93d0*/  ULDC.64 UR4, c[0x0][0x8e0] ;  /* 0x0002380000047ab9 */ /* 0x000fe20000000a00 */
[----:B------:R-:W1:Y:S01]  /*93e0*/  S2R R9, SR_CTAID.Z ;  /* 0x0000000000097919 */ /* 0x000e620000002700 */
[----:B------:R-:W-:Y:S01]  /*93f0*/  ISETP.NE.U32.AND P0, PT, RZ, UR4, PT ;  /* 0x00000004ff007c0c */ /* 0x000fe2000bf05070 */
[----:B------:R-:W2:Y:S03]  /*9400*/  S2UR UR20, SR_CTAID.Y ;  /* 0x00000000001479c3 */ /* 0x000ea60000002600 */
[----:B------:R-:W-:-:S13]  /*9410*/  ISETP.NE.AND.EX P0, PT, RZ, UR5, PT, P0 ;  /* 0x00000005ff007c0c */ /* 0x000fda000bf05300 */
[----:B------:R-:W-:Y:S05]  /*9420*/  @!P0 BRA `(.L_x_274) ;  /* 0x0000000000148947 */ /* 0x000fea0003800000 */
[----:B------:R-:W1:Y:S01]  /*9430*/  LDC.64 R2, c[0x0][0x8e0] ;  /* 0x00023800ff027b82 */ /* 0x000e620000000a00 */
[----:B------:R-:W-:Y:S01]  /*9440*/  ULDC.64 UR4, c[0x0][0x208] ;  /* 0x0000820000047ab9 */ /* 0x000fe20000000a00 */
[----:B-1----:R-:W-:-:S05]  /*9450*/  IMAD.WIDE R2, R9, 0x4, R2 ;  /* 0x0000000409027825 */ /* 0x002fca00078e0202 */
[----:B------:R1:W5:Y:S01]  /*9460*/  LDG.E R0, desc[UR4][R2.64] ;  /* 0x0000000402007981 */ /* 0x000362000c1e1900 */
[----:B------:R-:W-:Y:S05]  /*9470*/  BRA `(.L_x_275) ;  /* 0x0000000000307947 */ /* 0x000fea0003800000 */
.L_x_274:
[----:B------:R-:W-:Y:S02]  /*9480*/  ULDC.64 UR4, c[0x0][0x8d8] ;  /* 0x0002360000047ab9 */ /* 0x000fe40000000a00 */
[----:B------:R-:W-:-:S04]  /*9490*/  ISETP.NE.U32.AND P0, PT, RZ, UR4, PT ;  /* 0x00000004ff007c0c */ /* 0x000fc8000bf05070 */
[----:B------:R-:W-:-:S13]  /*94a0*/  ISETP.NE.AND.EX P0, PT, RZ, UR5, PT, P0 ;  /* 0x00000005ff007c0c */ /* 0x000fda000bf05300 */
[----:B------:R-:W-:Y:S05]  /*94b0*/  @!P0 BRA `(.L_x_276) ;  /* 0x00000000001c8947 */ /* 0x000fea0003800000 */
[----:B------:R-:W1:Y:S01]  /*94c0*/  LDC.64 R2, c[0x0][0x8d8] ;  /* 0x00023600ff027b82 */ /* 0x000e620000000a00 */
[----:B------:R-:W-:Y:S01]  /*94d0*/  ULDC.64 UR4, c[0x0][0x208] ;  /* 0x0000820000047ab9 */ /* 0x000fe20000000a00 */
[----:B-1----:R-:W-:-:S05]  /*94e0*/  IMAD.WIDE R2, R9, 0x4, R2 ;  /* 0x0000000409027825 */ /* 0x002fca00078e0202 */
[----:B------:R-:W3:Y:S04]  /*94f0*/  LDG.E R0, desc[UR4][R2.64] ;  /* 0x0000000402007981 */ /* 0x000ee8000c1e1900 */
[----:B------:R-:W3:Y:S02]  /*9500*/  LDG.E R5, desc[UR4][R2.64+0x4] ;  /* 0x0000040402057981 */ /* 0x000ee4000c1e1900 */
[----:B---3--:R-:W-:Y:S01]  /*9510*/  IMAD.IADD R0, R5, 0x1, -R0 ;  /* 0x0000000105007824 */ /* 0x008fe200078e0a00 */
[----:B------:R-:W-:Y:S06]  /*9520*/  BRA `(.L_x_275) ;  /* 0x0000000000047947 */ /* 0x000fec0003800000 */
.L_x_276:
[----:B------:R-:W3:Y:S02]  /*9530*/  LDC R0, c[0x0][0x8c4] ;  /* 0x00023100ff007b82 */ /* 0x000ee40000000800 */
.L_x_275:
[----:B------:R-:W4:Y:S01]  /*9540*/  S2R R15, SR_CTAID.X ;  /* 0x00000000000f7919 */ /* 0x000f220000002500 */
[----:B------:R-:W-:Y:S02]  /*9550*/  IMAD.MOV.U32 R5, RZ, RZ, RZ ;  /* 0x000000ffff057224 */ /* 0x000fe400078e00ff */
[----:B------:R-:W-:Y:S02]  /*9560*/  IMAD.MOV.U32 R4, RZ, RZ, 0x1 ;  /* 0x00000001ff047424 */ /* 0x000fe400078e00ff */
[----:B----4-:R-:W-:-:S05]  /*9570*/  IMAD R15, R15, 0x50, RZ ;  /* 0x000000500f0f7824 */ /* 0x010fca00078e02ff */
[----:B---3-5:R-:W-:Y:S01]  /*9580*/  ISETP.GE.AND P0, PT, R15, R0, PT ;  /* 0x000000000f00720c */ /* 0x028fe20003f06270 */
[----:B------:R-:W-:-:S03]  /*9590*/  IMAD.MOV.U32 R0, RZ, RZ, 0x1 ;  /* 0x00000001ff007424 */ /* 0x000fc600078e00ff */
[----:B-1----:R-:W-:-:S04]  /*95a0*/  SEL R9, R9, 0xffffffff, !P0 ;  /* 0xffffffff09097807 */ /* 0x002fc80004000000 */
[----:B------:R-:W-:-:S13]  /*95b0*/  ISETP.GE.AND P0, PT, R9, RZ, PT ;  /* 0x000000ff0900720c */ /* 0x000fda0003f06270 */
[----:B------:R-:W-:Y:S05]  /*95c0*/  @!P0 BRA `(.L_x_277) ;  /* 0x0000001800d48947 */ /* 0x000fea0003800000 */
[----:B------:R-:W1:Y:S01]  /*95d0*/  LDC.64 R10, c[0x0][0x770] ;  /* 0x0001dc00ff0a7b82 */ /* 0x000e620000000a00 */
[----:B------:R-:W-:-:S07]  /*95e0*/  ULDC.64 UR6, c[0x0][0x208] ;  /* 0x0000820000067ab9 */ /* 0x000fce0000000a00 */
[----:B------:R-:W3:Y:S08]  /*95f0*/  LDC.64 R4, c[0x0][0x770] ;  /* 0x0001dc00ff047b82 */ /* 0x000ef00000000a00 */
[----:B------:R-:W4:Y:S01]  /*9600*/  LDC.64 R6, c[0x0][0x778] ;  /* 0x0001de00ff067b82 */ /* 0x000f220000000a00 */
[----:B-1----:R-:W-:-:S07]  /*9610*/  ISETP.NE.U32.AND P1, PT, R10, RZ, PT ;  /* 0x000000ff0a00720c */ /* 0x002fce0003f25070 */
[----:B------:R-:W1:Y:S01]  /*9620*/  LDC.64 R2, c[0x0][0x780] ;  /* 0x0001e000ff027b82 */ /* 0x000e620000000a00 */
[----:B------:R-:W-:Y:S01]  /*9630*/  ISETP.NE.AND.EX P1, PT, R11, RZ, PT, P1 ;  /* 0x000000ff0b00720c */ /* 0x000fe20003f25310 */
[----:B---3--:R-:W-:Y:S01]  /*9640*/  IMAD.WIDE R4, R9, 0x4, R4 ;  /* 0x0000000409047825 */ /* 0x008fe200078e0204 */
[----:B----4-:R-:W-:-:S11]  /*9650*/  ISETP.NE.U32.AND P0, PT, R6, RZ, PT ;  /* 0x000000ff0600720c */ /* 0x010fd60003f05070 */
[----:B------:R-:W3:Y:S01]  /*9660*/  @P1 LDG.E R13, desc[UR6][R4.64] ;  /* 0x00000006040d1981 */ /* 0x000ee2000c1e1900 */
[----:B------:R-:W-:-:S03]  /*9670*/  ISETP.NE.AND.EX P0, PT, R7, RZ, PT, P0 ;  /* 0x000000ff0700720c */ /* 0x000fc60003f05300 */
[----:B------:R-:W4:Y:S01]  /*9680*/  @P1 LDG.E R14, desc[UR6][R4.64] ;  /* 0x00000006040e1981 */ /* 0x000f22000c1e1900 */
[----:B-1----:R-:W-:-:S04]  /*9690*/  ISETP.NE.U32.AND P2, PT, R2, RZ, PT ;  /* 0x000000ff0200720c */ /* 0x002fc80003f45070 */
[----:B------:R-:W-:-:S05]  /*96a0*/  ISETP.NE.AND.EX P2, PT, R3, RZ, PT, P2 ;  /* 0x000000ff0300720c */ /* 0x000fca0003f45320 */
[----:B------:R-:W1:Y:S08]  /*96b0*/  @P0 LDC.64 R2, c[0x0][0x778] ;  /* 0x0001de00ff020b82 */ /* 0x000e700000000a00 */
[----:B------:R-:W2:Y:S01]  /*96c0*/  @P2 LDC.64 R6, c[0x0][0x780] ;  /* 0x0001e000ff062b82 */ /* 0x000ea20000000a00 */
[----:B------:R-:W-:Y:S01]  /*96d0*/  IMAD.MOV.U32 R12, RZ, RZ, RZ ;  /* 0x000000ffff0c7224 */ /* 0x000fe200078e00ff */
[----:B------:R-:W-:Y:S01]  /*96e0*/  ULDC UR4, c[0x0][0x280] ;  /* 0x0000a00000047ab9 */ /* 0x000fe20000000800 */
[----:B-1----:R-:W-:-:S05]  /*96f0*/  @P0 IMAD.WIDE R2, R9, 0x4, R2 ;  /* 0x0000000409020825 */ /* 0x002fca00078e0202 */
[----:B------:R2:W5:Y:S01]  /*9700*/  @P0 LDG.E R12, desc[UR6][R2.64] ;  /* 0x00000006020c0981 */ /* 0x000562000c1e1900 */
[----:B------:R-:W-:Y:S02]  /*9710*/  IMAD.U32 R8, RZ, RZ, UR4 ;  /* 0x00000004ff087e24 */ /* 0x000fe4000f8e00ff */
[----:B--2---:R-:W-:Y:S01]  /*9720*/  @P2 IMAD.WIDE R2, R9, 0x4, R6 ;  /* 0x0000000409022825 */ /* 0x004fe200078e0206 */
[----:B------:R-:W-:-:S04]  /*9730*/  VOTEU.ANY UP0, P1 ;  /* 0x00000000003f7886 */ /* 0x000fc80000800100 */
[----:B------:R1:W5:Y:S02]  /*9740*/  @P2 LDG.E R8, desc[UR6][R2.64] ;  /* 0x0000000602082981 */ /* 0x000364000c1e1900 */
[----:B-1----:R-:W-:Y:S01]  /*9750*/  CS2R R2, SRZ ;  /* 0x0000000000027805 */ /* 0x002fe2000001ff00 */
[----:B---3--:R-:W-:-:S05]  /*9760*/  @P1 IMAD R13, R9, 0x40, R13 ;  /* 0x00000040090d1824 */ /* 0x008fca00078e020d */
[----:B------:R-:W-:-:S04]  /*9770*/  @P1 SHF.R.S32.HI R6, RZ, 0x1f, R13 ;  /* 0x0000001fff061819 */ /* 0x000fc8000001140d */
[----:B------:R-:W-:-:S04]  /*9780*/  @P1 LEA.HI R6, R6, R13, RZ, 0x6 ;  /* 0x0000000d06061211 */ /* 0x000fc800078f30ff */
[----:B------:R-:W-:Y:S02]  /*9790*/  @P1 LOP3.LUT R6, R6, 0xffffffc0, RZ, 0xc0, !PT ;  /* 0xffffffc006061812 */ /* 0x000fe400078ec0ff */
[----:B----4-:R-:W-:Y:S02]  /*97a0*/  @P1 R2UR UR4, R14 ;  /* 0x000000000e0412ca */ /* 0x010fe400000e0000 */
        /* <DEDUP_REMOVED lines=9> */
.L_x_278:
        /* <DEDUP_REMOVED lines=8> */
[----:B------:R-:W1:Y:S01]  /*98c0*/  LDC.64 R12, c[0x0][0x720] ;  /* 0x0001c800ff0c7b82 */ /* 0x000e620000000a00 */
[----:B------:R-:W-:Y:S01]  /*98d0*/  ISETP.NE.U32.AND P1, PT, R10, RZ, PT ;  /* 0x000000ff0a00720c */ /* 0x000fe20003f25070 */
[----:B------:R-:W-:Y:S01]  /*98e0*/  UISETP.NE.AND UP0, UPT, UR5, 0x1, UPT ;  /* 0x000000010500788c */ /* 0x000fe2000bf05270 */
[----:B------:R-:W-:Y:S01]  /*98f0*/  R2UR UR11, R15 ;  /* 0x000000000f0b72ca */ /* 0x000fe200000e0000 */
[----:B------:R-:W-:Y:S01]  /*9900*/  VOTEU.ANY UP1, P0 ;  /* 0x00000000003f7886 */ /* 0x000fe20000020100 */
[----:B------:R-:W-:Y:S02]  /*9910*/  R2UR UR21, R9 ;  /* 0x00000000091572ca */ /* 0x000fe400000e0000 */
[----:B------:R-:W-:Y:S02]  /*9920*/  ELECT P0, URZ, PT ;  /* 0x00000000003f782f */ /* 0x000fe40003800000 */
[----:B------:R-:W-:Y:S01]  /*9930*/  ISETP.NE.AND.EX P1, PT, R11, RZ, PT, P1 ;  /* 0x000000ff0b00720c */ /* 0x000fe20003f25310 */
[----:B------:R-:W-:Y:S01]  /*9940*/  UMOV UR12, UR20 ;  /* 0x00000014000c7c82 */ /* 0x000fe20008000000 */
[----:B------:R-:W-:Y:S01]  /*9950*/  SHF.R.S32.HI R15, RZ, 0x1f, R9 ;  /* 0x0000001fff0f7819 */ /* 0x000fe20000011409 */
[----:B------:R-:W-:-:S02]  /*9960*/  IMAD.MOV.U32 R5, RZ, RZ, RZ ;  /* 0x000000ffff057224 */ /* 0x000fc400078e00ff */
[----:B------:R-:W-:Y:S01]  /*9970*/  IMAD.MOV.U32 R4, RZ, RZ, 0x1 ;  /* 0x00000001ff047424 */ /* 0x000fe200078e00ff */
[----:B------:R-:W-:Y:S01]  /*9980*/  SEL R15, R15, RZ, !P1 ;  /* 0x000000ff0f0f7207 */ /* 0x000fe20004800000 */
[----:B------:R-:W-:Y:S01]  /*9990*/  @UP0 ULDC UR6, c[0x0][0x2f0] ;  /* 0x0000bc0000060ab9 */ /* 0x000fe20000000800 */
[----:B------:R-:W-:Y:S02]  /*99a0*/  UIADD3 UR11, UR11, UR4, URZ ;  /* 0x000000040b0b7290 */ /* 0x000fe4000fffe03f */
[----:B------:R-:W-:Y:S01]  /*99b0*/  USEL UR13, UR21, URZ, !UP1 ;  /* 0x0000003f150d7287 */ /* 0x000fe2000c800000 */
[----:B------:R-:W-:Y:S02]  /*99c0*/  @UP0 ULDC UR4, c[0x0][0x2ec] ;  /* 0x0000bb0000040ab9 */ /* 0x000fe40000000800 */
[----:B------:R-:W-:Y:S01]  /*99d0*/  VOTEU.ANY UP1, P1 ;  /* 0x00000000003f7886 */ /* 0x000fe20000820100 */
[----:B------:R-:W-:Y:S02]  /*99e0*/  UIMAD.WIDE.U32 UR4, UR20, UR4, URZ ;  /* 0x00000004140472a5 */ /* 0x000fe4000f8e003f */
[----:B------:R-:W-:Y:S01]  /*99f0*/  USEL UR21, UR21, URZ, !UP1 ;  /* 0x0000003f15157287 */ /* 0x000fe2000c800000 */
[----:B-1----:R-:W-:Y:S01]  /*9a00*/  IMAD R14, R15, R12, RZ ;  /* 0x0000000c0f0e7224 */ /* 0x002fe200078e02ff */
[----:B------:R-:W-:-:S04]  /*9a10*/  @UP0 USHF.R.U32.HI UR12, URZ, UR6, UR5 ;  /* 0x000000063f0c0299 */ /* 0x000fc80008011605 */
[----:B------:R-:W-:Y:S01]  /*9a20*/  IMAD R14, R13, UR21, R14 ;  /* 0x000000150d0e7c24 */ /* 0x000fe2000f8e020e */
[----:B------:R-:W-:Y:S07]  /*9a30*/  @!P0 BRA `(.L_x_277) ;  /* 0x0000001400b88947 */ /* 0x000fee0003800000 */
[----:B------:R-:W1:Y:S01]  /*9a40*/  S2R R5, SR_CgaCtaId ;  /* 0x0000000000057919 */ /* 0x000e620000008800 */
[----:B------:R-:W-:Y:S01]  /*9a50*/  MOV R0, 0x400 ;  /* 0x0000040000007802 */ /* 0x000fe20000000f00 */
[----:B------:R-:W2:Y:S03]  /*9a60*/  S2R R4, SR_CTAID.Y ;  /* 0x0000000000047919 */ /* 0x000ea60000002600 */
[----:B-1----:R-:W-:Y:S01]  /*9a70*/  LEA R0, R5, R0, 0x18 ;  /* 0x0000000005007211 */ /* 0x002fe200078ec0ff */
[----:B------:R-:W-:-:S05]  /*9a80*/  IMAD.MOV.U32 R5, RZ, RZ, 0x1 ;  /* 0x00000001ff057424 */ /* 0x000fca00078e00ff */
[----:B------:R-:W-:-:S04]  /*9a90*/  SHF.L.U32 R5, R5, 0x1f, RZ ;  /* 0x0000001f05057819 */ /* 0x000fc800000006ff */
[----:B------:R-:W1:Y:S02]  /*9aa0*/  SYNCS.PHASECHK.TRANS64.TRYWAIT P0, [R0+URZ+0x31820], R5 ;  /* 0x03182005000075a7 */ /* 0x000e64000800017f */
[----:B-12---:R-:W-:Y:S05]  /*9ab0*/  @!P0 BRA `(.L_x_279) ;  /* 0x0000001800588947 */ /* 0x006fea0003800000 */
.L_x_294:
[----:B------:R-:W2:Y:S01]  /*9ac0*/  S2R R6, SR_TID.X ;  /* 0x0000000000067919 */ /* 0x000ea20000002100 */
[----:B------:R-:W-:Y:S01]  /*9ad0*/  IMAD.WIDE.U32 R18, R12, UR21, RZ ;  /* 0x000000150c127c25 */ /* 0x000fe2000f8e00ff */
[----:B------:R-:W-:-:S03]  /*9ae0*/  SHF.R.S32.HI R4, RZ, 0x1f, R4 ;  /* 0x0000001fff047819 */ /* 0x000fc60000011404 */
[----:B------:R-:W-:Y:S01]  /*9af0*/  IMAD.IADD R7, R19, 0x1, R14 ;  /* 0x0000000113077824 */ /* 0x000fe200078e020e */
[----:B--2---:R-:W-:-:S04]  /*9b00*/  LOP3.LUT R6, R6, 0x7f, RZ, 0xc0, !PT ;  /* 0x0000007f06067812 */ /* 0x004fc800078ec0ff */
[----:B------:R-:W-:Y:S01]  /*9b10*/  ISETP.NE.AND P0, PT, R6, RZ, PT ;  /* 0x000000ff0600720c */ /* 0x000fe20003f05270 */
[----:B------:R-:W-:-:S12]  /*9b20*/  IMAD.MOV.U32 R6, RZ, RZ, 0x1 ;  /* 0x00000001ff067424 */ /* 0x000fd800078e00ff */
[----:B------:R-:W-:Y:S05]  /*9b30*/  @P0 BRA `(.L_x_280) ;  /* 0x0000000000180947 */ /* 0x000fea0003800000 */
[----:B------:R-:W2:Y:S01]  /*9b40*/  S2R R9, SR_TID.X ;  /* 0x0000000000097919 */ /* 0x000ea20000002100 */
[----:B-1----:R-:W-:-:S04]  /*9b50*/  IMAD.MOV.U32 R5, RZ, RZ, 0x8100 ;  /* 0x00008100ff057424 */ /* 0x002fc800078e00ff */
[----:B------:R3:W-:Y:S01]  /*9b60*/  SYNCS.ARRIVE.TRANS64 RZ, [R0+URZ+0x31810], R5 ;  /* 0x0318100500ff79a7 */ /* 0x0007e2000800003f */
[----:B--2---:R-:W-:-:S13]  /*9b70*/  LOP3.LUT P1, RZ, R9, 0x1f, RZ, 0xc0, !PT ;  /* 0x0000001f09ff7812 */ /* 0x004fda000782c0ff */
[----:B---3--:R-:W-:Y:S05]  /*9b80*/  @!P1 BRA `(.L_x_280) ;  /* 0x0000000000049947 */ /* 0x008fea0003800000 */
[----:B------:R-:W-:Y:S01]  /*9b90*/  BPT.TRAP 0x1 ;  /* 0x000000040000795c */ /* 0x000fe20000300000 */
.L_x_280:
[----:B------:R-:W2:Y:S01]  /*9ba0*/  LDC.64 R16, c[0x0][0x198] ;  /* 0x00006600ff107b82 */ /* 0x000ea20000000a00 */
[----:B------:R-:W-:Y:S01]  /*9bb0*/  R2UR UR8, R0 ;  /* 0x00000000000872ca */ /* 0x000fe200000e0000 */
[----:B------:R-:W-:Y:S01]  /*9bc0*/  UMOV UR6, 0x0 ;  /* 0x0000000000067882 */ /* 0x000fe20000000000 */
[----:B------:R-:W-:Y:S01]  /*9bd0*/  UMOV UR7, 0x14f00000 ;  /* 0x14f0000000077882 */ /* 0x000fe20000000000 */
[----:B------:R-:W-:Y:S01]  /*9be0*/  UMOV UR50, URZ ;  /* 0x0000003f00327c82 */ /* 0x000fe20008000000 */
[----:B------:R-:W-:Y:S01]  /*9bf0*/  UMOV UR52, UR20 ;  /* 0x0000001400347c82 */ /* 0x000fe20008000000 */
[----:B------:R-:W-:Y:S01]  /*9c00*/  UMOV UR53, UR21 ;  /* 0x0000001500357c82 */ /* 0x000fe20008000000 */
[----:B------:R-:W-:Y:S01]  /*9c10*/  UMOV UR34, 0x40 ;  /* 0x0000004000227882 */ /* 0x000fe20000000000 */
[----:B------:R-:W3:Y:S01]  /*9c20*/  LDC.64 R10, c[0x0][0x718] ;  /* 0x0001c600ff0a7b82 */ /* 0x000ee20000000a00 */
        /* <DEDUP_REMOVED lines=10> */
[----:B--2---:R-:W-:Y:S01]  /*9cd0*/  IMAD.MOV.U32 R9, RZ, RZ, R16 ;  /* 0x000000ffff097224 */ /* 0x004fe200078e0010 */
[----:B------:R-:W-:Y:S01]  /*9ce0*/  UIADD3 UR30, UR8, 0x2c100, URZ ;  /* 0x0002c100081e7890 */ /* 0x000fe2000fffe03f */
[----:B------:R-:W-:Y:S01]  /*9cf0*/  UMOV UR33, UR49 ;  /* 0x0000003100217c82 */ /* 0x000fe20008000000 */
[----:B------:R-:W-:Y:S01]  /*9d00*/  UMOV UR28, UR20 ;  /* 0x00000014001c7c82 */ /* 0x000fe20008000000 */
[----:B------:R-:W-:Y:S01]  /*9d10*/  UMOV UR29, UR21 ;  /* 0x00000015001d7c82 */ /* 0x000fe20008000000 */
[----:B------:R-:W-:Y:S01]  /*9d20*/  UMOV UR25, UR49 ;  /* 0x0000003100197c82 */ /* 0x000fe20008000000 */
[----:B------:R-:W-:Y:S01]  /*9d30*/  UMOV UR18, 0xc0 ;  /* 0x000000c000127882 */ /* 0x000fe20000000000 */
[----:B---3--:R-:W-:Y:S01]  /*9d40*/  IMAD R20, R4, R10, RZ ;  /* 0x0000000a04147224 */ /* 0x008fe200078e02ff */
        /* <DEDUP_REMOVED lines=15> */
[----:B-1----:R-:W-:Y:S01]  /*9e40*/  IMAD.WIDE.U32 R4, R10, UR20, R2 ;  /* 0x000000140a047c25 */ /* 0x002fe2000f8e0002 */
        /* <DEDUP_REMOVED lines=8> */
[----:B------:R-:W1:Y:S02]  /*9ed0*/  LDC.64 R12, c[0x0][0x700] ;  /* 0x0001c000ff0c7b82 */ /* 0x000e640000000a00 */
[----:B------:R-:W-:Y:S01]  /*9ee0*/  IMAD.IADD R14, R14, 0x1, R5 ;  /* 0x000000010e0e7824 */ /* 0x000fe200078e0205 */
[----:B------:R-:W-:Y:S01]  /*9ef0*/  UTMALDG.4D [UR48], [UR4], desc[UR6] ;  /* 0x00000630040075b4 */ /* 0x000fe20008019000 */
[----:B------:R2:W-:Y:S01]  /*9f00*/  UTMALDG.4D [UR32], [UR4], desc[UR6] ;  /* 0x00000620040075b4 */ /* 0x0005e20008019000 */
[----:B------:R3:W-:Y:S01]  /*9f10*/  UTMALDG.4D [UR24], [UR4], desc[UR6] ;  /* 0x00000618040075b4 */ /* 0x0007e20008019000 */
[C---:B-1----:R-:W-:Y:S01]  /*9f20*/  LEA R5, P1, R4.reuse, R12, 0x2 ;  /* 0x0000000c04057211 */ /* 0x042fe200078210ff */
[----:B------:R1:W-:Y:S03]  /*9f30*/  UTMALDG.4D [UR16], [UR4], desc[UR6] ;  /* 0x00000610040075b4 */ /* 0x0003e60008019000 */
[----:B------:R-:W-:-:S02]  /*9f40*/  LEA.HI.X R14, R4, R13, R14, 0x2, P1 ;  /* 0x0000000d040e7211 */ /* 0x000fc400008f140e */
[----:B------:R-:W-:Y:S01]  /*9f50*/  R2UR UR14, R5 ;  /* 0x00000000050e72ca */ /* 0x000fe200000e0000 */
[----:B------:R-:W-:Y:S01]  /*9f60*/  IMAD.MOV.U32 R5, RZ, RZ, 0x14000 ;  /* 0x00014000ff057424 */ /* 0x000fe200078e00ff */
[----:B------:R-:W-:Y:S02]  /*9f70*/  R2UR UR15, R14 ;  /* 0x000000000e0f72ca */ /* 0x000fe400000e0000 */
[----:B------:R-:W-:Y:S02]  /*9f80*/  IADD3 R4, P1, R9, 0x2f0, RZ ;  /* 0x000002f009047810 */ /* 0x000fe40007f3e0ff */
[----:B------:R-:W-:Y:S01]  /*9f90*/  MOV R14, UR45 ;  /* 0x0000002d000e7c02 */ /* 0x000fe20008000f00 */
[----:B--2---:R-:W-:Y:S01]  /*9fa0*/  UIADD3 UR32, UR8, 0xc800, URZ ;  /* 0x0000c80008207890 */ /* 0x004fe2000fffe03f */
        /* <DEDUP_REMOVED lines=8> */
[----:B---3--:R-:W-:Y:S01]  /*a030*/  UIADD3 UR24, UR8, 0x2800, URZ ;  /* 0x0000280008187890 */ /* 0x008fe2000fffe03f */
[----:B------:R3:W-:Y:S01]  /*a040*/  SYNCS.ARRIVE.TRANS64 RZ, [R0+URZ+0x31800], R5 ;  /* 0x0318000500ff79a7 */ /* 0x0007e2000800003f */
[----:B------:R-:W-:Y:S01]  /*a050*/  UMOV UR26, 0x40 ;  /* 0x00000040001a7882 */ /* 0x000fe20000000000 */
[----:B------:R-:W-:Y:S01]  /*a060*/  UMOV UR27, UR11 ;  /* 0x0000000b001b7c82 */ /* 0x000fe20008000000 */
[----:B------:R-:W-:Y:S01]  /*a070*/  UMOV UR28, UR12 ;  /* 0x0000000c001c7c82 */ /* 0x000fe20008000000 */
[----:B------:R-:W-:Y:S01]  /*a080*/  UMOV UR29, UR13 ;  /* 0x0000000d001d7c82 */ /* 0x000fe20008000000 */
[----:B-1----:R-:W-:Y:S01]  /*a090*/  R2UR UR4, R4 ;  /* 0x00000000040472ca */ /* 0x002fe200000e0000 */
[----:B------:R-:W-:Y:S01]  /*a0a0*/  IMAD.X R4, RZ, RZ, R11, P1 ;  /* 0x000000ffff047224 */ /* 0x000fe200008e060b */
[----:B------:R-:W-:Y:S01]  /*a0b0*/  UMOV UR7, 0x10000000 ;  /* 0x1000000000077882 */ /* 0x000fe20000000000 */
[----:B------:R-:W-:-:S02]  /*a0c0*/  ISETP.GE.AND P1, PT, R8, 0x41, PT ;  /* 0x000000410800780c */ /* 0x000fc40003f26270 */
[----:B---3--:R-:W-:Y:S02]  /*a0d0*/  MOV R5, UR43 ;  /* 0x0000002b00057c02 */ /* 0x008fe40008000f00 */
[----:B------:R-:W-:Y:S01]  /*a0e0*/  R2UR UR5, R4 ;  /* 0x00000000040572ca */ /* 0x000fe200000e0000 */
[----:B--2---:R-:W-:Y:S01]  /*a0f0*/  UIADD3 UR9, UR8, 0x31800, URZ ;  /* 0x0003180008097890 */ /* 0x004fe2000fffe03f */
        /* <DEDUP_REMOVED lines=9> */
[----:B-1----:R-:W-:Y:S01]  /*a190*/  UMOV UR10, 0xc0 ;  /* 0x000000c0000a7882 */ /* 0x002fe20000000000 */
[----:B--2---:R-:W-:Y:S01]  /*a1a0*/  UIADD3 UR24, UR8, 0xf000, URZ ;  /* 0x0000f00008187890 */ /* 0x004fe2000fffe03f */
[----:B------:R-:W-:Y:S01]  /*a1b0*/  UMOV UR26, 0x80 ;  /* 0x00000080001a7882 */ /* 0x000fe20000000000 */
[----:B---3--:R-:W-:Y:S01]  /*a1c0*/  R2UR UR45, R14 ;  /* 0x000000000e2d72ca */ /* 0x008fe200000e0000 */
        /* <DEDUP_REMOVED lines=12> */
[----:B----4-:R-:W-:Y:S05]  /*a290*/  @!P1 BRA `(.L_x_281) ;  /* 0x00000008007c9947 */ /* 0x010fea0003800000 */
[----:B------:R-:W1:Y:S01]  /*a2a0*/  LDC.64 R16, c[0x0][0x738] ;  /* 0x0001ce00ff107b82 */ /* 0x000e620000000a00 */
[----:B------:R-:W2:Y:S01]  /*a2b0*/  S2R R14, SR_CTAID.Y ;  /* 0x00000000000e7919 */ /* 0x000ea20000002600 */
[----:B------:R-:W-:Y:S02]  /*a2c0*/  VIADD R8, R8, 0x3f ;  /* 0x0000003f08087836 */ /* 0x000fe40000000000 */
[----:B-1----:R-:W-:-:S04]  /*a2d0*/  IMAD.WIDE.U32 R4, R16, UR21, R2 ;  /* 0x0000001510047c25 */ /* 0x002fc8000f8e0002 */
[----:B------:R-:W-:-:S04]  /*a2e0*/  IMAD R16, R15, R16, RZ ;  /* 0x000000100f107224 */ /* 0x000fc800078e02ff */
[----:B------:R-:W-:Y:S01]  /*a2f0*/  IMAD R16, R17, UR21, R16 ;  /* 0x0000001511107c24 */ /* 0x000fe2000f8e0210 */
[----:B--2---:R-:W-:-:S03]  /*a300*/  SHF.R.S32.HI R14, RZ, 0x1f, R14 ;  /* 0x0000001fff0e7819 */ /* 0x004fc6000001140e */
[----:B------:R-:W-:Y:S02]  /*a310*/  IMAD.IADD R5, R5, 0x1, R16 ;  /* 0x0000000105057824 */ /* 0x000fe400078e0210 */
[----:B------:R-:W1:Y:S02]  /*a320*/  LDC.64 R16, c[0x0][0x730] ;  /* 0x0001cc00ff107b82 */ /* 0x000e640000000a00 */
[----:B-1----:R-:W-:Y:S02]  /*a330*/  IMAD R6, R14, R16, RZ ;  /* 0x000000100e067224 */ /* 0x002fe400078e02ff */
[----:B------:R-:W-:Y:S01]  /*a340*/  IMAD.WIDE.U32 R4, R16, UR20, R4 ;  /* 0x0000001410047c25 */ /* 0x000fe2000f8e0004 */
[----:B------:R-:W1:Y:S03]  /*a350*/  S2R R14, SR_TID.X ;  /* 0x00000000000e7919 */ /* 0x000e660000002100 */
[----:B------:R-:W-:-:S02]  /*a360*/  IMAD R6, R17, UR20, R6 ;  /* 0x0000001411067c24 */ /* 0x000fc4000f8e0206 */
[----:B------:R-:W2:Y:S02]  /*a370*/  LDC.64 R16, c[0x0][0x728] ;  /* 0x0001ca00ff107b82 */ /* 0x000ea40000000a00 */
[----:B------:R-:W-:Y:S01]  /*a380*/  IMAD.IADD R6, R5, 0x1, R6 ;  /* 0x0000000105067824 */ /* 0x000fe200078e0206 */
[----:B--2---:R-:W-:Y:S01]  /*a390*/  LEA R5, P1, R4, R16, 0x2 ;  /* 0x0000001004057211 */ /* 0x004fe200078210ff */
        /* <DEDUP_REMOVED lines=15> */
[----:B-1----:R-:W-:Y:S01]  /*a490*/  LOP3.LUT R12, R14, 0x1f, RZ, 0xc0, !PT ;  /* 0x0000001f0e0c7812 */ /* 0x002fe200078ec0ff */
[----:B------:R-:W-:Y:S01]  /*a4a0*/  IMAD.MOV.U32 R14, RZ, RZ, 0x1 ;  /* 0x00000001ff0e7424 */ /* 0x000fe200078e00ff */
[----:B------:R-:W-:Y:S01]  /*a4b0*/  LEA.HI.SX32 R8, R8, 0xffffffff, 0x1a ;  /* 0xffffffff08087811 */ /* 0x000fe200078fd2ff */
[----:B------:R-:W-:-:S08]  /*a4c0*/  IMAD.X R10, RZ, RZ, R10, P1 ;  /* 0x000000ffff0a7224 */ /* 0x000fd000008e060a */
.L_x_286:
[----:B------:R-:W-:-:S04]  /*a4d0*/  SHF.L.U32 R9, R14, 0x1f, RZ ;  /* 0x0000001f0e097819 */ /* 0x000fc800000006ff */
[----:B-1----:R-:W1:Y:S02]  /*a4e0*/  SYNCS.PHASECHK.TRANS64.TRYWAIT P1, [R0+URZ+0x31838], R9 ;  /* 0x03183809000075a7 */ /* 0x002e64000802017f */
[----:B-12--5:R-:W-:Y:S05]  /*a4f0*/  @!P1 BRA `(.L_x_282) ;  /* 0x0000000c00dc9947 */ /* 0x026fea0003800000 */
.L_x_295:
[----:B------:R-:W-:Y:S05]  /*a500*/  @P0 BRA `(.L_x_283) ;  /* 0x0000000000140947 */ /* 0x000fea0003800000 */
[----:B------:R-:W-:Y:S01]  /*a510*/  ISETP.NE.AND P1, PT, R12, RZ, PT ;  /* 0x000000ff0c00720c */ /* 0x000fe20003f25270 */
[----:B-1----:R-:W-:-:S04]  /*a520*/  IMAD.MOV.U32 R9, RZ, RZ, 0x8100 ;  /* 0x00008100ff097424 */ /* 0x002fc800078e00ff */
[----:B------:R2:W-:Y:S08]  /*a530*/  SYNCS.ARRIVE.TRANS64 RZ, [R0+URZ+0x31830], R9 ;  /* 0x0318300900ff79a7 */ /* 0x0005f0000800003f */
[----:B------:R-:W-:Y:S05]  /*a540*/  @!P1 BRA `(.L_x_283) ;  /* 0x0000000000049947 */ /* 0x000fea0003800000 */
[----:B------:R-:W-:Y:S01]  /*a550*/  BPT.TRAP 0x1 ;  /* 0x000000040000795c */ /* 0x000fe20000300000 */
.L_x_283:
        /* <DEDUP_REMOVED lines=10> */
[----:B------:R-:W2:Y:S01]  /*a600*/  S2R R12, SR_TID.X ;  /* 0x00000000000c7919 */ /* 0x000ea20000002100 */
        /* <DEDUP_REMOVED lines=31> */
[----:B--2---:R-:W-:-:S04]  /*a800*/  LOP3.LUT R12, R12, 0x7f, RZ, 0xc0, !PT ;  /* 0x0000007f0c0c7812 */ /* 0x004fc800078ec0ff */
[----:B------:R-:W-:Y:S01]  /*a810*/  ISETP.NE.AND P2, PT, R12, RZ, PT ;  /* 0x000000ff0c00720c */ /* 0x000fe20003f45270 */
[----:B------:R1:W-:Y:S01]  /*a820*/  UTMALDG.4D [UR24], [UR6], desc[UR8] ;  /* 0x00000818060075b4 */ /* 0x0003e20008019000 */
[----:B------:R-:W2:Y:S01]  /*a830*/  S2R R12, SR_TID.X ;  /* 0x00000000000c7919 */ /* 0x000ea20000002100 */
[----:B---3--:R-:W-:Y:S02]  /*a840*/  UIADD3 UR16, UR14, 0x2a100, URZ ;  /* 0x0002a1000e107890 */ /* 0x008fe4000fffe03f */
[----:B------:R-:W-:Y:S01]  /*a850*/  UIADD3 UR14, UR14, 0x2c300, URZ ;  /* 0x0002c3000e0e7890 */ /* 0x000fe2000fffe03f */
[----:B------:R-:W-:-:S06]  /*a860*/  UMOV UR18, 0xc0 ;  /* 0x000000c000127882 */ /* 0x000fcc0000000000 */
[----:B------:R1:W-:Y:S02]  /*a870*/  UTMALDG.4D [UR16], [UR6], desc[UR8] ;  /* 0x00000810060075b4 */ /* 0x0003e40008019000 */
[----:B------:R1:W-:Y:S01]  /*a880*/  UBLKCP.S.G [UR14], [UR4], UR10 ;  /* 0x0000000e040073ba */ /* 0x0003e2000800020a */
[----:B------:R-:W3:Y:S01]  /*a890*/  SYNCS.PHASECHK.TRANS64.TRYWAIT P1, [R19+URZ+0x31820], R20 ;  /* 0x03182014130075a7 */ /* 0x000ee2000802017f */
[----:B--2---:R-:W-:Y:S01]  /*a8a0*/  LOP3.LUT R12, R12, 0x1f, RZ, 0xc0, !PT ;  /* 0x0000001f0c0c7812 */ /* 0x004fe200078ec0ff */
[----:B-1-3--:R-:W-:Y:S06]  /*a8b0*/  @!P1 BRA `(.L_x_284) ;  /* 0x0000000c00009947 */ /* 0x00afec0003800000 */
.L_x_297:
[----:B------:R-:W-:Y:S01]  /*a8c0*/  LOP3.LUT R14, R14, 0x1, RZ, 0x3c, !PT ;  /* 0x000000010e0e7812 */ /* 0x000fe200078e3cff */
[----:B------:R-:W-:Y:S06]  /*a8d0*/  @P2 BRA `(.L_x_285) ;  /* 0x0000000000142947 */ /* 0x000fec0003800000 */
[----:B------:R-:W-:Y:S01]  /*a8e0*/  ISETP.NE.AND P1, PT, R12, RZ, PT ;  /* 0x000000ff0c00720c */ /* 0x000fe20003f25270 */
[----:B-1----:R-:W-:-:S04]  /*a8f0*/  IMAD.MOV.U32 R20, RZ, RZ, 0x8100 ;  /* 0x00008100ff147424 */ /* 0x002fc800078e00ff */
[----:B------:R2:W-:Y:S08]  /*a900*/  SYNCS.ARRIVE.TRANS64 RZ, [R19+URZ+0x31810], R20 ;  /* 0x0318101413ff79a7 */ /* 0x0005f0000800003f */
[----:B------:R-:W-:Y:S05]  /*a910*/  @!P1 BRA `(.L_x_285) ;  /* 0x0000000000049947 */ /* 0x000fea0003800000 */
[----:B------:R-:W-:Y:S01]  /*a920*/  BPT.TRAP 0x1 ;  /* 0x000000040000795c */ /* 0x000fe20000300000 */
.L_x_285:
        /* <DEDUP_REMOVED lines=52> */
[----:B---3--:R-:W-:Y:S05]  /*ac70*/  @!P1 BRA `(.L_x_286) ;  /* 0xfffffff800149947 */ /* 0x008fea000383ffff */
[----:B------:R-:W-:-:S07]  /*ac80*/  VIADD R5, R16, 0x1 ;  /* 0x0000000110057836 */ /* 0x000fce0000000000 */
.L_x_281:
[----:B------:R-:W3:Y:S01]  /*ac90*/  S2R R8, SR_CTAID.Y ;  /* 0x0000000000087919 */ /* 0x000ee20000002600 */
[----:B------:R-:W-:Y:S01]  /*aca0*/  SHF.L.U32 R7, R14, 0x1f, RZ ;  /* 0x0000001f0e077819 */ /* 0x000fe200000006ff */
[----:B------:R-:W4:Y:S03]  /*acb0*/  LDC.64 R16, c[0x0][0x730] ;  /* 0x0001cc00ff107b82 */ /* 0x000f260000000a00 */
[----:B------:R-:W1:Y:S05]  /*acc0*/  SYNCS.PHASECHK.TRANS64.TRYWAIT P1, [R0+URZ+0x31838], R7 ;  /* 0x03183807000075a7 */ /* 0x000e6a000802017f */
[----:B------:R-:W2:Y:S01]  /*acd0*/  LDC.64 R12, c[0x0][0x738] ;  /* 0x0001ce00ff0c7b82 */ /* 0x000ea20000000a00 */
[----:B----45:R-:W-:Y:S01]  /*ace0*/  IMAD.WIDE.U32 R2, R16, UR20, R2 ;  /* 0x0000001410027c25 */ /* 0x030fe2000f8e0002 */
[----:B---3--:R-:W-:-:S05]  /*acf0*/  SHF.R.S32.HI R8, RZ, 0x1f, R8 ;  /* 0x0000001fff087819 */ /* 0x008fca0000011408 */
[----:B------:R-:W-:-:S04]  /*ad00*/  IMAD R8, R8, R16, RZ ;  /* 0x0000001008087224 */ /* 0x000fc800078e02ff */
[----:B------:R-:W-:-:S04]  /*ad10*/  IMAD R17, R17, UR20, R8 ;  /* 0x0000001411117c24 */ /* 0x000fc8000f8e0208 */
[----:B------:R-:W-:Y:S02]  /*ad20*/  IMAD.IADD R3, R17, 0x1, R3 ;  /* 0x0000000111037824 */ /* 0x000fe400078e0203 */
[----:B--2---:R-:W-:Y:S02]  /*ad30*/  IMAD R8, R15, R12, RZ ;  /* 0x0000000c0f087224 */ /* 0x004fe400078e02ff */
[----:B------:R-:W-:-:S04]  /*ad40*/  IMAD.WIDE.U32 R2, R12, UR21, R2 ;  /* 0x000000150c027c25 */ /* 0x000fc8000f8e0002 */
[----:B------:R-:W-:Y:S01]  /*ad50*/  IMAD R13, R13, UR21, R8 ;  /* 0x000000150d0d7c24 */ /* 0x000fe2000f8e0208 */
[----:B-1----:R-:W-:Y:S06]  /*ad60*/  @!P1 BRA `(.L_x_287) ;  /* 0x0000000400ec9947 */ /* 0x002fec0003800000 */
.L_x_298:
[----:B-1----:R-:W-:Y:S01]  /*ad70*/  IMAD.IADD R7, R13, 0x1, R3 ;  /* 0x000000010d077824 */ /* 0x002fe200078e0203 */
[----:B------:R-:W-:Y:S06]  /*ad80*/  @P0 BRA `(.L_x_288) ;  /* 0x0000000000180947 */ /* 0x000fec0003800000 */
[----:B------:R-:W1:Y:S01]  /*ad90*/  S2R R8, SR_TID.X ;  /* 0x0000000000087919 */ /* 0x000e620000002100 */
[----:B------:R-:W-:-:S04]  /*ada0*/  IMAD.MOV.U32 R13, RZ, RZ, 0x8100 ;  /* 0x00008100ff0d7424 */ /* 0x000fc800078e00ff */
[----:B------:R2:W-:Y:S01]  /*adb0*/  SYNCS.ARRIVE.TRANS64 RZ, [R0+URZ+0x31830], R13 ;  /* 0x0318300d00ff79a7 */ /* 0x0005e2000800003f */
[----:B-1----:R-:W-:-:S13]  /*adc0*/  LOP3.LUT P0, RZ, R8, 0x1f, RZ, 0xc0, !PT ;  /* 0x0000001f08ff7812 */ /* 0x002fda000780c0ff */
[----:B--2---:R-:W-:Y:S05]  /*add0*/  @!P0 BRA `(.L_x_288) ;  /* 0x0000000000048947 */ /* 0x004fea0003800000 */
[----:B------:R-:W-:Y:S01]  /*ade0*/  BPT.TRAP 0x1 ;  /* 0x000000040000795c */ /* 0x000fe20000300000 */
.L_x_288:
[----:B------:R-:W1:Y:S01]  /*adf0*/  LDC.64 R12, c[0x0][0x728] ;  /* 0x0001ca00ff0c7b82 */ /* 0x000e620000000a00 */
        /* <DEDUP_REMOVED lines=21> */
[C---:B-1----:R-:W-:Y:S01]  /*af50*/  LEA R12, P0, R2.reuse, R12, 0x2 ;  /* 0x0000000c020c7211 */ /* 0x042fe200078010ff */
        /* <DEDUP_REMOVED lines=27> */
[----:B-1----:R-:W-:Y:S01]  /*b110*/  NOP ;  /* 0x0000000000007918 */ /* 0x002fe20000000000 */
.L_x_277:
[----:B------:R-:W-:Y:S05]  /*b120*/  WARPSYNC.ALL ;  /* 0x0000000000007948 */ /* 0x000fea0003800000 */
[----:B------:R-:W-:-:S13]  /*b130*/  ELECT P0, URZ, PT ;  /* 0x00000000003f782f */ /* 0x000fda0003800000 */
[----:B------:R-:W-:Y:S05]  /*b140*/  @!P0 BRA `(.L_x_252) ;  /* 0x0000000000708947 */ /* 0x000fea0003800000 */
[----:B------:R-:W-:-:S04]  /*b150*/  LOP3.LUT R21, R21, 0x2, RZ, 0xfc, !PT ;  /* 0x0000000215157812 */ /* 0x000fc800078efcff */
[----:B------:R-:W-:-:S13]  /*b160*/  ISETP.NE.AND P1, PT, R21, 0x3, PT ;  /* 0x000000031500780c */ /* 0x000fda0003f25270 */
[----:B------:R-:W-:Y:S05]  /*b170*/  @!P1 BRA `(.L_x_289) ;  /* 0x0000000000049947 */ /* 0x000fea0003800000 */
[----:B--2---:R-:W-:Y:S01]  /*b180*/  BPT.TRAP 0x1 ;  /* 0x000000040000795c */ /* 0x004fe20000300000 */
.L_x_289:
[----:B------:R-:W1:Y:S01]  /*b190*/  S2R R3, SR_CgaCtaId ;  /* 0x0000000000037919 */ /* 0x000e620000008800 */
[----:B------:R-:W-:-:S04]  /*b1a0*/  MOV R2, 0x400 ;  /* 0x0000040000027802 */ /* 0x000fc80000000f00 */
[----:B-1----:R-:W-:Y:S02]  /*b1b0*/  LEA R7, R3, R2, 0x18 ;  /* 0x0000000203077211 */ /* 0x002fe400078ec0ff */
[----:B------:R-:W-:-:S03]  /*b1c0*/  SHF.L.U32 R3, R0, 0x1f, RZ ;  /* 0x0000001f00037819 */ /* 0x000fc600000006ff */
[----:B------:R-:W-:-:S04]  /*b1d0*/  VIADD R2, R7, 0x31820 ;  /* 0x0003182007027836 */ /* 0x000fc80000000000 */
[----:B------:R-:W-:-:S04]  /*b1e0*/  IMAD R6, R5, 0x8, R2 ;  /* 0x0000000805067824 */ /* 0x000fc800078e0202 */
[----:B------:R-:W1:Y:S02]  /*b1f0*/  SYNCS.PHASECHK.TRANS64.TRYWAIT P0, [R6+URZ], R3 ;  /* 0x00000003060075a7 */ /* 0x000e64000800017f */
[----:B-1----:R-:W-:Y:S05]  /*b200*/  @!P0 BRA `(.L_x_290) ;  /* 0x0000000000d88947 */ /* 0x002fea0003800000 */
.L_x_299:
[----:B------:R-:W-:-:S05]  /*b210*/  VIADD R5, R5, 0x1 ;  /* 0x0000000105057836 */ /* 0x000fca0000000000 */
[----:B------:R-:W-:-:S04]  /*b220*/  ISETP.NE.AND P0, PT, R5, 0x2, PT ;  /* 0x000000020500780c */ /* 0x000fc80003f05270 */
[----:B-1----:R-:W-:Y:S02]  /*b230*/  SEL R3, RZ, 0x1, P0 ;  /* 0x00000001ff037807 */ /* 0x002fe40000000000 */
[----:B------:R-:W-:Y:S02]  /*b240*/  SEL R5, R5, RZ, P0 ;  /* 0x000000ff05057207 */ /* 0x000fe40000000000 */
[----:B------:R-:W-:-:S03]  /*b250*/  LOP3.LUT R0, R0, R3, RZ, 0x3c, !PT ;  /* 0x0000000300007212 */ /* 0x000fc600078e3cff */
[----:B------:R-:W-:Y:S01]  /*b260*/  IMAD R5, R5, 0x8, R2 ;  /* 0x0000000805057824 */ /* 0x000fe200078e0202 */
[----:B------:R-:W-:-:S04]  /*b270*/  SHF.L.U32 R0, R0, 0x1f, RZ ;  /* 0x0000001f00007819 */ /* 0x000fc800000006ff */
[----:B------:R-:W1:Y:S02]  /*b280*/  SYNCS.PHASECHK.TRANS64.TRYWAIT P0, [R5+URZ], R0 ;  /* 0x00000000050075a7 */ /* 0x000e64000800017f */
[----:B-1----:R-:W-:Y:S05]  /*b290*/  @!P0 BRA `(.L_x_291) ;  /* 0x0000000000c88947 */ /* 0x002fea0003800000 */
.L_x_300:
[----:B------:R-:W-:Y:S05]  /*b2a0*/  @!P1 BRA `(.L_x_292) ;  /* 0x0000000000049947 */ /* 0x000fea0003800000 */
[----:B--2---:R-:W-:Y:S01]  /*b2b0*/  BPT.TRAP 0x1 ;  /* 0x000000040000795c */ /* 0x004fe20000300000 */
.L_x_292:
[----:B------:R-:W-:-:S07]  /*b2c0*/  SHF.L.U32 R4, R4, 0x1f, RZ ;  /* 0x0000001f04047819 */ /* 0x000fce00000006ff */
.L_x_293:
[----:B---3--:R3:W4:Y:S02]  /*b2d0*/  SYNCS.PHASECHK.TRANS64.TRYWAIT P0, [R7+URZ+0x31838], R4 ;  /* 0x03183804070075a7 */ /* 0x008724000800017f */
[----:B----4-:R-:W-:Y:S05]  /*b2e0*/  @!P0 NANOSLEEP.SYNCS 0x989680 ;  /* 0x009896800000895d */ /* 0x010fea0003900000 */
[----:B------:R-:W4:Y:S02]  /*b2f0*/  @!P0 SYNCS.PHASECHK.TRANS64 P0, [R7+URZ+0x31838], R4 ;  /* 0x03183804070085a7 */ /* 0x000f24000800007f */
[----:B----4-:R-:W-:Y:S05]  /*b300*/  @!P0 BRA `(.L_x_293) ;  /* 0xfffffffc00f08947 */ /* 0x010fea000383ffff */
.L_x_252:
[----:B--2---:R-:W-:Y:S05]  /*b310*/  BSYNC B0 ;  /* 0x0000000000007941 */ /* 0x004fea0003800000 */
.L_x_246:
[----:B------:R-:W-:Y:S05]  /*b320*/  EXIT ;  /* 0x000000000000794d */ /* 0x000fea0003800000 */
.L_x_258:
[----:B-1----:R1:W2:Y:S02]  /*b330*/  SYNCS.PHASECHK.TRANS64.TRYWAIT P0, [R18+URZ+0x31800], R13 ;  /* 0x0318000d120075a7 */ /* 0x0022a4000800017f */
[----:B--2---:R-:W-:Y:S05]  /*b340*/  @!P0 NANOSLEEP.SYNCS 0x989680 ;  /* 0x009896800000895d */ /* 0x004fea0003900000 */
[----:B------:R-:W2:Y:S02]  /*b350*/  @!P0 SYNCS.PHASECHK.TRANS64 P0, [R18+URZ+0x31800], R13 ;  /* 0x0318000d120085a7 */ /* 0x000ea4000800007f */
[----:B--2---:R-:W-:Y:S05]  /*b360*/  @!P0 BRA `(.L_x_258) ;  /* 0xfffffffc00f08947 */ /* 0x004fea000383ffff */
[----:B------:R-:W-:Y:S05]  /*b370*/  BRA `(.L_x_257) ;  /* 0xffffff5c00587947 */ /* 0x000fea000383ffff */
.L_x_262:
[----:B--2---:R2:W3:Y:S02]  /*b380*/  SYNCS.PHASECHK.TRANS64.TRYWAIT P1, [R17+URZ+0x31810], R8 ;  /* 0x03181008110075a7 */ /* 0x0044e4000802017f */
[----:B---3--:R-:W-:Y:S05]  /*b390*/  @!P1 NANOSLEEP.SYNCS 0x989680 ;  /* 0x009896800000995d */ /* 0x008fea0003900000 */
[----:B------:R-:W3:Y:S02]  /*b3a0*/  @!P1 SYNCS.PHASECHK.TRANS64 P1, [R17+URZ+0x31810], R8 ;  /* 0x03181008110095a7 */ /* 0x000ee4000802007f */
[----:B---3--:R-:W-:Y:S05]  /*b3b0*/  @!P1 BRA `(.L_x_262) ;  /* 0xfffffffc00f09947 */ /* 0x008fea000383ffff */
[----:B------:R-:W-:Y:S05]  /*b3c0*/  BRA `(.L_x_261) ;  /* 0xffffff6400c07947 */ /* 0x000fea000383ffff */
.L_x_266:
[----:B----4-:R4:W1:Y:S02]  /*b3d0*/  SYNCS.PHASECHK.TRANS64.TRYWAIT P1, [R18+URZ+0x31830], R11 ;  /* 0x0318300b120075a7 */ /* 0x010864000802017f */
[----:B-1----:R-:W-:Y:S05]  /*b3e0*/  @!P1 NANOSLEEP.SYNCS 0x989680 ;  /* 0x009896800000995d */ /* 0x002fea0003900000 */
[----:B------:R-:W1:Y:S02]  /*b3f0*/  @!P1 SYNCS.PHASECHK.TRANS64 P1, [R18+URZ+0x31830], R11 ;  /* 0x0318300b120095a7 */ /* 0x000e64000802007f */
[----:B-1----:R-:W-:Y:S05]  /*b400*/  @!P1 BRA `(.L_x_266) ;  /* 0xfffffffc00f09947 */ /* 0x002fea000383ffff */
[----:B------:R-:W-:Y:S05]  /*b410*/  BRA `(.L_x_265) ;  /* 0xffffff8000c07947 */ /* 0x000fea000383ffff */
.L_x_279:
[----:B-1----:R1:W2:Y:S02]  /*b420*/  SYNCS.PHASECHK.TRANS64.TRYWAIT P0, [R0+URZ+0x31820], R5 ;  /* 0x03182005000075a7 */ /* 0x0022a4000800017f */
[----:B--2---:R-:W-:Y:S05]  /*b430*/  @!P0 NANOSLEEP.SYNCS 0x989680 ;  /* 0x009896800000895d */ /* 0x004fea0003900000 */
[----:B------:R-:W2:Y:S02]  /*b440*/  @!P0 SYNCS.PHASECHK.TRANS64 P0, [R0+URZ+0x31820], R5 ;  /* 0x03182005000085a7 */ /* 0x000ea4000800007f */
[----:B--2---:R-:W-:Y:S05]  /*b450*/  @!P0 BRA `(.L_x_279) ;  /* 0xfffffffc00f08947 */ /* 0x004fea000383ffff */
[----:B------:R-:W-:Y:S05]  /*b460*/  BRA `(.L_x_294) ;  /* 0xffffffe400947947 */ /* 0x000fea000383ffff */
.L_x_282:
[----:B-1----:R1:W2:Y:S02]  /*b470*/  SYNCS.PHASECHK.TRANS64.TRYWAIT P1, [R0+URZ+0x31838], R9 ;  /* 0x03183809000075a7 */ /* 0x0022a4000802017f */
[----:B--2---:R-:W-:Y:S05]  /*b480*/  @!P1 NANOSLEEP.SYNCS 0x989680 ;  /* 0x009896800000995d */ /* 0x004fea0003900000 */
[----:B------:R-:W2:Y:S02]  /*b490*/  @!P1 SYNCS.PHASECHK.TRANS64 P1, [R0+URZ+0x31838], R9 ;  /* 0x03183809000095a7 */ /* 0x000ea4000802007f */
[----:B--2---:R-:W-:Y:S05]  /*b4a0*/  @!P1 BRA `(.L_x_282) ;  /* 0xfffffffc00f09947 */ /* 0x004fea000383ffff */
[----:B------:R-:W-:Y:S05]  /*b4b0*/  BRA `(.L_x_295) ;  /* 0xfffffff000107947 */ /* 0x000fea000383ffff */
.L_x_284:
[----:B------:R-:W-:-:S07]  /*b4c0*/  SHF.L.U32 R20, R6, 0x1f, RZ ;  /* 0x0000001f06147819 */ /* 0x000fce00000006ff */
.L_x_296:
[----:B-1----:R1:W2:Y:S02]  /*b4d0*/  SYNCS.PHASECHK.TRANS64.TRYWAIT P1, [R19+URZ+0x31820], R20 ;  /* 0x03182014130075a7 */ /* 0x0022a4000802017f */
[----:B--2---:R-:W-:Y:S05]  /*b4e0*/  @!P1 NANOSLEEP.SYNCS 0x989680 ;  /* 0x009896800000995d */ /* 0x004fea0003900000 */
[----:B------:R-:W2:Y:S02]  /*b4f0*/  @!P1 SYNCS.PHASECHK.TRANS64 P1, [R19+URZ+0x31820], R20 ;  /* 0x03182014130095a7 */ /* 0x000ea4000802007f */
[----:B--2---:R-:W-:Y:S05]  /*b500*/  @!P1 BRA `(.L_x_296) ;  /* 0xfffffffc00f09947 */ /* 0x004fea000383ffff */
[----:B------:R-:W-:Y:S05]  /*b510*/  BRA `(.L_x_297) ;  /* 0xfffffff000e87947 */ /* 0x000fea000383ffff */
.L_x_287:
[----:B-1----:R1:W2:Y:S02]  /*b520*/  SYNCS.PHASECHK.TRANS64.TRYWAIT P1, [R0+URZ+0x31838], R7 ;  /* 0x03183807000075a7 */ /* 0x0022a4000802017f */
[----:B--2---:R-:W-:Y:S05]  /*b530*/  @!P1 NANOSLEEP.SYNCS 0x989680 ;  /* 0x009896800000995d */ /* 0x004fea0003900000 */
[----:B------:R-:W2:Y:S02]  /*b540*/  @!P1 SYNCS.PHASECHK.TRANS64 P1, [R0+URZ+0x31838], R7 ;  /* 0x03183807000095a7 */ /* 0x000ea4000802007f */
[----:B--2---:R-:W-:Y:S05]  /*b550*/  @!P1 BRA `(.L_x_287) ;  /* 0xfffffffc00f09947 */ /* 0x004fea000383ffff */
[----:B------:R-:W-:Y:S05]  /*b560*/  BRA `(.L_x_298) ;  /* 0xfffffff800007947 */ /* 0x000fea000383ffff */
.L_x_290:
[----:B-1----:R1:W3:Y:S02]  /*b570*/  SYNCS.PHASECHK.TRANS64.TRYWAIT P0, [R6+URZ], R3 ;  /* 0x00000003060075a7 */ /* 0x0022e4000800017f */
[----:B---3--:R-:W-:Y:S05]  /*b580*/  @!P0 NANOSLEEP.SYNCS 0x989680 ;  /* 0x009896800000895d */ /* 0x008fea0003900000 */
[----:B------:R-:W3:Y:S02]  /*b590*/  @!P0 SYNCS.PHASECHK.TRANS64 P0, [R6+URZ], R3 ;  /* 0x00000003060085a7 */ /* 0x000ee4000800007f */
[----:B---3--:R-:W-:Y:S05]  /*b5a0*/  @!P0 BRA `(.L_x_290) ;  /* 0xfffffffc00f08947 */ /* 0x008fea000383ffff */
[----:B------:R-:W-:Y:S05]  /*b5b0*/  BRA `(.L_x_299) ;  /* 0xfffffffc00147947 */ /* 0x000fea000383ffff */
.L_x_291:
[----:B-1----:R1:W3:Y:S02]  /*b5c0*/  SYNCS.PHASECHK.TRANS64.TRYWAIT P0, [R5+URZ], R0 ;  /* 0x00000000050075a7 */ /* 0x0022e4000800017f */
[----:B---3--:R-:W-:Y:S05]  /*b5d0*/  @!P0 NANOSLEEP.SYNCS 0x989680 ;  /* 0x009896800000895d */ /* 0x008fea0003900000 */
[----:B------:R-:W3:Y:S02]  /*b5e0*/  @!P0 SYNCS.PHASECHK.TRANS64 P0, [R5+URZ], R0 ;  /* 0x00000000050085a7 */ /* 0x000ee4000800007f */
[----:B---3--:R-:W-:Y:S05]  /*b5f0*/  @!P0 BRA `(.L_x_291) ;  /* 0xfffffffc00f08947 */ /* 0x008fea000383ffff */
[----:B------:R-:W-:Y:S05]  /*b600*/  BRA `(.L_x_300) ;  /* 0xfffffffc00247947 */ /* 0x000fea000383ffff */
.L_x_301:
        /* <DEDUP_REMOVED lines=15> */
.L_x_1148:


//--------------------- .text._ZN7cutlass13device_kernelIN5flash11enable_sm90INS1_16FlashAttnBwdSm90INS1_25CollectiveMainloopBwdSm90ILi2ELi1ELi1EN4cute5tupleIJNS5_1CILi1EEES8_S8_EEENS6_IJNS7_ILi64EEENS7_ILi80EEENS7_ILi256EEEEEENS_10bfloat16_tEfNS_4arch4Sm90ELb0ELb1ELb1ELb0ELb0ELb0ELb1ELb1ELi2ELi1ELi1ELi1ELb0EEENS1_21CollectiveEpilogueBwdISD_SE_SG_Li256ELb0ELb1ELi2EEENS1_19SingleTileSchedulerILb0ELb0ELb0ELi80EEEEEEEEEvNT_6ParamsE --------------------------
	.section	.text._ZN7cutlass13device_kernelIN5flash11enable_sm90INS1_16FlashAttnBwdSm90INS1_25CollectiveMainloopBwdSm90ILi2ELi1ELi1EN4cute5tupleIJNS5_1CILi1EEES8_S8_EEENS6_IJNS7_ILi64EEENS7_ILi80EEENS7_ILi256EEEEEENS_10bfloat16_tEfNS_4arch4Sm90ELb0ELb1ELb1ELb0ELb0ELb0ELb1ELb1ELi2ELi1ELi1ELi1ELb0EEENS1_21CollectiveEpilogueBwdISD_SE_SG_Li256ELb0ELb1ELi2EEENS1_19SingleTileSchedulerILb0ELb0ELb0ELi80EEEEEEEEEvNT_6ParamsE,"ax",@progbits
	.align	128
.text._ZN7cutlass13device_kernelIN5flash11enable_sm90INS1_16FlashAttnBwdSm90INS1_25CollectiveMainloopBwdSm90ILi2ELi1ELi1EN4cute5tupleIJNS5_1CILi1EEES8_S8_EEENS6_IJNS7_ILi64EEENS7_ILi80EEENS7_ILi256EEEEEENS_10bfloat16_tEfNS_4arch4Sm90ELb0ELb1ELb1ELb0ELb0ELb0ELb1ELb1ELi2ELi1ELi1ELi1ELb0EEENS1_21CollectiveEpilogueBwdISD_SE_SG_Li256ELb0ELb1ELi2EEENS1_19SingleTileSchedulerILb0ELb0ELb0ELi80EEEEEEEEEvNT_6ParamsE:
        .type           _ZN7cutlass13device_kernelIN5flash11enable_sm90INS1_16FlashAttnBwdSm90INS1_25CollectiveMainloopBwdSm90ILi2ELi1ELi1EN4cute5tupleIJNS5_1CILi1EEES8_S8_EEENS6_IJNS7_ILi64EEENS7_ILi80EEENS7_ILi256EEEEEENS_10bfloat16_tEfNS_4arch4Sm90ELb0ELb1ELb1ELb0ELb0ELb0ELb1ELb1ELi2ELi1ELi1ELi1ELb0EEENS1_21CollectiveEpilogueBwdISD_SE_SG_Li256ELb0ELb1ELi2EEENS1_19SingleTileSchedulerILb0ELb0ELb0ELi80EEEEEEEEEvNT_6ParamsE,@function
        .size           _ZN7cutlass13device_kernelIN5flash11enable_sm90INS1_16FlashAttnBwdSm90INS1_25CollectiveMainloopBwdSm90ILi2ELi1ELi1EN4cute5tupleIJNS5_1CILi1EEES8_S8_EEENS6_IJNS7_ILi64EEENS7_ILi80EEENS7_ILi256EEEEEENS_10bfloat16_tEfNS_4arch4Sm90ELb0ELb1ELb1ELb0ELb0ELb0ELb1ELb1ELi2ELi1ELi1ELi1ELb0EEENS1_21CollectiveEpilogueBwdISD_SE_SG_Li256ELb0ELb1ELi2EEENS1_19SingleTileSchedulerILb0ELb0ELb0ELi80EEEEEEEEEvNT_6ParamsE,(.L_x_1149 - _ZN7cutlass13device_kernelIN5flash11enable_sm90INS1_16FlashAttnBwdSm90INS1_25CollectiveMainloopBwdSm90ILi2ELi1ELi1EN4cute5tupleIJNS5_1CILi1EEES8_S8_EEENS6_IJNS7_ILi64EEENS7_ILi80EEENS7_ILi256EEEEEENS_10bfloat16_tEfNS_4arch4Sm90ELb0ELb1ELb1ELb0ELb0ELb0ELb1ELb1ELi2ELi1ELi1ELi1ELb0EEENS1_21CollectiveEpilogueBwdISD_SE_SG_Li256ELb0ELb1ELi2EEENS1_19SingleTileSchedulerILb0ELb0ELb0ELi80EEEEEEEEEvNT_6ParamsE)
        .other          _ZN7cutlass13device_kernelIN5flash11enable_sm90INS1_16FlashAttnBwdSm90INS1_25CollectiveMainloopBwdSm90ILi2ELi1ELi1EN4cute5tupleIJNS5_1CILi1EEES8_S8_EEENS6_IJNS7_ILi64EEENS7_ILi80EEENS7_ILi256EEEEEENS_10bfloat16_tEfNS_4arch4Sm90ELb0ELb1ELb1ELb0ELb0ELb0ELb1ELb1ELi2ELi1ELi1ELi1ELb0EEENS1_21CollectiveEpilogueBwdISD_SE_SG_Li256ELb0ELb1ELi2EEENS1_19SingleTileSchedulerILb0ELb0ELb0ELi80EEEEEEEEEvNT_6ParamsE,@"STO_CUDA_ENTRY STV_DEFAULT"
_ZN7cutlass13device_kernelIN5flash11enable_sm90INS1_16FlashAttnBwdSm90INS1_25CollectiveMainloopBwdSm90ILi2ELi1ELi1EN4cute5tupleIJNS5_1CILi1EEES8_S8_EEENS6_IJNS7_ILi64EEENS7_ILi80EEENS7_ILi256EEEEEENS_10bfloat16_tEfNS_4arch4Sm90ELb0ELb1ELb1ELb0ELb0ELb0ELb1ELb1ELi2ELi1ELi1ELi1ELb0EEENS1_21CollectiveEpilogueBwdISD_SE_SG_Li256ELb0ELb1ELi2EEENS1_19SingleTileSchedulerILb0ELb0ELb0ELi80EEEEEEEEEvNT_6ParamsE:
[----:B------:R-:W1:Y:S02]  /*0000*/  LDC R1, c[0x0][0x28] ;  /* 0x00000a00ff017b82 */ /* 0x000e640000000800 */
[----:B-1----:R-:W-:Y:S01]  /*0010*/  VIADD R1, R1, 0xfffffff8 ;  /* 0xfffffff801017836 */ /* 0x002fe20000000000 */
[----:B------:R-:W1:Y:S01]  /*0020*/  S2R R21, SR_TID.X ;  /* 0x0000000000157919 */ /* 0x000e620000002100 */
[----:B------:R-:W-:Y:S01]  /*0030*/  ELECT P0, URZ, PT ;  /* 0x00000000003f782f */ /* 0x000fe20003800000 */
[----:B------:R-:W-:Y:S01]  /*0040*/  BSSY B0, `(.L_x_302) ;  /* 0x000001a000007945 */ /* 0x000fe20003800000 */
[----:B-1----:R-:W-:-:S05]  /*0050*/  SHF.R.U32.HI R2, RZ, 0x5, R21 ;  /* 0x00000005ff027819 */ /* 0x002fca0000011615 */
[----:B------:R-:W1:Y:S02]  /*0060*/  SHFL.IDX PT, R0, R2, RZ, 0x1f ;  /* 0x00001fff02007589 */ /* 0x000e6400000e0000 */
[----:B-1----:R-:W-:Y:S02]  /*0070*/  ISETP.EQ.AND P0, PT, R0, RZ, P0 ;  /* 0x000000ff0000720c */ /* 0x002fe40000702270 */
[----:B------:R-:W-:-:S11]  /*0080*/  SHF.R.U32.HI R0, RZ, 0x7, R21 ;  /* 0x00000007ff007819 */ /* 0x000fd60000011615 */
        /* <DEDUP_REMOVED lines=21> */
.L_x_303:
[----:B------:R-:W-:Y:S05]  /*01e0*/  BSYNC B0 ;  /* 0x0000000000007941 */ /* 0x000fea0003800000 */
.L_x_302:
[----:B------:R-:W-:Y:S01]  /*01f0*/  VOTEU.ANY UP0, P0 ;  /* 0x00000000003f7886 */ /* 0x000fe20000000100 */
[----:B------:R-:W1:Y:S01]  /*0200*/  SHFL.IDX PT, R0, R0, RZ, 0x1f ;  /* 0x00001fff00007589 */ /* 0x000e6200000e0000 */
[----:B------:R-:W-:Y:S01]  /*0210*/  UMOV UR4, 0x1 ;  /* 0x0000000100047882 */ /* 0x000fe20000000000 */
[----:B------:R-:W-:Y:S02]  /*0220*/  VOTEU.ANY UP1, P0 ;  /* 0x00000000003f7886 */ /* 0x000fe40000020100 */
[----:B------:R-:W2:Y:S01]  /*0230*/  @UP0 S2UR UR7, SR_CgaCtaId ;  /* 0x00000000000709c3 */ /* 0x000ea20000008800 */
[----:B------:R-:W-:Y:S01]  /*0240*/  @UP0 UMOV UR6, 0x400 ;  /* 0x0000040000060882 */ /* 0x000fe20000000000 */
[----:B------:R-:W-:-:S04]  /*0250*/  @UP0 UIADD3 UR4, -UR4, 0x100000, URZ ;  /* 0x0010000004040890 */ /* 0x000fc8000fffe13f */
[----:B------:R-:W-:Y:S02]  /*0260*/  @UP0 USHF.L.U32 UR5, UR4, 0xb, URZ ;  /* 0x0000000b04050899 */ /* 0x000fe4000800063f */
[----:B------:R-:W-:Y:S01]  /*0270*/  @UP0 USHF.L.U32 UR4, UR4, 0x1, URZ ;  /* 0x0000000104040899 */ /* 0x000fe2000800063f */
[----:B------:R-:W3:Y:S01]  /*0280*/  SHFL.IDX PT, R3, R2, RZ, 0x1f ;  /* 0x00001fff02037589 */ /* 0x000ee200000e0000 */
[----:B-1----:R-:W-:Y:S01]  /*0290*/  R2UR UR8, R0 ;  /* 0x00000000000872ca */ /* 0x002fe200000e0000 */
[----:B--2---:R-:W-:-:S03]  /*02a0*/  @UP0 ULEA UR6, UR7, UR6, 0x18 ;  /* 0x0000000607060291 */ /* 0x004fc6000f8ec03f */
[----:B------:R-:W-:Y:S01]  /*02b0*/  UMOV UR7, 0x1 ;  /* 0x0000000100077882 */ /* 0x000fe20000000000 */
[----:B---3--:R-:W-:-:S08]  /*02c0*/  ISETP.NE.AND P1, PT, R3, RZ, PT ;  /* 0x000000ff0300720c */ /* 0x008fd00003f25270 */
[----:B------:R-:W-:Y:S01]  /*02d0*/  UISETP.NE.AND UP0, UPT, UR8, URZ, UPT ;  /* 0x0000003f0800728c */ /* 0x000fe2000bf05270 */
[----:B------:R-:W1:Y:S02]  /*02e0*/  FENCE.VIEW.ASYNC.S ;  /* 0x00000000000073c6 */ /* 0x000e640000000000 */
[----:B-1----:R1:W2:Y:S02]  /*02f0*/  @UP1 SYNCS.EXCH.64 URZ, [UR6+0x31800], UR4 ;  /* 0x03180004063f15b2 */ /* 0x0022a40008000100 */
[----:B-1----:R-:W-:-:S06]  /*0300*/  USEL UR4, UR7, 0x2, !UP0 ;  /* 0x0000000207047887 */ /* 0x002fcc000c000000 */
[----:B------:R-:W-:-:S05]  /*0310*/  IMAD.U32 R0, RZ, RZ, UR4 ;  /* 0x00000004ff007e24 */ /* 0x000fca000f8e00ff */
[----:B------:R1:W-:Y:S01]  /*0320*/  STL [R1], R0 ;  /* 0x0000000001007387 */ /* 0x0003e20000100800 */
[----:B------:R-:W-:Y:S05]  /*0330*/  @P1 BRA `(.L_x_304) ;  /* 0x0000000000481947 */ /* 0x000fea0003800000 */
[----:B------:R-:W3:Y:S01]  /*0340*/  S2UR UR5, SR_CgaCtaId ;  /* 0x00000000000579c3 */ /* 0x000ee20000008800 */
[----:B------:R-:W-:Y:S01]  /*0350*/  UMOV UR4, 0x400 ;  /* 0x0000040000047882 */ /* 0x000fe20000000000 */
[----:B------:R-:W-:Y:S01]  /*0360*/  UMOV UR6, 0x1 ;  /* 0x0000000100067882 */ /* 0x000fe20000000000 */
[----:B------:R-:W-:Y:S01]  /*0370*/  UMOV UR9, 0x100 ;  /* 0x0000010000097882 */ /* 0x000fe20000000000 */
[----:B------:R-:W-:-:S04]  /*0380*/  UIADD3 UR6, -UR6, 0x100000, URZ ;  /* 0x0010000006067890 */ /* 0x000fc8000fffe13f */
[----:B------:R-:W-:Y:S02]  /*0390*/  USHF.L.U32 UR7, UR6, 0xb, URZ ;  /* 0x0000000b06077899 */ /* 0x000fe4000800063f */
[----:B------:R-:W-:Y:S01]  /*03a0*/  USHF.L.U32 UR6, UR6, 0x1, URZ ;  /* 0x0000000106067899 */ /* 0x000fe2000800063f */
[----:B------:R-:W-:Y:S01]  /*03b0*/  ELECT P0, URZ, PT ;  /* 0x00000000003f782f */ /* 0x000fe20003800000 */
[----:B---3--:R-:W-:Y:S02]  /*03c0*/  ULEA UR8, UR5, UR4, 0x18 ;  /* 0x0000000405087291 */ /* 0x008fe4000f8ec03f */
[----:B------:R-:W-:-:S04]  /*03d0*/  UIADD3 UR4, -UR9, 0x100000, URZ ;  /* 0x0010000009047890 */ /* 0x000fc8000fffe13f */
[----:B------:R-:W-:Y:S02]  /*03e0*/  USHF.L.U32 UR5, UR4, 0xb, URZ ;  /* 0x0000000b04057899 */ /* 0x000fe4000800063f */
[----:B------:R-:W-:Y:S01]  /*03f0*/  USHF.L.U32 UR4, UR4, 0x1, URZ ;  /* 0x0000000104047899 */ /* 0x000fe2000800063f */
[----:B------:R-:W3:Y:S03]  /*0400*/  FENCE.VIEW.ASYNC.S ;  /* 0x00000000000073c6 */ /* 0x000ee60000000000 */
[----:B---3--:R3:W4:Y:S08]  /*0410*/  SYNCS.EXCH.64 URZ, [UR8+0x31810], UR6 ;  /* 0x03181006083f75b2 */ /* 0x0087300008000100 */
[----:B------:R3:W1:Y:S01]  /*0420*/  SYNCS.EXCH.64 URZ, [UR8+0x31820], UR4 ;  /* 0x03182004083f75b2 */ /* 0x0006620008000100 */
[----:B------:R3:W1:Y:S01]  /*0430*/  SYNCS.EXCH.64 URZ, [UR8+0x31818], UR6 ;  /* 0x03181806083f75b2 */ /* 0x0006620008000100 */
[----:B------:R3:W1:Y:S01]  /*0440*/  SYNCS.EXCH.64 URZ, [UR8+0x31828], UR4 ;  /* 0x03182804083f75b2 */ /* 0x0006620008000100 */
[----:B------:R-:W-:Y:S01]  /*0450*/  NOP ;  /* 0x0000000000007918 */ /* 0x000fe20000000000 */
.L_x_304:
[----:B-1----:R-:W1:Y:S01]  /*0460*/  SHFL.IDX PT, R0, R2, RZ, 0x1f ;  /* 0x00001fff02007589 */ /* 0x002e6200000e0000 */
[----:B------:R-:W-:Y:S01]  /*0470*/  NOP ;  /* 0x0000000000007918 */ /* 0x000fe20000000000 */
[----:B-1----:R-:W-:-:S13]  /*0480*/  ISETP.NE.AND P0, PT, R0, RZ, PT ;  /* 0x000000ff0000720c */ /* 0x002fda0003f05270 */
[----:B------:R-:W-:Y:S05]  /*0490*/  @P0 BRA `(.L_x_305) ;  /* 0x0000000000400947 */ /* 0x000fea0003800000 */
[----:B---3--:R-:W1:Y:S01]  /*04a0*/  S2UR UR5, SR_CgaCtaId ;  /* 0x00000000000579c3 */ /* 0x008e620000008800 */
        /* <DEDUP_REMOVED lines=12> */
[----:B-1----:R1:W3:Y:S08]  /*0570*/  SYNCS.EXCH.64 URZ, [UR8+0x31830], UR4 ;  /* 0x03183004083f75b2 */ /* 0x0022f00008000100 */
[----:B------:R1:W1:Y:S01]  /*0580*/  SYNCS.EXCH.64 URZ, [UR8+0x31838], UR6 ;  /* 0x03183806083f75b2 */ /* 0x0002620008000100 */
[----:B------:R-:W-:Y:S01]  /*0590*/  NOP ;  /* 0x0000000000007918 */ /* 0x000fe20000000000 */
.L_x_305:
[----:B------:R-:W-:Y:S01]  /*05a0*/  PLOP3.LUT P0, PT, PT, PT, UP0, 0x80, 0x0 ;  /* 0x000000000000781c */ /* 0x000fe20003f0f008 */
[----:B------:R-:W-:Y:S01]  /*05b0*/  NOP ;  /* 0x0000000000007918 */ /* 0x000fe20000000000 */
[----:B------:R-:W-:Y:S01]  /*05c0*/  LOP3.LUT R0, R21, 0x7f, RZ, 0xc0, !PT ;  /* 0x0000007f15007812 */ /* 0x000fe200078ec0ff */
[----:B-1234-:R-:W-:Y:S10]  /*05d0*/  BAR.SYNC.DEFER_BLOCKING 0x0 ;  /* 0x0000000000007b1d */ /* 0x01eff40000010000 */
[----:B------:R-:W-:Y:S05]  /*05e0*/  @!P0 BRA `(.L_x_306) ;  /* 0x000000d4004c8947 */ /* 0x000fea0003800000 */
.L_x_307:
[----:B------:R-:W-:-:S08]  /*05f0*/  NOP ;  /* 0x0000000000007918 */ /* 0x000fd00000000000 */
[----:B------:R-:W1:Y:S02]  /*0600*/  USETMAXREG.TRY_ALLOC.CTAPOOL UP0, 0xf0 ;  /* 0x000000f0000079c8 */ /* 0x000e640008000600 */
[----:B-1----:R-:W-:-:S13]  /*0610*/  PLOP3.LUT P0, PT, PT, PT, UP0, 0x80, 0x0 ;  /* 0x000000000000781c */ /* 0x002fda0003f0f008 */
[----:B------:R-:W-:Y:S05]  /*0620*/  @!P0 BRA `(.L_x_307) ;  /* 0xfffffffc00f08947 */ /* 0x000fea000383ffff */
[----:B------:R-:W1:Y:S02]  /*0630*/  S2UR UR4, SR_CTAID.Z ;  /* 0x00000000000479c3 */ /* 0x000e640000002700 */
[----:B-1----:R-:W-:-:S13]  /*0640*/  ISETP.LE.AND P0, PT, RZ, UR4, PT ;  /* 0x00000004ff007c0c */ /* 0x002fda000bf03270 */
[----:B------:R-:W-:Y:S05]  /*0650*/  @!P0 EXIT ;  /* 0x000000000000894d */ /* 0x000fea0003800000 */
[----:B------:R-:W1:Y:S01]  /*0660*/  S2R R13, SR_CTAID.X ;  /* 0x00000000000d7919 */ /* 0x000e620000002500 */
[----:B------:R-:W2:Y:S01]  /*0670*/  LDC R232, c[0x0][0x280] ;  /* 0x0000a000ffe87b82 */ /* 0x000ea20000000800 */
[----:B------:R-:W-:Y:S01]  /*0680*/  ULDC UR7, c[0x0][0x290] ;  /* 0x0000a40000077ab9 */ /* 0x000fe20000000800 */
[----:B------:R-:W-:Y:S02]  /*0690*/  PLOP3.LUT P0, PT, PT, PT, PT, 0x80, 0x0 ;  /* 0x000000000000781c */ /* 0x000fe40003f0f070 */
[----:B------:R-:W-:Y:S02]  /*06a0*/  CS2R R134, SRZ ;  /* 0x0000000000867805 */ /* 0x000fe4000001ff00 */
[----:B------:R-:W-:Y:S02]  /*06b0*/  CS2R R132, SRZ ;  /* 0x0000000000847805 */ /* 0x000fe4000001ff00 */
[----:B------:R-:W-:Y:S02]  /*06c0*/  CS2R R130, SRZ ;  /* 0x0000000000827805 */ /* 0x000fe4000001ff00 */
[----:B------:R-:W-:-:S02]  /*06d0*/  CS2R R128, SRZ ;  /* 0x0000000000807805 */ /* 0x000fc4000001ff00 */
[----:B------:R-:W-:Y:S01]  /*06e0*/  CS2R R94, SRZ ;  /* 0x00000000005e7805 */ /* 0x000fe2000001ff00 */
[----:B------:R-:W3:Y:S01]  /*06f0*/  LDC R2, c[0x0][0x74c] ;  /* 0x0001d300ff027b82 */ /* 0x000ee20000000800 */
        /* <DEDUP_REMOVED lines=15> */
[----:B--2---:R-:W-:Y:S01]  /*07f0*/  VIADD R0, R232, 0x3f ;  /* 0x0000003fe8007836 */ /* 0x004fe20000000000 */
[----:B------:R-:W-:Y:S02]  /*0800*/  CS2R R78, SRZ ;  /* 0x00000000004e7805 */ /* 0x000fe4000001ff00 */
[----:B------:R-:W-:-:S02]  /*0810*/  CS2R R76, SRZ ;  /* 0x00000000004c7805 */ /* 0x000fc4000001ff00 */
[----:B------:R-:W-:Y:S02]  /*0820*/  CS2R R74, SRZ ;  /* 0x00000000004a7805 */ /* 0x000fe4000001ff00 */
[----:B------:R-:W-:Y:S02]  /*0830*/  CS2R R72, SRZ ;  /* 0x0000000000487805 */ /* 0x000fe4000001ff00 */
[----:B------:R-:W-:Y:S02]  /*0840*/  CS2R R110, SRZ ;  /* 0x00000000006e7805 */ /* 0x000fe4000001ff00 */
[----:B------:R-:W-:Y:S01]  /*0850*/  CS2R R108, SRZ ;  /* 0x00000000006c7805 */ /* 0x000fe2000001ff00 */
[C---:B-1----:R-:W-:Y:S01]  /*0860*/  IMAD R3, R13.reuse, 0x50, R232 ;  /* 0x000000500d037824 */ /* 0x042fe200078e02e8 */
[----:B------:R-:W-:Y:S02]  /*0870*/  ISETP.GE.AND P1, PT, R13, RZ, PT ;  /* 0x000000ff0d00720c */ /* 0x000fe40003f26270 */
[----:B------:R-:W-:-:S02]  /*0880*/  CS2R R106, SRZ ;  /* 0x00000000006a7805 */ /* 0x000fc4000001ff00 */
[----:B------:R-:W-:Y:S02]  /*0890*/  CS2R R104, SRZ ;  /* 0x0000000000687805 */ /* 0x000fe4000001ff00 */
[----:B------:R-:W-:Y:S02]  /*08a0*/  CS2R R70, SRZ ;  /* 0x0000000000467805 */ /* 0x000fe4000001ff00 */
[----:B---3--:R-:W-:Y:S02]  /*08b0*/  IADD3 R2, R3, -UR7, -R2 ;  /* 0x8000000703027c10 */ /* 0x008fe4000fffe802 */
[----:B------:R-:W-:Y:S02]  /*08c0*/  CS2R R68, SRZ ;  /* 0x0000000000447805 */ /* 0x000fe4000001ff00 */
[----:B------:R-:W-:Y:S02]  /*08d0*/  SHF.R.S32.HI R3, RZ, 0x1f, R0 ;  /* 0x0000001fff037819 */ /* 0x000fe40000011400 */
[----:B------:R-:W-:-:S02]  /*08e0*/  CS2R R66, SRZ ;  /* 0x0000000000427805 */ /* 0x000fc4000001ff00 */
[----:B------:R-:W-:Y:S02]  /*08f0*/  SHF.R.S32.HI R5, RZ, 0x1f, R2 ;  /* 0x0000001fff057819 */ /* 0x000fe40000011402 */
[----:B------:R-:W-:Y:S02]  /*0900*/  CS2R R64, SRZ ;  /* 0x0000000000407805 */ /* 0x000fe4000001ff00 */
[----:B------:R-:W-:Y:S02]  /*0910*/  LEA.HI R3, R3, R0, RZ, 0x6 ;  /* 0x0000000003037211 */ /* 0x000fe400078f30ff */
[----:B------:R-:W-:Y:S02]  /*0920*/  CS2R R102, SRZ ;  /* 0x0000000000667805 */ /* 0x000fe4000001ff00 */
[----:B------:R-:W-:Y:S02]  /*0930*/  LEA.HI R5, R5, R2, RZ, 0x6 ;  /* 0x0000000205057211 */ /* 0x000fe400078f30ff */
[----:B------:R-:W-:-:S02]  /*0940*/  CS2R R100, SRZ ;  /* 0x0000000000647805 */ /* 0x000fc4000001ff00 */
[----:B------:R-:W-:Y:S02]  /*0950*/  CS2R R98, SRZ ;  /* 0x0000000000627805 */ /* 0x000fe4000001ff00 */
[----:B------:R-:W-:Y:S02]  /*0960*/  CS2R R96, SRZ ;  /* 0x0000000000607805 */ /* 0x000fe4000001ff00 */
[----:B------:R-:W-:Y:S02]  /*0970*/  SHF.R.S32.HI R5, RZ, 0x6, R5 ;  /* 0x00000006ff057819 */ /* 0x000fe40000011405 */
        /* <DEDUP_REMOVED lines=41> */
[----:B------:R-:W-:Y:S02]  /*0c10*/  VIMNMX R5, RZ, R5, !PT ;  /* 0x00000005ff057248 */ /* 0x000fe40007fe0100 */
[----:B------:R-:W-:Y:S01]  /*0c20*/  SHF.R.S32.HI R234, RZ, 0x6, R3 ;  /* 0x00000006ffea7819 */ /* 0x000fe20000011403 */
[----:B------:R-:W-:Y:S06]  /*0c30*/  @!P1 BRA `(.L_x_308) ;  /* 0x0000000000249947 */ /* 0x000fec0003800000 */
[----:B------:R-:W1:Y:S01]  /*0c40*/  LDC R3, c[0x0][0x290] ;  /* 0x0000a400ff037b82 */ /* 0x000e620000000800 */
[----:B------:R-:W-:-:S07]  /*0c50*/  IMAD R0, R13, 0x50, R232 ;  /* 0x000000500d007824 */ /* 0x000fce00078e02e8 */
[----:B------:R-:W2:Y:S01]  /*0c60*/  LDC R7, c[0x0][0x748] ;  /* 0x0001d200ff077b82 */ /* 0x000ea20000000800 */
[----:B-1----:R-:W-:-:S05]  /*0c70*/  IADD3 R0, -R3, 0x8f, R0 ;  /* 0x0000008f03007810 */ /* 0x002fca0007ffe100 */
[----:B--2---:R-:W-:-:S05]  /*0c80*/  IMAD.IADD R0, R0, 0x1, R7 ;  /* 0x0000000100007824 */ /* 0x004fca00078e0207 */
[----:B------:R-:W-:-:S04]  /*0c90*/  SHF.R.S32.HI R3, RZ, 0x1f, R0 ;  /* 0x0000001fff037819 */ /* 0x000fc80000011400 */
[----:B------:R-:W-:-:S04]  /*0ca0*/  LEA.HI R3, R3, R0, RZ, 0x6 ;  /* 0x0000000003037211 */ /* 0x000fc800078f30ff */
[----:B------:R-:W-:-:S04]  /*0cb0*/  SHF.R.S32.HI R3, RZ, 0x6, R3 ;  /* 0x00000006ff037819 */ /* 0x000fc80000011403 */
[----:B------:R-:W-:-:S07]  /*0cc0*/  VIMNMX R234, R234, R3, PT ;  /* 0x00000003eaea7248 */ /* 0x000fce0003fe0100 */
.L_x_308:
[----:B------:R-:W-:Y:S01]  /*0cd0*/  ISETP.GT.AND P1, PT, R234, R5, PT ;  /* 0x00000005ea00720c */ /* 0x000fe20003f24270 */
[----:B------:R-:W-:Y:S01]  /*0ce0*/  ULDC.64 UR60, c[0x0][0x208] ;  /* 0x00008200003c7ab9 */ /* 0x000fe20000000a00 */
[----:B------:R-:W-:Y:S02]  /*0cf0*/  CS2R R140, SRZ ;  /* 0x00000000008c7805 */ /* 0x000fe4000001ff00 */
[----:B------:R-:W-:Y:S02]  /*0d00*/  CS2R R138, SRZ ;  /* 0x00000000008a7805 */ /* 0x000fe4000001ff00 */
[----:B------:R-:W-:-:S07]  /*0d10*/  CS2R R136, SRZ ;  /* 0x0000000000887805 */ /* 0x000fce000001ff00 */
[----:B------:R-:W-:Y:S05]  /*0d20*/  @!P1 BRA `(.L_x_309) ;  /* 0x000000a400109947 */ /* 0x000fea0003800000 */
[----:B------:R-:W1:Y:S01]  /*0d30*/  S2R R0, SR_CgaCtaId ;  /* 0x0000000000007919 */ /* 0x000e620000008800 */
[----:B------:R-:W-:Y:S01]  /*0d40*/  MOV R17, 0x400 ;  /* 0x0000040000117802 */ /* 0x000fe20000000f00 */
[----:B------:R-:W-:Y:S01]  /*0d50*/  VIADD R21, R21, 0xffffff80 ;  /* 0xffffff8015157836 */ /* 0x000fe20000000000 */
[----:B------:R-:W-:Y:S02]  /*0d60*/  SHF.L.U32 R8, RZ, 0x1f, RZ ;  /* 0x0000001fff087819 */ /* 0x000fe400000006ff */
[----:B-1----:R-:W-:Y:S02]  /*0d70*/  LEA R17, R0, R17, 0x18 ;  /* 0x0000001100117211 */ /* 0x002fe400078ec0ff */
[----:B------:R-:W-:Y:S02]  /*0d80*/  SHF.R.S32.HI R0, RZ, 0x1f, R21 ;  /* 0x0000001fff007819 */ /* 0x000fe40000011415 */
[----:B------:R-:W1:Y:S02]  /*0d90*/  SYNCS.PHASECHK.TRANS64.TRYWAIT P0, [R17+URZ+0x31800], R8 ;  /* 0x03180008110075a7 */ /* 0x000e64000800017f */
[----:B------:R-:W-:-:S02]  /*0da0*/  LEA.HI R2, R0, R21, RZ, 0x7 ;  /* 0x0000001500027211 */ /* 0x000fc400078f38ff */
[CC--:B------:R-:W-:Y:S02]  /*0db0*/  LEA.HI R4, R0.reuse, R21.reuse, RZ, 0x5 ;  /* 0x0000001500047211 */ /* 0x0c0fe400078f28ff */
[----:B------:R-:W-:Y:S02]  /*0dc0*/  SHF.R.S32.HI R3, RZ, 0x7, R2 ;  /* 0x00000007ff037819 */ /* 0x000fe40000011402 */
[----:B------:R-:W-:Y:S02]  /*0dd0*/  LEA.HI R6, R0, R21, RZ, 0x4 ;  /* 0x0000001500067211 */ /* 0x000fe400078f20ff */
[--C-:B------:R-:W-:Y:S02]  /*0de0*/  SHF.R.S32.HI R0, RZ, 0x5, R4.reuse ;  /* 0x00000005ff007819 */ /* 0x100fe40000011404 */
[----:B------:R-:W-:Y:S02]  /*0df0*/  SHF.R.S32.HI R7, RZ, 0x1f, R4 ;  /* 0x0000001fff077819 */ /* 0x000fe40000011404 */
[----:B------:R2:W3:Y:S02]  /*0e00*/  SHFL.IDX PT, R4, R3, RZ, 0x1f ;  /* 0x00001fff03047589 */ /* 0x0004e400000e0000 */
[----:B-123--:R-:W-:Y:S05]  /*0e10*/  @P0 BRA `(.L_x_310) ;  /* 0x0000000000080947 */ /* 0x00efea0003800000 */
[----:B------:R-:W1:Y:S02]  /*0e20*/  SYNCS.PHASECHK.TRANS64.TRYWAIT P0, [R17+URZ+0x31800], R8 ;  /* 0x03180008110075a7 */ /* 0x000e64000800017f */
[----:B-1----:R-:W-:Y:S05]  /*0e30*/  @!P0 BRA `(.L_x_311) ;  /* 0x000000e800088947 */ /* 0x002fea0003800000 */
.L_x_310:
[----:B------:R-:W2:Y:S01]  /*0e40*/  LDL R9, [R1] ;  /* 0x0000000001097983 */ /* 0x000ea20000100800 */
[----:B------:R-:W-:Y:S01]  /*0e50*/  LOP3.LUT R2, R2, 0xffffff80, RZ, 0xc0, !PT ;  /* 0xffffff8002027812 */ /* 0x000fe200078ec0ff */
[----:B------:R-:W3:Y:S01]  /*0e60*/  S2UR UR5, SR_CTAID.Y ;  /* 0x00000000000579c3 */ /* 0x000ee20000002600 */
[----:B------:R-:W-:Y:S01]  /*0e70*/  LOP3.LUT R6, R6, 0xffffff0, RZ, 0xc0, !PT ;  /* 0x0ffffff006067812 */ /* 0x000fe200078ec0ff */
[----:B------:R-:W-:Y:S01]  /*0e80*/  IMAD R13, R13, -0x50, RZ ;  /* 0xffffffb00d0d7824 */ /* 0x000fe200078e02ff */
[----:B------:R-:W-:Y:S01]  /*0e90*/  LEA.HI R7, R7, R0, RZ, 0x2 ;  /* 0x0000000007077211 */ /* 0x000fe200078f10ff */
[----:B------:R-:W-:Y:S01]  /*0ea0*/  IMAD.IADD R2, R21, 0x1, -R2 ;  /* 0x0000000115027824 */ /* 0x000fe200078e0a02 */
[----:B-1----:R-:W-:Y:S01]  /*0eb0*/  LEA.HI R8, R3, R3, RZ, 0x1 ;  /* 0x0000000303087211 */ /* 0x002fe200078f08ff */
[----:B------:R-:W-:Y:S01]  /*0ec0*/  IMAD.IADD R6, R21, 0x1, -R6 ;  /* 0x0000000115067824 */ /* 0x000fe200078e0a06 */
[----:B------:R-:W-:Y:S01]  /*0ed0*/  CS2R R134, SRZ ;  /* 0x0000000000867805 */ /* 0x000fe2000001ff00 */
[----:B------:R-:W1:Y:S01]  /*0ee0*/  LDC.64 R20, c[0x0][0x2d8] ;  /* 0x0000b600ff147b82 */ /* 0x000e620000000a00 */
[----:B------:R-:W-:Y:S01]  /*0ef0*/  LOP3.LUT R8, R8, 0x1ffffffe, RZ, 0xc0, !PT ;  /* 0x1ffffffe08087812 */ /* 0x000fe200078ec0ff */
[C---:B------:R-:W-:Y:S01]  /*0f00*/  IMAD R15, R3.reuse, 0x40, R6 ;  /* 0x00000040030f7824 */ /* 0x040fe200078e0206 */
[----:B------:R-:W-:Y:S01]  /*0f10*/  CS2R R132, SRZ ;  /* 0x0000000000847805 */ /* 0x000fe2000001ff00 */
[C---:B------:R-:W-:Y:S01]  /*0f20*/  IMAD R14, R3.reuse, 0x800, R2 ;  /* 0x00000800030e7824 */ /* 0x040fe200078e0202 */
[----:B------:R-:W-:Y:S01]  /*0f30*/  CS2R R130, SRZ ;  /* 0x0000000000827805 */ /* 0x000fe2000001ff00 */
[----:B------:R-:W-:Y:S01]  /*0f40*/  IMAD.IADD R12, R3, 0x1, -R8 ;  /* 0x00000001030c7824 */ /* 0x000fe200078e0a08 */
[----:B------:R-:W-:Y:S01]  /*0f50*/  CS2R R128, SRZ ;  /* 0x0000000000807805 */ /* 0x000fe2000001ff00 */
[----:B------:R-:W4:Y:S01]  /*0f60*/  LDC.64 R230, c[0x0][0x2e0] ;  /* 0x0000b800ffe67b82 */ /* 0x000f220000000a00 */
[----:B------:R-:W-:Y:S01]  /*0f70*/  IMAD.MOV.U32 R19, RZ, RZ, RZ ;  /* 0x000000ffff137224 */ /* 0x000fe200078e00ff */
[----:B------:R-:W-:-:S02]  /*0f80*/  CS2R R126, SRZ ;  /* 0x00000000007e7805 */ /* 0x000fc4000001ff00 */
[----:B------:R-:W-:Y:S02]  /*0f90*/  CS2R R124, SRZ ;  /* 0x00000000007c7805 */ /* 0x000fe4000001ff00 */
[----:B------:R-:W-:Y:S02]  /*0fa0*/  CS2R R122, SRZ ;  /* 0x00000000007a7805 */ /* 0x000fe4000001ff00 */
[----:B------:R-:W-:Y:S02]  /*0fb0*/  CS2R R120, SRZ ;  /* 0x0000000000787805 */ /* 0x000fe4000001ff00 */
[----:B------:R-:W-:Y:S02]  /*0fc0*/  CS2R R118, SRZ ;  /* 0x0000000000767805 */ /* 0x000fe4000001ff00 */
[----:B------:R-:W-:Y:S01]  /*0fd0*/  CS2R R116, SRZ ;  /* 0x0000000000747805 */ /* 0x000fe2000001ff00 */
[----:B---3--:R-:W-:Y:S01]  /*0fe0*/  USHF.R.S32.HI UR6, URZ, 0x1f, UR5 ;  /* 0x0000001f3f067899 */ /* 0x008fe20008011405 */
        /* <DEDUP_REMOVED lines=70> */
[----:B--2---:R-:W-:Y:S02]  /*1450*/  R2UR UR8, R9 ;  /* 0x00000000090872ca */ /* 0x004fe400000e0000 */
[----:B------:R-:W-:Y:S02]  /*1460*/  LOP3.LUT R9, R7, 0xfffffc, RZ, 0xc0, !PT ;  /* 0x00fffffc07097812 */ /* 0x000fe400078ec0ff */
[----:B------:R-:W-:-:S03]  /*1470*/  SHF.R.S32.HI R7, RZ, 0x1f, R2 ;  /* 0x0000001fff077819 */ /* 0x000fc60000011402 */
[----:B------:R-:W-:Y:S01]  /*1480*/  IMAD.IADD R10, R0, 0x1, -R9 ;  /* 0x00000001000a7824 */ /* 0x000fe200078e0a09 */
[CC--:B------:R-:W-:Y:S02]  /*1490*/  LEA.HI R0, R7.reuse, R2.reuse, RZ, 0x2 ;  /* 0x0000000207007211 */ /* 0x0c0fe400078f10ff */
[----:B------:R-:W-:Y:S01]  /*14a0*/  LEA.HI R7, R7, R2, RZ, 0x5 ;  /* 0x0000000207077211 */ /* 0x000fe200078f28ff */
[----:B------:R-:W-:Y:S01]  /*14b0*/  IMAD R10, R10, 0x10, R15 ;  /* 0x000000100a0a7824 */ /* 0x000fe200078e020f */
[--C-:B------:R-:W-:Y:S02]  /*14c0*/  SHF.R.S32.HI R6, RZ, 0x2, R0.reuse ;  /* 0x00000002ff067819 */ /* 0x100fe40000011400 */
[----:B------:R-:W-:Y:S02]  /*14d0*/  LOP3.LUT R9, R0, 0x7ffffffc, RZ, 0xc0, !PT ;  /* 0x7ffffffc00097812 */ /* 0x000fe400078ec0ff */
[----:B------:R-:W-:Y:S02]  /*14e0*/  SHF.R.S32.HI R3, RZ, 0x1f, R0 ;  /* 0x0000001fff037819 */ /* 0x000fe40000011400 */
[----:B------:R-:W-:Y:S01]  /*14f0*/  LEA.HI R0, R4, R4, RZ, 0x1 ;  /* 0x0000000404007211 */ /* 0x000fe200078f08ff */
[----:B------:R-:W-:Y:S01]  /*1500*/  IMAD.IADD R11, R2, 0x1, -R9 ;  /* 0x00000001020b7824 */ /* 0x000fe200078e0a09 */
[----:B------:R-:W-:Y:S01]  /*1510*/  LEA.HI R8, R3, R6, RZ, 0x3 ;  /* 0x0000000603087211 */ /* 0x000fe200078f18ff */
[----:B------:R-:W-:Y:S01]  /*1520*/  IMAD.SHL.U32 R2, R14, 0x4, RZ ;  /* 0x000000040e027824 */ /* 0x000fe200078e00ff */
[----:B------:R-:W-:Y:S01]  /*1530*/  LOP3.LUT R3, R0, 0xfffffffe, RZ, 0xc0, !PT ;  /* 0xfffffffe00037812 */ /* 0x000fe200078ec0ff */
[----:B-1----:R-:W-:Y:S01]  /*1540*/  IMAD R0, R20, UR6, RZ ;  /* 0x0000000614007c24 */ /* 0x002fe2000f8e02ff */
[----:B------:R-:W-:Y:S01]  /*1550*/  LOP3.LUT R9, R8, 0xfffffff8, RZ, 0xc0, !PT ;  /* 0xfffffff808097812 */ /* 0x000fe200078ec0ff */
[----:B------:R-:W-:Y:S01]  /*1560*/  IMAD R11, R12, 0x4, R11 ;  /* 0x000000040c0b7824 */ /* 0x000fe200078e020b */
[----:B------:R-:W-:Y:S01]  /*1570*/  SHF.R.S32.HI R7, RZ, 0x5, R7 ;  /* 0x00000005ff077819 */ /* 0x000fe20000011407 */
[----:B------:R-:W-:Y:S01]  /*1580*/  IMAD.IADD R4, R4, 0x1, -R3 ;  /* 0x0000000104047824 */ /* 0x000fe200078e0a03 */
[----:B------:R-:W-:Y:S01]  /*1590*/  SHF.R.S32.HI R3, RZ, 0x1f, R2 ;  /* 0x0000001fff037819 */ /* 0x000fe20000011402 */
[----:B------:R-:W-:-:S02]  /*15a0*/  IMAD.IADD R18, R6, 0x1, -R9 ;  /* 0x0000000106127824 */ /* 0x000fc400078e0a09 */
[----:B------:R-:W-:Y:S01]  /*15b0*/  IMAD R9, R21, UR5, R0 ;  /* 0x0000000515097c24 */ /* 0x000fe2000f8e0200 */
[----:B------:R-:W-:Y:S01]  /*15c0*/  IADD3.X R0, R13, UR7, RZ, PT, !PT ;  /* 0x000000070d007c10 */ /* 0x000fe2000bffe4ff */
[----:B------:R-:W-:Y:S01]  /*15d0*/  IMAD.WIDE.U32 R2, R20, UR5, R2 ;  /* 0x0000000514027c25 */ /* 0x000fe2000f8e0002 */
[----:B------:R-:W-:-:S03]  /*15e0*/  USHF.R.S32.HI UR5, URZ, 0x1f, UR4 ;  /* 0x0000001f3f057899 */ /* 0x000fc60008011404 */
[----:B------:R-:W-:Y:S02]  /*15f0*/  IMAD.IADD R3, R3, 0x1, R9 ;  /* 0x0000000103037824 */ /* 0x000fe400078e0209 */
[----:B------:R-:W-:Y:S02]  /*1600*/  IMAD.SHL.U32 R229, R11, 0x2, RZ ;  /* 0x000000020be57824 */ /* 0x000fe400078e00ff */
[----:B----4-:R-:W-:Y:S02]  /*1610*/  IMAD R6, R230, UR5, RZ ;  /* 0x00000005e6067c24 */ /* 0x010fe4000f8e02ff */
[----:B------:R-:W-:Y:S01]  /*1620*/  IMAD R18, R7, 0x10, R18 ;  /* 0x0000001007127824 */ /* 0x000fe200078e0212 */
[----:B------:R-:W-:Y:S01]  /*1630*/  IADD3 R232, R0, -R232, -R229 ;  /* 0x800000e800e87210 */ /* 0x000fe20007ffe8e5 */
[----:B------:R-:W-:Y:S01]  /*1640*/  IMAD R235, R231, UR4, R6 ;  /* 0x00000004e7eb7c24 */ /* 0x000fe2000f8e0206 */
[----:B------:R-:W-:Y:S01]  /*1650*/  IADD3 R233, -R229, UR7, R13 ;  /* 0x00000007e5e97c10 */ /* 0x000fe2000fffe10d */
[----:B------:R-:W-:Y:S01]  /*1660*/  IMAD.WIDE.U32 R230, R230, UR4, R2 ;  /* 0x00000004e6e67c25 */ /* 0x000fe2000f8e0002 */
[----:B------:R-:W-:-:S03]  /*1670*/  ULOP3.LUT UR4, UR8, 0x1, URZ, 0xfc, !UPT ;  /* 0x0000000108047892 */ /* 0x000fc6000f8efc3f */
[----:B------:R-:W-:Y:S02]  /*1680*/  IMAD.SHL.U32 R0, R10, 0x8, RZ ;  /* 0x000000080a007824 */ /* 0x000fe400078e00ff */
[----:B------:R-:W-:Y:S02]  /*1690*/  IMAD.MOV.U32 R3, RZ, RZ, R5 ;  /* 0x000000ffff037224 */ /* 0x000fe400078e0005 */
[----:B------:R-:W-:Y:S01]  /*16a0*/  IMAD.U32 R236, RZ, RZ, UR4 ;  /* 0x00000004ffec7e24 */ /* 0x000fe2000f8e00ff */
[----:B------:R-:W-:Y:S01]  /*16b0*/  UMOV UR4, URZ ;  /* 0x0000003f00047c82 */ /* 0x000fe20008000000 */
[----:B------:R-:W-:Y:S02]  /*16c0*/  IMAD.MOV.U32 R2, RZ, RZ, RZ ;  /* 0x000000ffff027224 */ /* 0x000fe400078e00ff */
[----:B------:R-:W-:Y:S02]  /*16d0*/  IMAD R0, R0, 0x2, R17 ;  /* 0x0000000200007824 */ /* 0x000fe400078e0211 */
[----:B------:R-:W-:-:S02]  /*16e0*/  IMAD.IADD R229, R13, 0x1, -R229 ;  /* 0x000000010de57824 */ /* 0x000fc400078e0ae5 */
[----:B------:R-:W-:Y:S02]  /*16f0*/  IMAD.IADD R235, R231, 0x1, R235 ;  /* 0x00000001e7eb7824 */ /* 0x000fe400078e02eb */
[----:B------:R-:W-:-:S07]  /*1700*/  IMAD.U32 R228, RZ, RZ, UR4 ;  /* 0x00000004ffe47e24 */ /* 0x000fce000f8e00ff */
.L_x_330:
[----:B------:R-:W-:-:S13]  /*1710*/  R2UR UR4, R236 ;  /* 0x00000000ec0472ca */ /* 0x000fda00000e0000 */
[----:B------:R-:W-:-:S06]  /*1720*/  UISETP.NE.AND UP1, UPT, UR4, 0x3, UPT ;  /* 0x000000030400788c */ /* 0x000fcc000bf25270 */
[----:B------:R-:W-:-:S13]  /*1730*/  PLOP3.LUT P0, PT, PT, PT, UP1, 0x40, 0x0 ;  /* 0x000000000000781c */ /* 0x000fda0003f0e818 */
[----:B-1----:R-:W-:Y:S05]  /*1740*/  @P0 BRA `(.L_x_312) ;  /* 0x0000000000040947 */ /* 0x002fea0003800000 */
[----:B------:R-:W-:Y:S01]  /*1750*/  BPT.TRAP 0x1 ;  /* 0x000000040000795c */ /* 0x000fe20000300000 */
.L_x_312:
[----:B------:R-:W-:Y:S01]  /*1760*/  PLOP3.LUT P1, PT, PT, PT, UP1, 0x40, 0x0 ;  /* 0x000000000000781c */ /* 0x000fe20003f2e818 */
[----:B------:R-:W-:Y:S01]  /*1770*/  IMAD R16, R2, 0x8, R17 ;  /* 0x0000000802107824 */ /* 0x000fe200078e0211 */
[----:B------:R-:W-:-:S04]  /*1780*/  SHF.L.U32 R9, R19, 0x1f, RZ ;  /* 0x0000001f13097819 */ /* 0x000fc800000006ff */
[----:B------:R1:W2:Y:S07]  /*1790*/  SYNCS.PHASECHK.TRANS64.TRYWAIT P0, [R16+URZ+0x31810], R9 ;  /* 0x03181009100075a7 */ /* 0x0002ae000800017f */
[----:B------:R-:W-:Y:S05]  /*17a0*/  @P1 BRA `(.L_x_313) ;  /* 0x0000000000041947 */ /* 0x000fea0003800000 */
[----:B------:R-:W-:Y:S01]  /*17b0*/  BPT.TRAP 0x1 ;  /* 0x000000040000795c */ /* 0x000fe20000300000 */
.L_x_313:
[----:B------:R-:W-:Y:S02]  /*17c0*/  VIADD R5, R17, 0x14100 ;  /* 0x0001410011057836 */ /* 0x000fe40000000000 */
[----:B------:R-:W-:-:S03]  /*17d0*/  IMAD R7, R4, 0x400, R17 ;  /* 0x0000040004077824 */ /* 0x000fc600078e0211 */
[----:B------:R-:W-:Y:S02]  /*17e0*/  SHF.R.U32.HI R5, RZ, 0x4, R5 ;  /* 0x00000004ff057819 */ /* 0x000fe40000011605 */
[----:B------:R-:W-:Y:S02]  /*17f0*/  SHF.R.U32.HI R6, RZ, 0x4, R7 ;  /* 0x00000004ff067819 */ /* 0x000fe40000011607 */
[----:B------:R-:W-:Y:S02]  /*1800*/  LOP3.LUT R5, R5, 0x3fff, RZ, 0xc0, !PT ;  /* 0x00003fff05057812 */ /* 0x000fe400078ec0ff */
[----:B------:R-:W-:Y:S02]  /*1810*/  LOP3.LUT R6, R6, 0x3fff, RZ, 0xc0, !PT ;  /* 0x00003fff06067812 */ /* 0x000fe400078ec0ff */
[----:B------:R-:W-:Y:S02]  /*1820*/  LOP3.LUT R11, R5, 0x10000, RZ, 0xfc, !PT ;  /* 0x00010000050b7812 */ /* 0x000fe400078efcff */
[----:B------:R-:W-:-:S03]  /*1830*/  LOP3.LUT R5, R6, 0x10000, RZ, 0xfc, !PT ;  /* 0x0001000006057812 */ /* 0x000fc600078efcff */
[----:B------:R-:W-:Y:S01]  /*1840*/  IMAD R6, R2, 0x800, R11 ;  /* 0x0000080002067824 */ /* 0x000fe200078e020b */
[----:B--2---:R-:W-:Y:S06]  /*1850*/  @P0 BRA `(.L_x_314) ;  /* 0x0000000000080947 */ /* 0x004fec0003800000 */
[----:B------:R-:W2:Y:S02]  /*1860*/  SYNCS.PHASECHK.TRANS64.TRYWAIT P0, [R16+URZ+0x31810], R9 ;  /* 0x03181009100075a7 */ /* 0x000ea4000800017f */
[----:B--2---:R-:W-:Y:S05]  /*1870*/  @!P0 BRA `(.L_x_315) ;  /* 0x000000dc008c8947 */ /* 0x004fea0003800000 */
.L_x_314:
[C---:B------:R-:W-:Y:S01]  /*1880*/  R2UR UR6, R5.reuse ;  /* 0x00000000050672ca */ /* 0x040fe200000e0000 */
[----:B------:R-:W-:Y:S01]  /*1890*/  WARPGROUP.ARRIVE ;  /* 0x00000000000079c5 */ /* 0x000fe20000000000 */
[----:B------:R-:W-:Y:S01]  /*18a0*/  R2UR UR4, R6 ;  /* 0x00000000060472ca */ /* 0x000fe200000e0000 */
[----:B------:R-:W-:Y:S01]  /*18b0*/  UMOV UR7, 0x40000000 ;  /* 0x4000000000077882 */ /* 0x000fe20000000000 */
[----:B------:R-:W-:Y:S01]  /*18c0*/  UMOV UR5, 0x40000040 ;  /* 0x4000004000057882 */ /* 0x000fe20000000000 */
[C---:B------:R-:W-:Y:S01]  /*18d0*/  VIADD R8, R5.reuse, 0x80 ;  /* 0x0000008005087836 */ /* 0x040fe20000000000 */
[----:B------:R-:W-:Y:S01]  /*18e0*/  PLOP3.LUT P0, PT, PT, PT, UP1, 0x40, 0x0 ;  /* 0x000000000000781c */ /* 0x000fe20003f0e818 */
[----:B-12---:R-:W-:-:S03]  /*18f0*/  VIADD R9, R5, 0x100 ;  /* 0x0000010005097836 */ /* 0x006fc60000000000 */
[----:B------:R-:W-:Y:S01]  /*1900*/  R2UR UR8, R8 ;  /* 0x00000000080872ca */ /* 0x000fe200000e0000 */
[----:B------:R-:W-:Y:S01]  /*1910*/  VIADD R8, R5, 0x180 ;  /* 0x0000018005087836 */ /* 0x000fe20000000000 */
        /* <DEDUP_REMOVED lines=554> */
[----:B------:R-:W-:Y:S02]  /*3bc0*/  VIADD R5, R5, 0x986 ;  /* 0x0000098605057836 */ /* 0x000fe40000000000 */
[----:B------:R-:W-:Y:S01]  /*3bd0*/  IMAD R6, R2, 0x40, R18 ;  /* 0x0000004002067824 */ /* 0x000fe200078e0212 */
[----:B------:R-:W-:Y:S02]  /*3be0*/  R2UR UR10, R8 ;  /* 0x00000000080a72ca */ /* 0x000fe400000e0000 */
[----:B------:R-:W-:Y:S01]  /*3bf0*/  R2UR UR11, R5 ;  /* 0x00000000050b72ca */ /* 0x000fe200000e0000 */
[----:B------:R-:W-:Y:S01]  /*3c00*/  IMAD R8, R6, 0x4, R17 ;  /* 0x0000000406087824 */ /* 0x000fe200078e0211 */
[----:B------:R-:W-:-:S02]  /*3c10*/  WARPGROUP.DEPBAR.LE gsb0, 0x0 ;  /* 0x00008000000079c5 */ /* 0x000fc40000010000 */
        /* <DEDUP_REMOVED lines=25> */
[----:B------:R-:W-:Y:S05]  /*3db0*/  @P0 BRA `(.L_x_316) ;  /* 0x0000000000040947 */ /* 0x000fea0003800000 */
[----:B------:R-:W-:Y:S01]  /*3dc0*/  BPT.TRAP 0x1 ;  /* 0x000000040000795c */ /* 0x000fe20000300000 */
.L_x_316:
[----:B------:R-:W-:Y:S02]  /*3dd0*/  R2UR UR4, R228 ;  /* 0x00000000e40472ca */ /* 0x000fe400000e0000 */
[----:B------:R-:W-:-:S11]  /*3de0*/  PLOP3.LUT P1, PT, PT, PT, UP1, 0x40, 0x0 ;  /* 0x000000000000781c */ /* 0x000fd60003f2e818 */
[----:B------:R-:W-:-:S05]  /*3df0*/  IMAD.U32 R10, RZ, RZ, UR4 ;  /* 0x00000004ff0a7e24 */ /* 0x000fca000f8e00ff */
[----:B------:R-:W-:-:S04]  /*3e00*/  SHF.L.U32 R10, R10, 0x1f, RZ ;  /* 0x0000001f0a0a7819 */ /* 0x000fc800000006ff */
[----:B------:R4:W1:Y:S01]  /*3e10*/  SYNCS.PHASECHK.TRANS64.TRYWAIT P0, [R17+URZ+0x31830], R10 ;  /* 0x0318300a110075a7 */ /* 0x000862000800017f */
[----:B------:R-:W-:Y:S05]  /*3e20*/  @P1 BRA `(.L_x_317) ;  /* 0x0000000000041947 */ /* 0x000fea0003800000 */
[----:B------:R-:W-:Y:S01]  /*3e30*/  BPT.TRAP 0x1 ;  /* 0x000000040000795c */ /* 0x000fe20000300000 */
.L_x_317:
[----:B------:R-:W-:Y:S02]  /*3e40*/  VIADD R7, R7, 0xa000 ;  /* 0x0000a00007077836 */ /* 0x000fe40000000000 */
[----:B-1----:R-:W-:-:S03]  /*3e50*/  VIADD R8, R17, 0x24100 ;  /* 0x0002410011087836 */ /* 0x002fc60000000000 */
[----:B------:R-:W-:Y:S02]  /*3e60*/  SHF.R.U32.HI R7, RZ, 0x4, R7 ;  /* 0x00000004ff077819 */ /* 0x000fe40000011607 */
[----:B------:R-:W-:Y:S02]  /*3e70*/  SHF.R.U32.HI R8, RZ, 0x4, R8 ;  /* 0x00000004ff087819 */ /* 0x000fe40000011608 */
[----:B------:R-:W-:Y:S02]  /*3e80*/  LOP3.LUT R7, R7, 0x3fff, RZ, 0xc0, !PT ;  /* 0x00003fff07077812 */ /* 0x000fe400078ec0ff */
[----:B------:R-:W-:Y:S02]  /*3e90*/  LOP3.LUT R8, R8, 0x3fff, RZ, 0xc0, !PT ;  /* 0x00003fff08087812 */ /* 0x000fe400078ec0ff */
[----:B------:R-:W-:Y:S02]  /*3ea0*/  LOP3.LUT R22, R7, 0x10000, RZ, 0xfc, !PT ;  /* 0x0001000007167812 */ /* 0x000fe400078efcff */
[----:B------:R-:W-:Y:S01]  /*3eb0*/  LOP3.LUT R20, R8, 0x10000, RZ, 0xfc, !PT ;  /* 0x0001000008147812 */ /* 0x000fe200078efcff */
[----:B------:R-:W-:Y:S06]  /*3ec0*/  @P0 BRA `(.L_x_318) ;  /* 0x0000000000080947 */ /* 0x000fec0003800000 */
[----:B------:R-:W1:Y:S02]  /*3ed0*/  SYNCS.PHASECHK.TRANS64.TRYWAIT P0, [R17+URZ+0x31830], R10 ;  /* 0x0318300a110075a7 */ /* 0x000e64000800017f */
[----:B-1----:R-:W-:Y:S05]  /*3ee0*/  @!P0 BRA `(.L_x_319) ;  /* 0x000000b800048947 */ /* 0x002fea0003800000 */
.L_x_318:
[----:B------:R-:W-:Y:S01]  /*3ef0*/  R2UR UR4, R20 ;  /* 0x00000000140472ca */ /* 0x000fe200000e0000 */
[----:B------:R-:W-:Y:S01]  /*3f00*/  WARPGROUP.ARRIVE ;  /* 0x00000000000079c5 */ /* 0x000fe20000000000 */
[C---:B------:R-:W-:Y:S01]  /*3f10*/  R2UR UR6, R22.reuse ;  /* 0x00000000160672ca */ /* 0x040fe200000e0000 */
[----:B------:R-:W-:Y:S01]  /*3f20*/  UMOV UR5, 0x40000040 ;  /* 0x4000004000057882 */ /* 0x000fe20000000000 */
[----:B------:R-:W-:Y:S01]  /*3f30*/  UMOV UR7, 0x40000000 ;  /* 0x4000000000077882 */ /* 0x000fe20000000000 */
[C---:B------:R-:W-:Y:S02]  /*3f40*/  VIADD R7, R22.reuse, 0x80 ;  /* 0x0000008016077836 */ /* 0x040fe40000000000 */
[C---:B------:R-:W-:Y:S02]  /*3f50*/  VIADD R8, R22.reuse, 0x180 ;  /* 0x0000018016087836 */ /* 0x040fe40000000000 */
[C---:B------:R-:W-:Y:S01]  /*3f60*/  VIADD R9, R22.reuse, 0x200 ;  /* 0x0000020016097836 */ /* 0x040fe20000000000 */
[----:B------:R-:W-:Y:S01]  /*3f70*/  R2UR UR8, R7 ;  /* 0x00000000070872ca */ /* 0x000fe200000e0000 */
[----:B------:R-:W-:Y:S01]  /*3f80*/  VIADD R7, R22, 0x100 ;  /* 0x0000010016077836 */ /* 0x000fe20000000000 */
[----:B------:R-:W-:Y:S01]  /*3f90*/  R2UR UR10, R8 ;  /* 0x00000000080a72ca */ /* 0x000fe200000e0000 */
[----:B----4-:R-:W-:Y:S01]  /*3fa0*/  VIADD R10, R22, 0x2 ;  /* 0x00000002160a7836 */ /* 0x010fe20000000000 */
[----:B------:R-:W-:Y:S01]  /*3fb0*/  R2UR UR11, R9 ;  /* 0x00000000090b72ca */ /* 0x000fe200000e0000 */
[----:B------:R-:W-:Y:S01]  /*3fc0*/  HGMMA.64x8x16.F32.BF16 R44, gdesc[UR4], RZ, !UPT, gsb0 ;  /* 0x00000000042c79f0 */ /* 0x000fe2000c0018ff */
[----:B------:R-:W-:Y:S01]  /*3fd0*/  UMOV UR7, 0x40000000 ;  /* 0x4000000000077882 */ /* 0x000fe20000000000 */
[----:B------:R-:W-:Y:S01]  /*3fe0*/  R2UR UR9, R7 ;  /* 0x00000000070972ca */ /* 0x000fe200000e0000 */
[----:B------:R-:W-:Y:S01]  /*3ff0*/  VIADD R7, R20, 0x2 ;  /* 0x0000000214077836 */ /* 0x000fe20000000000 */
[----:B------:R-:W-:Y:S01]  /*4000*/  R2UR UR12, R10 ;  /* 0x000000000a0c72ca */ /* 0x000fe200000e0000 */
[----:B------:R-:W-:-:S02]  /*4010*/  VIADD R8, R20, 0x604 ;  /* 0x0000060414087836 */ /* 0x000fc40000000000 */
[C---:B------:R-:W-:Y:S01]  /*4020*/  VIADD R10, R22.reuse, 0x804 ;  /* 0x00000804160a7836 */ /* 0x040fe20000000000 */
[----:B------:R-:W-:Y:S01]  /*4030*/  UMOV UR6, UR8 ;  /* 0x0000000800067c82 */ /* 0x000fe20008000000 */
[----:B------:R-:W-:Y:S01]  /*4040*/  R2UR UR8, R7 ;  /* 0x00000000070872ca */ /* 0x000fe200000e0000 */
[C---:B------:R-:W-:Y:S02]  /*4050*/  VIADD R7, R22.reuse, 0x82 ;  /* 0x0000008216077836 */ /* 0x040fe40000000000 */
[C---:B------:R-:W-:Y:S02]  /*4060*/  VIADD R11, R22.reuse, 0x884 ;  /* 0x00000884160b7836 */ /* 0x040fe40000000000 */
[C---:B------:R-:W-:Y:S02]  /*4070*/  VIADD R12, R22.reuse, 0x904 ;  /* 0x00000904160c7836 */ /* 0x040fe40000000000 */
[----:B------:R-:W-:Y:S02]  /*4080*/  VIADD R13, R22, 0x984 ;  /* 0x00000984160d7836 */ /* 0x000fe40000000000 */
[----:B------:R-:W-:-:S02]  /*4090*/  VIADD R21, R20, 0x606 ;  /* 0x0000060614157836 */ /* 0x000fc40000000000 */
[----:B------:R-:W-:Y:S01]  /*40a0*/  VIADD R23, R22, 0x806 ;  /* 0x0000080616177836 */ /* 0x000fe20000000000 */
        /* <DEDUP_REMOVED lines=471> */
[----:B------:R-:W-:Y:S02]  /*5e20*/  WARPGROUP.DEPBAR.LE gsb0, 0x0 ;  /* 0x00008000000079c5 */ /* 0x000fe40000010000 */
[----:B------:R-:W-:-:S06]  /*5e30*/  WARPGROUP.ARRIVE ;  /* 0x00000000000079c5 */ /* 0x000fcc0000000000 */
[----:B------:R-:W-:Y:S01]  /*5e40*/  HGMMA.64x8x16.F32.BF16 R48, gdesc[UR4], R48, gsb0 ;  /* 0x00000000043079f0 */ /* 0x000fe20008001830 */
[----:B------:R-:W-:Y:S01]  /*5e50*/  UMOV UR6, UR8 ;  /* 0x0000000800067c82 */ /* 0x000fe20008000000 */
[----:B------:R-:W-:Y:S01]  /*5e60*/  UMOV UR7, 0x40000000 ;  /* 0x4000000000077882 */ /* 0x000fe20000000000 */
[----:B------:R-:W-:Y:S02]  /*5e70*/  ULDC UR8, c[0x0][0x75c] ;  /* 0x0001d70000087ab9 */ /* 0x000fe40000000800 */
        /* <DEDUP_REMOVED lines=8> */
[----:B------:R1:W4:Y:S01]  /*5f00*/  MUFU.TANH R20, R33 ;  /* 0x0000002100147308 */ /* 0x0003220000002400 */
[----:B------:R-:W-:Y:S01]  /*5f10*/  FMUL.FTZ R15, R32, UR8 ;  /* 0x00000008200f7c20 */ /* 0x000fe20008410000 */
[----:B------:R-:W-:Y:S01]  /*5f20*/  FMUL.FTZ R26, R37, UR8 ;  /* 0x00000008251a7c20 */ /* 0x000fe20008410000 */
[----:B------:R-:W-:Y:S01]  /*5f30*/  FMUL.FTZ R31, R42, UR8 ;  /* 0x000000082a1f7c20 */ /* 0x000fe20008410000 */
[----:B------:R-:W-:Y:S01]  /*5f40*/  FMUL.FTZ R34, R34, UR8 ;  /* 0x0000000822227c20 */ /* 0x000fe20008410000 */
[----:B------:R-:W-:Y:S01]  /*5f50*/  FMUL.FTZ R35, R35, UR8 ;  /* 0x0000000823237c20 */ /* 0x000fe20008410000 */
[----:B------:R-:W-:-:S02]  /*5f60*/  IMAD R25, R3, 0x40, R18 ;  /* 0x0000004003197824 */ /* 0x000fc400078e0212 */
[----:B------:R-:W2:Y:S01]  /*5f70*/  MUFU.TANH R8, R8 ;  /* 0x0000000800087308 */ /* 0x000ea20000002400 */
[----:B-1----:R-:W-:-:S07]  /*5f80*/  FMUL.FTZ R33, R43, UR8 ;  /* 0x000000082b217c20 */ /* 0x002fce0008410000 */
[----:B------:R-:W1:Y:S08]  /*5f90*/  MUFU.TANH R9, R9 ;  /* 0x0000000900097308 */ /* 0x000e700000002400 */
[----:B------:R-:W1:Y:S08]  /*5fa0*/  MUFU.TANH R14, R14 ;  /* 0x0000000e000e7308 */ /* 0x000e700000002400 */
[----:B------:R-:W1:Y:S01]  /*5fb0*/  MUFU.TANH R15, R15 ;  /* 0x0000000f000f7308 */ /* 0x000e620000002400 */
[----:B------:R-:W-:-:S02]  /*5fc0*/  WARPGROUP.DEPBAR.LE gsb0, 0x0 ;  /* 0x00008000000079c5 */ /* 0x000fc40000010000 */
[----:B------:R-:W-:-:S05]  /*5fd0*/  WARPGROUP.ARRIVE ;  /* 0x00000000000079c5 */ /* 0x000fca0000000000 */
[----:B------:R-:W1:Y:S01]  /*5fe0*/  MUFU.TANH R26, R26 ;  /* 0x0000001a001a7308 */ /* 0x000e620000002400 */
[----:B------:R-:W-:Y:S01]  /*5ff0*/  HGMMA.64x8x16.F32.BF16 R52, gdesc[UR4], R52, gsb0 ;  /* 0x00000000043479f0 */ /* 0x000fe20008001834 */
[----:B------:R-:W-:Y:S01]  /*6000*/  UMOV UR6, UR9 ;  /* 0x0000000900067c82 */ /* 0x000fe20008000000 */
[----:B------:R-:W-:Y:S01]  /*6010*/  UMOV UR7, 0x40000000 ;  /* 0x4000000000077882 */ /* 0x000fe20000000000 */
[----:B------:R-:W-:Y:S01]  /*6020*/  R2UR UR9, R7 ;  /* 0x00000000070972ca */ /* 0x000fe200000e0000 */
[----:B------:R-:W-:-:S03]  /*6030*/  VIADD R7, R22, 0x902 ;  /* 0x0000090216077836 */ /* 0x000fc60000000000 */
[----:B------:R-:W1:Y:S08]  /*6040*/  MUFU.TANH R31, R31 ;  /* 0x0000001f001f7308 */ /* 0x000e700000002400 */
[----:B------:R-:W1:Y:S01]  /*6050*/  MUFU.TANH R33, R33 ;  /* 0x0000002100217308 */ /* 0x000e620000002400 */
        /* <DEDUP_REMOVED lines=10> */
[----:B------:R-:W-:Y:S01]  /*6100*/  FMUL.FTZ R7, R24, UR8 ;  /* 0x0000000818077c20 */ /* 0x000fe20008410000 */
[----:B------:R-:W-:-:S05]  /*6110*/  VIADD R24, R22, 0x886 ;  /* 0x0000088616187836 */ /* 0x000fca0000000000 */
[----:B------:R-:W1:Y:S01]  /*6120*/  MUFU.TANH R7, R7 ;  /* 0x0000000700077308 */ /* 0x000e620000002400 */
[----:B------:R-:W-:Y:S02]  /*6130*/  WARPGROUP.DEPBAR.LE gsb0, 0x0 ;  /* 0x00008000000079c5 */ /* 0x000fe40000010000 */
[----:B------:R-:W-:-:S06]  /*6140*/  WARPGROUP.ARRIVE ;  /* 0x00000000000079c5 */ /* 0x000fcc0000000000 */
[----:B------:R-:W-:Y:S01]  /*6150*/  HGMMA.64x8x16.F32.BF16 R220, gdesc[UR4], R220, gsb0 ;  /* 0x0000000004dc79f0 */ /* 0x000fe200080018dc */
[----:B------:R-:W-:Y:S01]  /*6160*/  UMOV UR6, UR11 ;  /* 0x0000000b00067c82 */ /* 0x000fe20008000000 */
[----:B------:R-:W-:Y:S01]  /*6170*/  UMOV UR7, 0x40000000 ;  /* 0x4000000000077882 */ /* 0x000fe20000000000 */
[----:B------:R-:W-:Y:S01]  /*6180*/  UMOV UR4, UR12 ;  /* 0x0000000c00047c82 */ /* 0x000fe20008000000 */
[----:B------:R-:W-:Y:S01]  /*6190*/  UMOV UR5, 0x40000040 ;  /* 0x4000004000057882 */ /* 0x000fe20000000000 */
[----:B------:R-:W-:Y:S02]  /*61a0*/  R2UR UR11, R12 ;  /* 0x000000000c0b72ca */ /* 0x000fe400000e0000 */
[----:B------:R-:W-:Y:S01]  /*61b0*/  R2UR UR12, R13 ;  /* 0x000000000d0c72ca */ /* 0x000fe200000e0000 */
[----:B------:R5:W1:Y:S08]  /*61c0*/  MUFU.TANH R12, R29 ;  /* 0x0000001d000c7308 */ /* 0x000a700000002400 */
[----:B------:R3:W1:Y:S01]  /*61d0*/  MUFU.TANH R13, R30 ;  /* 0x0000001e000d7308 */ /* 0x0006620000002400 */
[----:B-----5:R-:W-:-:S07]  /*61e0*/  FMUL.FTZ R29, R40, UR8 ;  /* 0x00000008281d7c20 */ /* 0x020fce0008410000 */
[----:B------:R-:W1:Y:S01]  /*61f0*/  MUFU.TANH R29, R29 ;  /* 0x0000001d001d7308 */ /* 0x000e620000002400 */
[----:B---3--:R-:W-:-:S07]  /*6200*/  FMUL.FTZ R30, R41, UR8 ;  /* 0x00000008291e7c20 */ /* 0x008fce0008410000 */
[----:B------:R-:W3:Y:S01]  /*6210*/  MUFU.TANH R30, R30 ;  /* 0x0000001e001e7308 */ /* 0x000ee20000002400 */
        /* <DEDUP_REMOVED lines=10> */
[----:B------:R-:W-:Y:S02]  /*62c0*/  R2UR UR9, R10 ;  /* 0x000000000a0972ca */ /* 0x000fe400000e0000 */
[----:B------:R5:W1:Y:S02]  /*62d0*/  MUFU.TANH R10, R27 ;  /* 0x0000001b000a7308 */ /* 0x000a640000002400 */
[----:B-----5:R-:W-:-:S06]  /*62e0*/  FMUL.FTZ R27, R38, UR8 ;  /* 0x00000008261b7c20 */ /* 0x020fcc0008410000 */
[----:B------:R-:W1:Y:S01]  /*62f0*/  MUFU.TANH R27, R27 ;  /* 0x0000001b001b7308 */ /* 0x000e620000002400 */
        /* <DEDUP_REMOVED lines=41> */
[----:B------:R-:W-:-:S06]  /*6590*/  FMUL.FTZ R23, R36, UR8 ;  /* 0x0000000824177c20 */ /* 0x000fcc0008410000 */
[----:B------:R-:W1:Y:S01]  /*65a0*/  MUFU.TANH R23, R23 ;  /* 0x0000001700177308 */ /* 0x000e620000002400 */
        /* <DEDUP_REMOVED lines=9> */
[----:B------:R-:W-:Y:S01]  /*6640*/  R2UR UR4, R21 ;  /* 0x00000000150472ca */ /* 0x000fe200000e0000 */
[----:B------:R-:W-:Y:S01]  /*6650*/  VIADD R21, R22, 0x786 ;  /* 0x0000078616157836 */ /* 0x000fe20000000000 */
[----:B------:R-:W-:Y:S01]  /*6660*/  UMOV UR5, 0x40000040 ;  /* 0x4000004000057882 */ /* 0x000fe20000000000 */
[----:B------:R-:W-:Y:S01]  /*6670*/  UMOV UR7, 0x40000000 ;  /* 0x4000000000077882 */ /* 0x000fe20000000000 */
[----:B------:R1:W1:Y:S02]  /*6680*/  MUFU.TANH R22, R35 ;  /* 0x0000002300167308 */ /* 0x0002640000002400 */
[----:B------:R-:W-:-:S06]  /*6690*/  R2UR UR6, R21 ;  /* 0x00000000150672ca */ /* 0x000fcc00000e0000 */
[----:B------:R1:W1:Y:S01]  /*66a0*/  MUFU.TANH R21, R34 ;  /* 0x0000002200157308 */ /* 0x0002620000002400 */
        /* <DEDUP_REMOVED lines=23> */
[----:B------:R-:W-:Y:S01]  /*6820*/  ULDC UR6, c[0x0][0x750] ;  /* 0x0001d40000067ab9 */ /* 0x000fe20000000800 */
[----:B------:R-:W-:Y:S01]  /*6830*/  ULDC.64 UR4, c[0x0][0x748] ;  /* 0x0001d20000047ab9 */ /* 0x000fe20000000a00 */
[----:B------:R-:W-:Y:S01]  /*6840*/  UISETP.GE.AND UP0, UPT, UR6, 0x1, UPT ;  /* 0x000000010600788c */ /* 0x000fe2000bf06270 */
[----:B------:R-:W-:Y:S01]  /*6850*/  VIADD R24, R232, UR5 ;  /* 0x00000005e8187c36 */ /* 0x000fe20008000000 */
[----:B------:R-:W-:-:S04]  /*6860*/  ULOP3.LUT UR4, URZ, UR4, URZ, 0x33, !UPT ;  /* 0x000000043f047292 */ /* 0x000fc8000f8e333f */
[----:B------:R-:W-:Y:S02]  /*6870*/  PLOP3.LUT P1, PT, PT, PT, UP0, 0x80, 0x0 ;  /* 0x000000000000781c */ /* 0x000fe40003f2f008 */
[----:B------:R-:W-:Y:S01]  /*6880*/  VIADD R32, R232, UR4 ;  /* 0x00000004e8207c36 */ /* 0x000fe20008000000 */
[----:B------:R-:W-:-:S03]  /*6890*/  VIADDMNMX R39, R25, R24, R233, PT ;  /* 0x0000001819277246 */ /* 0x000fc600038001e9 */
[----:B------:R-:W-:Y:S01]  /*68a0*/  IMAD.IADD R42, R25, 0x1, R32 ;  /* 0x00000001192a7824 */ /* 0x000fe200078e0220 */
[----:B------:R-:W-:-:S06]  /*68b0*/  WARPGROUP.DEPBAR.LE gsb0, 0x0 ;  /* 0x00008000000079c5 */ /* 0x000fcc0000010000 */
[----:B-1234-:R-:W-:Y:S05]  /*68c0*/  @!P1 BRA `(.L_x_320) ;  /* 0x0000000000649947 */ /* 0x01efea0003800000 */
[----:B------:R-:W1:Y:S01]  /*68d0*/  LDC R34, c[0x0][0x280] ;  /* 0x0000a000ff227b82 */ /* 0x000e620000000800 */
[----:B------:R-:W-:Y:S01]  /*68e0*/  ULDC UR4, c[0x0][0x290] ;  /* 0x0000a40000047ab9 */ /* 0x000fe20000000800 */
[----:B------:R-:W-:Y:S01]  /*68f0*/  BSSY B0, `(.L_x_321) ;  /* 0x0000013000007945 */ /* 0x000fe20003800000 */
[----:B-1----:R-:W-:-:S04]  /*6900*/  IADD3 R34, R25, UR4, -R34 ;  /* 0x0000000419227c10 */ /* 0x002fc8000fffe822 */
[----:B------:R-:W-:-:S13]  /*6910*/  ISETP.GT.AND P0, PT, R34, -0x1, PT ;  /* 0xffffffff2200780c */ /* 0x000fda0003f04270 */
[----:B------:R-:W-:Y:S05]  /*6920*/  @P0 BRA `(.L_x_322) ;  /* 0x0000000000240947 */ /* 0x000fea0003800000 */
[----:B------:R-:W-:Y:S01]  /*6930*/  UISETP.NE.AND UP0, UPT, UR6, 0x1, UPT ;  /* 0x000000010600788c */ /* 0x000fe2000bf05270 */
[----:B------:R-:W-:-:S05]  /*6940*/  LOP3.LUT R34, RZ, R34, RZ, 0x33, !PT ;  /* 0x00000022ff227212 */ /* 0x000fca00078e33ff */
[----:B------:R-:W-:-:S05]  /*6950*/  PLOP3.LUT P0, PT, PT, PT, UP0, 0x80, 0x0 ;  /* 0x000000000000781c */ /* 0x000fca0003f0f008 */
[----:B------:R-:W-:-:S08]  /*6960*/  @UP0 ULDC UR4, c[0x0][0x754] ;  /* 0x0001d50000040ab9 */ /* 0x000fd00000000800 */
[----:B------:R-:W-:Y:S01]  /*6970*/  @P0 IMAD.HI.U32 R35, R34, UR4, RZ ;  /* 0x0000000422230c27 */ /* 0x000fe2000f8e00ff */
[----:B------:R-:W-:-:S04]  /*6980*/  @UP0 ULDC UR4, c[0x0][0x758] ;  /* 0x0001d60000040ab9 */ /* 0x000fc80000000800 */
[----:B------:R-:W-:-:S04]  /*6990*/  @P0 SHF.R.U32.HI R34, RZ, UR4, R35 ;  /* 0x00000004ff220c19 */ /* 0x000fc80008011623 */
[----:B------:R-:W-:Y:S01]  /*69a0*/  LOP3.LUT R34, RZ, R34, RZ, 0x33, !PT ;  /* 0x00000022ff227212 */ /* 0x000fe200078e33ff */
[----:B------:R-:W-:Y:S06]  /*69b0*/  BRA `(.L_x_323) ;  /* 0x0000000000187947 */ /* 0x000fec0003800000 */
.L_x_322:
[----:B------:R-:W-:-:S06]  /*69c0*/  UISETP.NE.AND UP0, UPT, UR6, 0x1, UPT ;  /* 0x000000010600788c */ /* 0x000fcc000bf05270 */
[----:B------:R-:W-:-:S05]  /*69d0*/  PLOP3.LUT P0, PT, PT, PT, UP0, 0x80, 0x0 ;  /* 0x000000000000781c */ /* 0x000fca0003f0f008 */
[----:B------:R-:W-:-:S08]  /*69e0*/  @UP0 ULDC UR4, c[0x0][0x754] ;  /* 0x0001d50000040ab9 */ /* 0x000fd00000000800 */
[----:B------:R-:W-:Y:S01]  /*69f0*/  @P0 IMAD.HI.U32 R35, R34, UR4, RZ ;  /* 0x0000000422230c27 */ /* 0x000fe2000f8e00ff */
[----:B------:R-:W-:-:S04]  /*6a00*/  @UP0 ULDC UR4, c[0x0][0x758] ;  /* 0x0001d60000040ab9 */ /* 0x000fc80000000800 */
[----:B------:R-:W-:-:S07]  /*6a10*/  @P0 SHF.R.U32.HI R34, RZ, UR4, R35 ;  /* 0x00000004ff220c19 */ /* 0x000fce0008011623 */
.L_x_323:
[----:B------:R-:W-:Y:S05]  /*6a20*/  BSYNC B0 ;  /* 0x0000000000007941 */ /* 0x000fea0003800000 */
.L_x_321:
[----:B------:R-:W-:-:S05]  /*6a30*/  IMAD R34, R34, UR6, R229 ;  /* 0x0000000622227c24 */ /* 0x000fca000f8e02e5 */
[----:B------:R-:W-:Y:S02]  /*6a40*/  VIMNMX R42, R42, R34, !PT ;  /* 0x000000222a2a7248 */ /* 0x000fe40007fe0100 */
[----:B------:R-:W-:-:S07]  /*6a50*/  VIADDMNMX R39, R34, UR6, R39, PT ;  /* 0x0000000622277c46 */ /* 0x000fce000b800127 */
.L_x_320:
[----:B------:R-:W-:-:S05]  /*6a60*/  VIADD R35, R25, 0x8 ;  /* 0x0000000819237836 */ /* 0x000fca0000000000 */
[----:B------:R-:W-:Y:S01]  /*6a70*/  VIADDMNMX R25, R35, R24, R233, PT ;  /* 0x0000001823197246 */ /* 0x000fe200038001e9 */
[----:B------:R-:W-:Y:S01]  /*6a80*/  IMAD.IADD R24, R32, 0x1, R35 ;  /* 0x0000000120187824 */ /* 0x000fe200078e0223 */
[----:B------:R-:W-:Y:S06]  /*6a90*/  @!P1 BRA `(.L_x_324) ;  /* 0x0000000000649947 */ /* 0x000fec0003800000 */
        /* <DEDUP_REMOVED lines=15> */
.L_x_326:
[----:B------:R-:W-:-:S06]  /*6b90*/  UISETP.NE.AND UP0, UPT, UR6, 0x1, UPT ;  /* 0x000000010600788c */ /* 0x000fcc000bf05270 */
[----:B------:R-:W-:-:S05]  /*6ba0*/  PLOP3.LUT P0, PT, PT, PT, UP0, 0x80, 0x0 ;  /* 0x000000000000781c */ /* 0x000fca0003f0f008 */
[----:B------:R-:W-:-:S08]  /*6bb0*/  @UP0 ULDC UR4, c[0x0][0x754] ;  /* 0x0001d50000040ab9 */ /* 0x000fd00000000800 */
[----:B------:R-:W-:Y:S01]  /*6bc0*/  @P0 IMAD.HI.U32 R34, R32, UR4, RZ ;  /* 0x0000000420220c27 */ /* 0x000fe2000f8e00ff */
[----:B------:R-:W-:-:S04]  /*6bd0*/  @UP0 ULDC UR4, c[0x0][0x758] ;  /* 0x0001d60000040ab9 */ /* 0x000fc80000000800 */
[----:B------:R-:W-:-:S07]  /*6be0*/  @P0 SHF.R.U32.HI R32, RZ, UR4, R34 ;  /* 0x00000004ff200c19 */ /* 0x000fce0008011622 */
.L_x_327:
[----:B------:R-:W-:Y:S05]  /*6bf0*/  BSYNC B0 ;  /* 0x0000000000007941 */ /* 0x000fea0003800000 */
.L_x_325:
[----:B------:R-:W-:-:S05]  /*6c00*/  IMAD R32, R32, UR6, R229 ;  /* 0x0000000620207c24 */ /* 0x000fca000f8e02e5 */
[----:B------:R-:W-:Y:S02]  /*6c10*/  VIMNMX R24, R24, R32, !PT ;  /* 0x0000002018187248 */ /* 0x000fe40007fe0100 */
[----:B------:R-:W-:-:S07]  /*6c20*/  VIADDMNMX R25, R32, UR6, R25, PT ;  /* 0x0000000620197c46 */ /* 0x000fce000b800119 */
.L_x_324:
[----:B------:R-:W1:Y:S01]  /*6c30*/  S2R R226, SR_CTAID.X ;  /* 0x0000000000e27919 */ /* 0x000e620000002500 */
[----:B------:R-:W-:Y:S01]  /*6c40*/  LOP3.LUT R40, R40, 0xffffffef, RZ, 0xc0, !PT ;  /* 0xffffffef28287812 */ /* 0x000fe200078ec0ff */
[----:B------:R-:W-:Y:S01]  /*6c50*/  ULDC UR4, c[0x0][0x744] ;  /* 0x0001d10000047ab9 */ /* 0x000fe20000000800 */
[----:B------:R-:W-:Y:S01]  /*6c60*/  UMOV UR57, 0x40000040 ;  /* 0x4000004000397882 */ /* 0x000fe20000000000 */
[----:B------:R-:W-:Y:S01]  /*6c70*/  UMOV UR59, 0x40 ;  /* 0x00000040003b7882 */ /* 0x000fe20000000000 */
[----:B------:R-:W-:Y:S01]  /*6c80*/  UMOV UR9, UR57 ;  /* 0x0000003900097c82 */ /* 0x000fe20008000000 */
        /* <DEDUP_REMOVED lines=23> */
[----:B-1----:R-:W-:-:S05]  /*6e00*/  IMAD R226, R226, -0x50, RZ ;  /* 0xffffffb0e2e27824 */ /* 0x002fca00078e02ff */
[C---:B------:R-:W-:Y:S02]  /*6e10*/  ISETP.GE.AND P4, PT, R226.reuse, 0x2, PT ;  /* 0x00000002e200780c */ /* 0x040fe40003f86270 */
[----:B------:R-:W-:Y:S02]  /*6e20*/  ISETP.GE.AND P2, PT, R226, 0x11, PT ;  /* 0x00000011e200780c */ /* 0x000fe40003f46270 */
[----:B------:R-:W-:Y:S02]  /*6e30*/  ISETP.GT.AND P5, PT, R24, 0x1, !P4 ;  /* 0x000000011800780c */ /* 0x000fe400067a4270 */
[C---:B------:R-:W-:Y:S02]  /*6e40*/  ISETP.GT.AND P4, PT, R42.reuse, 0x1, !P4 ;  /* 0x000000012a00780c */ /* 0x040fe40006784270 */
[----:B------:R-:W-:Y:S02]  /*6e50*/  ISETP.GT.AND P3, PT, R42, 0x10, !P2 ;  /* 0x000000102a00780c */ /* 0x000fe40005764270 */
[----:B------:R-:W-:-:S02]  /*6e60*/  ISETP.LT.OR P4, PT, R39, 0x2, P4 ;  /* 0x000000022700780c */ /* 0x000fc40002781670 */
[----:B------:R-:W-:Y:S02]  /*6e70*/  ISETP.GT.AND P2, PT, R24, 0x10, !P2 ;  /* 0x000000101800780c */ /* 0x000fe40005744270 */
[----:B------:R-:W-:Y:S02]  /*6e80*/  ISETP.LT.OR P3, PT, R39, 0x11, P3 ;  /* 0x000000112700780c */ /* 0x000fe40001f61670 */
[C---:B------:R-:W-:Y:S02]  /*6e90*/  ISETP.GE.AND P6, PT, R226.reuse, 0x12, PT ;  /* 0x00000012e200780c */ /* 0x040fe40003fc6270 */
[----:B------:R-:W-:Y:S02]  /*6ea0*/  ISETP.GE.AND P1, PT, R226, 0x21, PT ;  /* 0x00000021e200780c */ /* 0x000fe40003f26270 */
[----:B------:R-:W-:Y:S02]  /*6eb0*/  FSEL R227, R8, -INF , !P4 ;  /* 0xff80000008e37808 */ /* 0x000fe40006000000 */
[----:B------:R-:W-:-:S02]  /*6ec0*/  ISETP.LT.OR P2, PT, R25, 0x11, P2 ;  /* 0x000000111900780c */ /* 0x000fc40001741670 */
[----:B------:R-:W-:Y:S02]  /*6ed0*/  FSEL R35, R11, -INF , !P3 ;  /* 0xff8000000b237808 */ /* 0x000fe40005800000 */
[----:B------:R-:W-:Y:S02]  /*6ee0*/  ISETP.LT.OR P5, PT, R25, 0x2, P5 ;  /* 0x000000021900780c */ /* 0x000fe40002fa1670 */
[----:B------:R-:W-:Y:S01]  /*6ef0*/  ISETP.GE.AND P0, PT, R226, 0x22, PT ;  /* 0x00000022e200780c */ /* 0x000fe20003f06270 */
[----:B------:R-:W-:Y:S01]  /*6f00*/  FFMA.FTZ R35, R35, UR4, -R6 ;  /* 0x0000000423237c23 */ /* 0x000fe20008010806 */
[C---:B------:R-:W-:Y:S02]  /*6f10*/  ISETP.GT.AND P4, PT, R42.reuse, 0x11, !P6 ;  /* 0x000000112a00780c */ /* 0x040fe40007784270 */
[----:B------:R-:W-:Y:S02]  /*6f20*/  ISETP.GT.AND P3, PT, R42, 0x20, !P1 ;  /* 0x000000202a00780c */ /* 0x000fe40004f64270 */
[----:B------:R-:W-:Y:S01]  /*6f30*/  FSEL R37, R13, -INF , !P2 ;  /* 0xff8000000d257808 */ /* 0x000fe20005000000 */
[----:B------:R-:W-:Y:S01]  /*6f40*/  MUFU.EX2 R35, R35 ;  /* 0x0000002300237308 */ /* 0x000fe20000000800 */
[C---:B------:R-:W-:Y:S01]  /*6f50*/  FSEL R41, R10.reuse, -INF , !P5 ;  /* 0xff8000000a297808 */ /* 0x040fe20006800000 */
[----:B------:R-:W-:Y:S01]  /*6f60*/  FFMA.FTZ R10, -R10, R10, 1 ;  /* 0x3f8000000a0a7423 */ /* 0x000fe2000001010a */
[----:B------:R-:W-:-:S02]  /*6f70*/  ISETP.LT.OR P4, PT, R39, 0x12, P4 ;  /* 0x000000122700780c */ /* 0x000fc40002781670 */
[----:B------:R-:W-:Y:S01]  /*6f80*/  ISETP.GT.AND P2, PT, R42, 0x21, !P0 ;  /* 0x000000212a00780c */ /* 0x000fe20004744270 */
[----:B------:R-:W-:Y:S01]  /*6f90*/  FFMA.FTZ R41, R41, UR4, -R5 ;  /* 0x0000000429297c23 */ /* 0x000fe20008010805 */
[C---:B------:R-:W-:Y:S02]  /*6fa0*/  ISETP.LT.OR P3, PT, R39.reuse, 0x21, P3 ;  /* 0x000000212700780c */ /* 0x040fe40001f61670 */
[----:B------:R-:W-:Y:S02]  /*6fb0*/  ISETP.GE.AND P5, PT, R226, 0x31, PT ;  /* 0x00000031e200780c */ /* 0x000fe40003fa6270 */
[----:B------:R-:W-:Y:S01]  /*6fc0*/  FSEL R38, R12, -INF , !P4 ;  /* 0xff8000000c267808 */ /* 0x000fe20006000000 */
[----:B------:R-:W-:Y:S01]  /*6fd0*/  MUFU.EX2 R41, R41 ;  /* 0x0000002900297308 */ /* 0x000fe20000000800 */
[----:B------:R-:W-:Y:S02]  /*6fe0*/  ISETP.LT.OR P2, PT, R39, 0x22, P2 ;  /* 0x000000222700780c */ /* 0x000fe40001741670 */
[----:B------:R-:W-:Y:S01]  /*6ff0*/  FSEL R224, R15, -INF , !P3 ;  /* 0xff8000000fe07808 */ /* 0x000fe20005800000 */
[----:B------:R-:W-:Y:S01]  /*7000*/  FFMA.FTZ R38, R38, UR4, -R6 ;  /* 0x0000000426267c23 */ /* 0x000fe20008010806 */
[----:B------:R-:W-:-:S02]  /*7010*/  ISETP.GE.AND P4, PT, R226, 0x32, PT ;  /* 0x00000032e200780c */ /* 0x000fc40003f86270 */
[----:B------:R-:W-:Y:S02]  /*7020*/  ISETP.GT.AND P3, PT, R42, 0x30, !P5 ;  /* 0x000000302a00780c */ /* 0x000fe40006f64270 */
[----:B------:R-:W-:Y:S01]  /*7030*/  FSEL R32, R20, -INF , !P2 ;  /* 0xff80000014207808 */ /* 0x000fe20005000000 */
[----:B------:R-:W-:Y:S01]  /*7040*/  MUFU.EX2 R38, R38 ;  /* 0x0000002600267308 */ /* 0x000fe20000000800 */
[----:B------:R-:W-:Y:S02]  /*7050*/  ISETP.GT.AND P2, PT, R42, 0x31, !P4 ;  /* 0x000000312a00780c */ /* 0x000fe40006744270 */
[C---:B------:R-:W-:Y:S02]  /*7060*/  ISETP.LT.OR P3, PT, R39.reuse, 0x31, P3 ;  /* 0x000000312700780c */ /* 0x040fe40001f61670 */
[----:B------:R-:W-:Y:S02]  /*7070*/  ISETP.LT.OR P2, PT, R39, 0x32, P2 ;  /* 0x000000322700780c */ /* 0x000fe40001741670 */
[----:B------:R-:W-:-:S02]  /*7080*/  FSEL R43, R23, -INF , !P3 ;  /* 0xff800000172b7808 */ /* 0x000fc40005800000 */
[----:B------:R-:W-:Y:S02]  /*7090*/  ISETP.GE.AND P3, PT, R226, 0x41, PT ;  /* 0x00000041e200780c */ /* 0x000fe40003f66270 */
[C---:B------:R-:W-:Y:S01]  /*70a0*/  FSEL R36, R26.reuse, -INF , !P2 ;  /* 0xff8000001a247808 */ /* 0x040fe20005000000 */
[----:B------:R-:W-:Y:S01]  /*70b0*/  FFMA.FTZ R26, -R26, R26, 1 ;  /* 0x3f8000001a1a7423 */ /* 0x000fe2000001011a */
[----:B------:R-:W-:Y:S02]  /*70c0*/  ISETP.GT.AND P2, PT, R42, 0x40, !P3 ;  /* 0x000000402a00780c */ /* 0x000fe40005f44270 */
[----:B------:R-:W-:Y:S02]  /*70d0*/  ISETP.GE.AND P6, PT, R226, 0x1, PT ;  /* 0x00000001e200780c */ /* 0x000fe40003fc6270 */
[----:B------:R-:W-:Y:S02]  /*70e0*/  ISETP.LT.OR P2, PT, R39, 0x41, P2 ;  /* 0x000000412700780c */ /* 0x000fe40001741670 */
[----:B------:R-:W-:-:S02]  /*70f0*/  @P1 LOP3.LUT R40, R40, 0x10, RZ, 0xfc, !PT ;  /* 0x0000001028281812 */ /* 0x000fc400078efcff */
[----:B------:R-:W-:Y:S02]  /*7100*/  FSEL R34, R29, -INF , !P2 ;  /* 0xff8000001d227808 */ /* 0x000fe40005000000 */
[----:B------:R-:W-:Y:S02]  /*7110*/  ISETP.GT.AND P2, PT, R42, RZ, !P6 ;  /* 0x000000ff2a00720c */ /* 0x000fe40007744270 */
[----:B------:R-:W-:Y:S02]  /*7120*/  ISETP.GT.AND P6, PT, R24, RZ, !P6 ;  /* 0x000000ff1800720c */ /* 0x000fe400077c4270 */
[----:B------:R-:W-:Y:S02]  /*7130*/  ISETP.LT.OR P2, PT, R39, 0x1, P2 ;  /* 0x000000012700780c */ /* 0x000fe40001741670 */
[----:B------:R-:W-:Y:S02]  /*7140*/  ISETP.LT.OR P6, PT, R25, 0x1, P6 ;  /* 0x000000011900780c */ /* 0x000fe400037c1670 */
[----:B------:R-:W-:-:S02]  /*7150*/  FSEL R225, R7, -INF , !P2 ;  /* 0xff80000007e17808 */ /* 0x000fc40005000000 */
[----:B------:R-:W-:Y:S02]  /*7160*/  ISETP.GE.AND P2, PT, R226, 0x42, PT ;  /* 0x00000042e200780c */ /* 0x000fe40003f46270 */
[----:B------:R-:W-:Y:S01]  /*7170*/  ISETP.GT.AND P0, PT, R24, 0x21, !P0 ;  /* 0x000000211800780c */ /* 0x000fe20004704270 */
[----:B------:R-:W-:Y:S01]  /*7180*/  FFMA.FTZ R225, R225, UR4, -R6 ;  /* 0x00000004e1e17c23 */ /* 0x000fe20008010806 */
[----:B------:R-:W-:Y:S02]  /*7190*/  ISETP.GT.AND P1, PT, R42, 0x41, !P2 ;  /* 0x000000412a00780c */ /* 0x000fe40005724270 */
[----:B------:R-:W-:Y:S02]  /*71a0*/  ISETP.GT.AND P5, PT, R24, 0x30, !P5 ;  /* 0x000000301800780c */ /* 0x000fe40006fa4270 */
[----:B------:R-:W-:Y:S01]  /*71b0*/  ISETP.LT.OR P1, PT, R39, 0x42, P1 ;  /* 0x000000422700780c */ /* 0x000fe20000f21670 */
[----:B------:R-:W-:Y:S01]  /*71c0*/  IMAD R39, R18, 0x4, R17 ;  /* 0x0000000412277824 */ /* 0x000fe200078e0211 */
[----:B------:R-:W-:Y:S01]  /*71d0*/  ISETP.GT.AND P4, PT, R24, 0x31, !P4 ;  /* 0x000000311800780c */ /* 0x000fe20006784270 */
[----:B------:R-:W-:Y:S01]  /*71e0*/  MUFU.EX2 R225, R225 ;  /* 0x000000e100e17308 */ /* 0x000fe20000000800 */
[C---:B------:R-:W-:Y:S01]  /*71f0*/  FSEL R42, R30.reuse, -INF , !P1 ;  /* 0xff8000001e2a7808 */ /* 0x040fe20004800000 */
[----:B------:R-:W-:Y:S01]  /*7200*/  FFMA.FTZ R30, -R30, R30, 1 ;  /* 0x3f8000001e1e7423 */ /* 0x000fe2000001011e */
[----:B------:R-:W-:-:S02]  /*7210*/  LOP3.LUT P1, RZ, R40, 0x10, RZ, 0xc0, !PT ;  /* 0x0000001028ff7812 */ /* 0x000fc4000782c0ff */
[----:B------:R-:W-:Y:S01]  /*7220*/  FSEL R40, R9, -INF , !P6 ;  /* 0xff80000009287808 */ /* 0x000fe20007000000 */
[--C-:B------:R-:W-:Y:S01]  /*7230*/  FFMA.FTZ R42, R42, UR4, -R6.reuse ;  /* 0x000000042a2a7c23 */ /* 0x100fe20008010806 */
[----:B------:R-:W-:Y:S01]  /*7240*/  ISETP.GE.AND P6, PT, R226, 0x12, PT ;  /* 0x00000012e200780c */ /* 0x000fe20003fc6270 */
[----:B------:R-:W-:Y:S01]  /*7250*/  FFMA.FTZ R226, R227, UR4, -R6 ;  /* 0x00000004e3e27c23 */ /* 0x000fe20008010806 */
[----:B------:R-:W-:Y:S01]  /*7260*/  ISETP.GT.AND P1, PT, R24, 0x20, !P1 ;  /* 0x000000201800780c */ /* 0x000fe20004f24270 */
[----:B------:R-:W-:Y:S01]  /*7270*/  FFMA.FTZ R40, R40, UR4, -R5 ;  /* 0x0000000428287c23 */ /* 0x000fe20008010805 */
[C---:B------:R-:W-:Y:S02]  /*7280*/  ISETP.GT.AND P6, PT, R24.reuse, 0x11, !P6 ;  /* 0x000000111800780c */ /* 0x040fe400077c4270 */
[C---:B------:R-:W-:Y:S01]  /*7290*/  ISETP.GT.AND P3, PT, R24.reuse, 0x40, !P3 ;  /* 0x000000401800780c */ /* 0x040fe20005f64270 */
[----:B------:R-:W-:Y:S01]  /*72a0*/  MUFU.EX2 R226, R226 ;  /* 0x000000e200e27308 */ /* 0x000fe20000000800 */
[----:B------:R-:W-:-:S02]  /*72b0*/  ISETP.GT.AND P2, PT, R24, 0x41, !P2 ;  /* 0x000000411800780c */ /* 0x000fc40005744270 */
[----:B------:R-:W1:Y:S01]  /*72c0*/  LDS R24, [R39+0x2c300] ;  /* 0x02c3000027187984 */ /* 0x000e620000000800 */
[C---:B------:R-:W-:Y:S02]  /*72d0*/  ISETP.LT.OR P6, PT, R25.reuse, 0x12, P6 ;  /* 0x000000121900780c */ /* 0x040fe400037c1670 */
[C---:B------:R-:W-:Y:S01]  /*72e0*/  ISETP.LT.OR P1, PT, R25.reuse, 0x21, P1 ;  /* 0x000000211900780c */ /* 0x040fe20000f21670 */
[----:B------:R-:W2:Y:S01]  /*72f0*/  LDS R39, [R39+0x2c320] ;  /* 0x02c3200027277984 */ /* 0x000ea20000000800 */
[----:B------:R-:W3:Y:S01]  /*7300*/  MUFU.EX2 R40, R40 ;  /* 0x0000002800287308 */ /* 0x000ee20000000800 */
[C---:B------:R-:W-:Y:S02]  /*7310*/  ISETP.LT.OR P0, PT, R25.reuse, 0x22, P0 ;  /* 0x000000221900780c */ /* 0x040fe40000701670 */
[C---:B------:R-:W-:Y:S02]  /*7320*/  ISETP.LT.OR P5, PT, R25.reuse, 0x31, P5 ;  /* 0x000000311900780c */ /* 0x040fe40002fa1670 */
[----:B------:R-:W-:-:S02]  /*7330*/  ISETP.LT.OR P4, PT, R25, 0x32, P4 ;  /* 0x000000321900780c */ /* 0x000fc40002781670 */
[C---:B------:R-:W-:Y:S02]  /*7340*/  ISETP.LT.OR P3, PT, R25.reuse, 0x41, P3 ;  /* 0x000000411900780c */ /* 0x040fe40001f61670 */
[----:B------:R-:W-:Y:S02]  /*7350*/  ISETP.LT.OR P2, PT, R25, 0x42, P2 ;  /* 0x000000421900780c */ /* 0x000fe40001741670 */
[----:B---3--:R-:W-:Y:S01]  /*7360*/  F2FP.BF16.F32.PACK_AB R25, R41, R40 ;  /* 0x000000282919723e */ /* 0x008fe200000010ff */
[--C-:B-1----:R-:W-:Y:S01]  /*7370*/  FADD.FTZ R45, R45, -R24.reuse ;  /* 0x800000182d2d7221 */ /* 0x102fe20000010000 */
[--C-:B------:R-:W-:Y:S01]  /*7380*/  FADD.FTZ R44, R44, -R24.reuse ;  /* 0x800000182c2c7221 */ /* 0x100fe20000010000 */
[--C-:B------:R-:W-:Y:S01]  /*7390*/  FADD.FTZ R48, R48, -R24.reuse ;  /* 0x8000001830307221 */ /* 0x100fe20000010000 */
[--C-:B------:R-:W-:Y:S01]  /*73a0*/  FADD.FTZ R49, R49, -R24.reuse ;  /* 0x8000001831317221 */ /* 0x100fe20000010000 */
[--C-:B------:R-:W-:Y:S01]  /*73b0*/  FADD.FTZ R52, R52, -R24.reuse ;  /* 0x8000001834347221 */ /* 0x100fe20000010000 */
[--C-:B------:R-:W-:Y:S01]  /*73c0*/  FADD.FTZ R53, R53, -R24.reuse ;  /* 0x8000001835357221 */ /* 0x100fe20000010000 */
[--C-:B------:R-:W-:Y:S01]  /*73d0*/  FADD.FTZ R216, R216, -R24.reuse ;  /* 0x80000018d8d87221 */ /* 0x100fe20000010000 */
[--C-:B------:R-:W-:Y:S01]  /*73e0*/  FADD.FTZ R217, R217, -R24.reuse ;  /* 0x80000018d9d97221 */ /* 0x100fe20000010000 */
[--C-:B------:R-:W-:Y:S01]  /*73f0*/  FADD.FTZ R220, R220, -R24.reuse ;  /* 0x80000018dcdc7221 */ /* 0x100fe20000010000 */
[----:B------:R-:W-:Y:S01]  /*7400*/  FADD.FTZ R221, R221, -R24 ;  /* 0x80000018dddd7221 */ /* 0x000fe20000010000 */
[C---:B------:R-:W-:Y:S01]  /*7410*/  F2FP.BF16.F32.PACK_AB R24, R226.reuse, R225 ;  /* 0x000000e1e218723e */ /* 0x040fe200000010ff */
[----:B------:R-:W-:Y:S01]  /*7420*/  BAR.SYNC.DEFER_BLOCKING 0x9, 0x100 ;  /* 0x0244000000007b1d */ /* 0x000fe20000010000 */
[----:B------:R-:W-:Y:S01]  /*7430*/  FMUL.FTZ R226, R226, R45 ;  /* 0x0000002de2e27220 */ /* 0x000fe20000410000 */
[--C-:B------:R-:W-:Y:S01]  /*7440*/  FFMA.FTZ R45, R224, UR4, -R6.reuse ;  /* 0x00000004e02d7c23 */ /* 0x100fe20008010806 */
[--C-:B------:R-:W-:Y:S01]  /*7450*/  FFMA.FTZ R224, R32, UR4, -R6.reuse ;  /* 0x0000000420e07c23 */ /* 0x100fe20008010806 */
[----:B------:R-:W-:Y:S01]  /*7460*/  FFMA.FTZ R32, -R11, R11, 1 ;  /* 0x3f8000000b207423 */ /* 0x000fe2000001010b */
[----:B------:R-:W-:Y:S01]  /*7470*/  FMUL.FTZ R11, R35, R48 ;  /* 0x00000030230b7220 */ /* 0x000fe20000410000 */
[----:B------:R-:W-:Y:S01]  /*7480*/  FMUL.FTZ R44, R225, R44 ;  /* 0x0000002ce12c7220 */ /* 0x000fe20000410000 */
[--C-:B--2---:R-:W-:Y:S01]  /*7490*/  FADD.FTZ R54, R54, -R39.reuse ;  /* 0x8000002736367221 */ /* 0x104fe20000010000 */
[----:B------:R-:W1:Y:S01]  /*74a0*/  MUFU.EX2 R45, R45 ;  /* 0x0000002d002d7308 */ /* 0x000e620000000800 */
[----:B------:R-:W-:Y:S01]  /*74b0*/  FMUL.FTZ R11, R11, R32 ;  /* 0x000000200b0b7220 */ /* 0x000fe20000410000 */
[--C-:B------:R-:W-:Y:S01]  /*74c0*/  FFMA.FTZ R32, R36, UR4, -R6.reuse ;  /* 0x0000000424207c23 */ /* 0x100fe20008010806 */
[----:B------:R-:W-:Y:S01]  /*74d0*/  FFMA.FTZ R36, R34, UR4, -R6 ;  /* 0x0000000422247c23 */ /* 0x000fe20008010806 */
[----:B------:R-:W-:Y:S01]  /*74e0*/  FFMA.FTZ R34, -R20, R20, 1 ;  /* 0x3f80000014227423 */ /* 0x000fe20000010114 */
[--C-:B------:R-:W-:Y:S01]  /*74f0*/  FADD.FTZ R55, R55, -R39.reuse ;  /* 0x8000002737377221 */ /* 0x100fe20000010000 */
[--C-:B------:R-:W-:Y:S01]  /*7500*/  FADD.FTZ R218, R218, -R39.reuse ;  /* 0x80000027dada7221 */ /* 0x100fe20000010000 */
[--C-:B------:R-:W-:Y:S01]  /*7510*/  FADD.FTZ R219, R219, -R39.reuse ;  /* 0x80000027dbdb7221 */ /* 0x100fe20000010000 */
[----:B------:R-:W-:Y:S01]  /*7520*/  MUFU.EX2 R32, R32 ;  /* 0x0000002000207308 */ /* 0x000fe20000000800 */
[--C-:B------:R-:W-:Y:S01]  /*7530*/  FADD.FTZ R222, R222, -R39.reuse ;  /* 0x80000027dede7221 */ /* 0x100fe20000010000 */
[----:B------:R-:W-:Y:S01]  /*7540*/  FADD.FTZ R223, R223, -R39 ;  /* 0x80000027dfdf7221 */ /* 0x000fe20000010000 */
[----:B------:R-:W-:Y:S01]  /*7550*/  FFMA.FTZ R48, -R33, R33, 1 ;  /* 0x3f80000021307423 */ /* 0x000fe20000010121 */
[----:B------:R-:W-:Y:S01]  /*7560*/  FFMA.FTZ R225, -R8, R8, 1 ;  /* 0x3f80000008e17423 */ /* 0x000fe20000010108 */
[----:B------:R2:W-:Y:S01]  /*7570*/  STSM.16.M88.2 [R0+0x2c500], R24 ;  /* 0x02c5001800007844 */ /* 0x0005e20000000100 */
[----:B-1----:R-:W-:-:S02]  /*7580*/  FMUL.FTZ R52, R45, R52 ;  /* 0x000000342d347220 */ /* 0x002fc40000410000 */
[----:B------:R1:W-:Y:S01]  /*7590*/  MUFU.EX2 R20, R42 ;  /* 0x0000002a00147308 */ /* 0x0003e20000000800 */
[----:B------:R-:W-:Y:S01]  /*75a0*/  FMUL.FTZ R8, R226, R225 ;  /* 0x000000e1e2087220 */ /* 0x000fe20000410000 */
[----:B-1----:R-:W-:Y:S01]  /*75b0*/  FADD.FTZ R42, R51, -R39 ;  /* 0x80000027332a7221 */ /* 0x002fe20000010000 */
[----:B--2---:R-:W-:-:S05]  /*75c0*/  FFMA.FTZ R25, R43, UR4, -R6 ;  /* 0x000000042b197c23 */ /* 0x004fca0008010806 */
[----:B------:R-:W1:Y:S01]  /*75d0*/  MUFU.EX2 R24, R224 ;  /* 0x000000e000187308 */ /* 0x000e620000000800 */
[----:B------:R-:W-:Y:S01]  /*75e0*/  FFMA.FTZ R43, -R12, R12, 1 ;  /* 0x3f8000000c2b7423 */ /* 0x000fe2000001010c */
[----:B------:R-:W-:Y:S01]  /*75f0*/  FMUL.FTZ R12, R38, R49 ;  /* 0x00000031260c7220 */ /* 0x000fe20000410000 */
[----:B------:R-:W-:Y:S01]  /*7600*/  FADD.FTZ R49, R46, -R39 ;  /* 0x800000272e317221 */ /* 0x000fe20000010000 */
[----:B------:R-:W-:Y:S01]  /*7610*/  FFMA.FTZ R46, -R13, R13, 1 ;  /* 0x3f8000000d2e7423 */ /* 0x000fe2000001010d */
[----:B------:R-:W-:Y:S02]  /*7620*/  VIADD R13, R17, 0x2c500 ;  /* 0x0002c500110d7836 */ /* 0x000fe40000000000 */
[----:B------:R-:W-:Y:S01]  /*7630*/  FMUL.FTZ R12, R12, R43 ;  /* 0x0000002b0c0c7220 */ /* 0x000fe20000410000 */
[----:B------:R-:W-:Y:S01]  /*7640*/  FFMA.FTZ R43, -R15, R15, 1 ;  /* 0x3f8000000f2b7423 */ /* 0x000fe2000001010f */
[----:B------:R-:W2:Y:S01]  /*7650*/  MUFU.EX2 R25, R25 ;  /* 0x0000001900197308 */ /* 0x000ea20000000800 */
[----:B------:R-:W-:Y:S01]  /*7660*/  FMUL.FTZ R49, R40, R49 ;  /* 0x0000003128317220 */ /* 0x000fe20000410000 */
[----:B------:R-:W-:Y:S01]  /*7670*/  FFMA.FTZ R40, -R9, R9, 1 ;  /* 0x3f80000009287423 */ /* 0x000fe20000010109 */
[----:B------:R-:W-:Y:S01]  /*7680*/  FMUL.FTZ R6, R52, R43 ;  /* 0x0000002b34067220 */ /* 0x000fe20000410000 */
[----:B------:R-:W-:Y:S01]  /*7690*/  FFMA.FTZ R43, -R23, R23, 1 ;  /* 0x3f800000172b7423 */ /* 0x000fe20000010117 */
[----:B------:R-:W-:Y:S01]  /*76a0*/  SHF.R.U32.HI R13, RZ, 0x4, R13 ;  /* 0x00000004ff0d7819 */ /* 0x000fe2000001160d */
[----:B------:R-:W-:Y:S01]  /*76b0*/  FMUL.FTZ R9, R49, R40 ;  /* 0x0000002831097220 */ /* 0x000fe20000410000 */
[----:B------:R-:W-:Y:S01]  /*76c0*/  F2FP.BF16.F32.PACK_AB R38, R38, R35 ;  /* 0x000000232626723e */ /* 0x000fe200000010ff */
[----:B------:R3:W4:Y:S01]  /*76d0*/  MUFU.EX2 R15, R36 ;  /* 0x00000024000f7308 */ /* 0x0007220000000800 */
[----:B-1----:R-:W-:Y:S01]  /*76e0*/  FMUL.FTZ R23, R24, R53 ;  /* 0x0000003518177220 */ /* 0x002fe20000410000 */
[----:B------:R-:W-:-:S03]  /*76f0*/  LOP3.LUT R13, R13, 0x3fff, RZ, 0xc0, !PT ;  /* 0x00003fff0d0d7812 */ /* 0x000fc600078ec0ff */
[----:B------:R-:W-:Y:S01]  /*7700*/  FMUL.FTZ R23, R23, R34 ;  /* 0x0000002217177220 */ /* 0x000fe20000410000 */
[----:B------:R-:W-:Y:S01]  /*7710*/  LOP3.LUT R13, R13, 0x80000, RZ, 0xfc, !PT ;  /* 0x000800000d0d7812 */ /* 0x000fe200078efcff */
[----:B--2---:R-:W-:Y:S01]  /*7720*/  FMUL.FTZ R216, R25, R216 ;  /* 0x000000d819d87220 */ /* 0x004fe20000410000 */
[----:B---3--:R-:W-:Y:S02]  /*7730*/  FSEL R36, R14, -INF , !P6 ;  /* 0xff8000000e247808 */ /* 0x008fe40007000000 */
[----:B------:R-:W-:Y:S01]  /*7740*/  F2FP.BF16.F32.PACK_AB R6, R23, R6 ;  /* 0x000000061706723e */ /* 0x000fe200000010ff */
[----:B------:R-:W-:Y:S01]  /*7750*/  FMUL.FTZ R34, R216, R43 ;  /* 0x0000002bd8227220 */ /* 0x000fe20000410000 */
[----:B------:R-:W-:Y:S01]  /*7760*/  FFMA.FTZ R43, -R29, R29, 1 ;  /* 0x3f8000001d2b7423 */ /* 0x000fe2000001011d */
[C---:B------:R-:W-:Y:S01]  /*7770*/  FMUL.FTZ R29, R32.reuse, R217 ;  /* 0x000000d9201d7220 */ /* 0x040fe20000410000 */
[----:B------:R-:W-:Y:S01]  /*7780*/  F2FP.BF16.F32.PACK_AB R32, R32, R25 ;  /* 0x000000192020723e */ /* 0x000fe200000010ff */
[----:B----4-:R-:W-:Y:S01]  /*7790*/  FMUL.FTZ R220, R15, R220 ;  /* 0x000000dc0fdc7220 */ /* 0x010fe20000410000 */
[----:B------:R-:W-:Y:S01]  /*77a0*/  R2UR UR58, R13 ;  /* 0x000000000d3a72ca */ /* 0x000fe200000e0000 */
[----:B------:R-:W-:-:S02]  /*77b0*/  FMUL.FTZ R29, R29, R26 ;  /* 0x0000001a1d1d7220 */ /* 0x000fc40000410000 */
[----:B------:R-:W-:Y:S01]  /*77c0*/  FMUL.FTZ R26, R220, R43 ;  /* 0x0000002bdc1a7220 */ /* 0x000fe20000410000 */
[----:B------:R-:W-:Y:S01]  /*77d0*/  FFMA.FTZ R43, -R7, R7, 1 ;  /* 0x3f800000072b7423 */ /* 0x000fe20000010107 */
[C---:B------:R-:W-:Y:S01]  /*77e0*/  FMUL.FTZ R7, R20.reuse, R221 ;  /* 0x000000dd14077220 */ /* 0x040fe20000410000 */
[----:B------:R-:W-:Y:S02]  /*77f0*/  F2FP.BF16.F32.PACK_AB R20, R20, R15 ;  /* 0x0000000f1414723e */ /* 0x000fe400000010ff */
[----:B------:R-:W-:Y:S01]  /*7800*/  FMUL.FTZ R43, R44, R43 ;  /* 0x0000002b2c2b7220 */ /* 0x000fe20000410000 */
[----:B------:R-:W-:Y:S01]  /*7810*/  FMUL.FTZ R7, R7, R30 ;  /* 0x0000001e07077220 */ /* 0x000fe20000410000 */
[----:B------:R-:W-:Y:S01]  /*7820*/  FFMA.FTZ R30, R37, UR4, -R5 ;  /* 0x00000004251e7c23 */ /* 0x000fe20008010805 */
[--C-:B------:R-:W-:Y:S01]  /*7830*/  FADD.FTZ R44, R47, -R39.reuse ;  /* 0x800000272f2c7221 */ /* 0x100fe20000010000 */
[----:B------:R-:W-:Y:S01]  /*7840*/  FADD.FTZ R47, R50, -R39 ;  /* 0x80000027322f7221 */ /* 0x000fe20000010000 */
[--C-:B------:R-:W-:Y:S01]  /*7850*/  FFMA.FTZ R39, R36, UR4, -R5.reuse ;  /* 0x0000000424277c23 */ /* 0x100fe20008010805 */
[----:B------:R-:W-:Y:S01]  /*7860*/  FSEL R36, R21, -INF , !P1 ;  /* 0xff80000015247808 */ /* 0x000fe20004800000 */
[----:B------:R-:W-:Y:S01]  /*7870*/  FMUL.FTZ R37, R41, R44 ;  /* 0x0000002c29257220 */ /* 0x000fe20000410000 */
[----:B------:R-:W1:Y:S01]  /*7880*/  MUFU.EX2 R30, R30 ;  /* 0x0000001e001e7308 */ /* 0x000e620000000800 */
[----:B------:R-:W-:Y:S01]  /*7890*/  FSEL R44, R27, -INF , !P5 ;  /* 0xff8000001b2c7808 */ /* 0x000fe20006800000 */
[----:B------:R-:W-:Y:S01]  /*78a0*/  FFMA.FTZ R21, -R21, R21, 1 ;  /* 0x3f80000015157423 */ /* 0x000fe20000010115 */
[----:B------:R-:W-:Y:S01]  /*78b0*/  FFMA.FTZ R41, R36, UR4, -R5 ;  /* 0x0000000424297c23 */ /* 0x000fe20008010805 */
[C---:B------:R-:W-:Y:S01]  /*78c0*/  FSEL R36, R22.reuse, -INF , !P0 ;  /* 0xff80000016247808 */ /* 0x040fe20004000000 */
[----:B------:R-:W-:Y:S01]  /*78d0*/  FFMA.FTZ R22, -R22, R22, 1 ;  /* 0x3f80000016167423 */ /* 0x000fe20000010116 */
[----:B------:R-:W-:-:S02]  /*78e0*/  F2FP.BF16.F32.PACK_AB R8, R8, R43 ;  /* 0x0000002b0808723e */ /* 0x000fc400000010ff */
[----:B------:R-:W2:Y:S01]  /*78f0*/  MUFU.EX2 R39, R39 ;  /* 0x0000002700277308 */ /* 0x000ea20000000800 */
[----:B------:R-:W-:Y:S01]  /*7900*/  FFMA.FTZ R40, R36, UR4, -R5 ;  /* 0x0000000424287c23 */ /* 0x000fe20008010805 */
[----:B------:R-:W-:Y:S01]  /*7910*/  FMUL.FTZ R36, R37, R10 ;  /* 0x0000000a25247220 */ /* 0x000fe20000410000 */
[----:B------:R-:W-:Y:S02]  /*7920*/  F2FP.BF16.F32.PACK_AB R26, R7, R26 ;  /* 0x0000001a071a723e */ /* 0x000fe400000010ff */
[----:B------:R-:W-:Y:S02]  /*7930*/  F2FP.BF16.F32.PACK_AB R34, R29, R34 ;  /* 0x000000221d22723e */ /* 0x000fe400000010ff */
[----:B------:R-:W-:Y:S01]  /*7940*/  F2FP.BF16.F32.PACK_AB R9, R36, R9 ;  /* 0x000000092409723e */ /* 0x000fe200000010ff */
[----:B------:R-:W3:Y:S01]  /*7950*/  MUFU.EX2 R41, R41 ;  /* 0x0000002900297308 */ /* 0x000ee20000000800 */
[----:B-1----:R-:W-:-:S04]  /*7960*/  FMUL.FTZ R47, R30, R47 ;  /* 0x0000002f1e2f7220 */ /* 0x002fc80000410000 */
[----:B------:R-:W-:Y:S01]  /*7970*/  FMUL.FTZ R10, R47, R46 ;  /* 0x0000002e2f0a7220 */ /* 0x000fe20000410000 */
[----:B------:R-:W-:Y:S01]  /*7980*/  FFMA.FTZ R46, -R14, R14, 1 ;  /* 0x3f8000000e2e7423 */ /* 0x000fe2000001010e */
[----:B------:R-:W-:Y:S01]  /*7990*/  FSEL R14, R28, -INF , !P4 ;  /* 0xff8000001c0e7808 */ /* 0x000fe20006000000 */
[--C-:B------:R-:W-:Y:S01]  /*79a0*/  FFMA.FTZ R47, R44, UR4, -R5.reuse ;  /* 0x000000042c2f7c23 */ /* 0x100fe20008010805 */
[----:B--2---:R-:W-:Y:S01]  /*79b0*/  FMUL.FTZ R37, R39, R42 ;  /* 0x0000002a27257220 */ /* 0x004fe20000410000 */
[----:B------:R-:W-:Y:S01]  /*79c0*/  FSEL R44, R33, -INF , !P2 ;  /* 0xff800000212c7808 */ /* 0x000fe20005000000 */
[----:B------:R-:W-:Y:S01]  /*79d0*/  MUFU.EX2 R40, R40 ;  /* 0x0000002800287308 */ /* 0x000fe20000000800 */
[--C-:B------:R-:W-:Y:S01]  /*79e0*/  FFMA.FTZ R42, R14, UR4, -R5.reuse ;  /* 0x000000040e2a7c23 */ /* 0x100fe20008010805 */
[----:B------:R-:W-:Y:S01]  /*79f0*/  FSEL R14, R31, -INF , !P3 ;  /* 0xff8000001f0e7808 */ /* 0x000fe20005800000 */
[----:B------:R-:W-:Y:S01]  /*7a00*/  FMUL.FTZ R37, R37, R46 ;  /* 0x0000002e25257220 */ /* 0x000fe20000410000 */
[----:B------:R-:W-:Y:S01]  /*7a10*/  FFMA.FTZ R44, R44, UR4, -R5 ;  /* 0x000000042c2c7c23 */ /* 0x000fe20008010805 */
[----:B------:R-:W-:-:S02]  /*7a20*/  VIADD R46, R13, 0x180 ;  /* 0x000001800d2e7836 */ /* 0x000fc40000000000 */
[----:B---3--:R-:W-:Y:S01]  /*7a30*/  FMUL.FTZ R54, R41, R54 ;  /* 0x0000003629367220 */ /* 0x008fe20000410000 */
[----:B------:R-:W-:Y:S01]  /*7a40*/  FFMA.FTZ R14, R14, UR4, -R5 ;  /* 0x000000040e0e7c23 */ /* 0x000fe20008010805 */
[----:B------:R-:W1:Y:S01]  /*7a50*/  MUFU.EX2 R42, R42 ;  /* 0x0000002a002a7308 */ /* 0x000e620000000800 */
[----:B------:R-:W-:Y:S01]  /*7a60*/  FFMA.FTZ R31, -R31, R31, 1 ;  /* 0x3f8000001f1f7423 */ /* 0x000fe2000001011f */
[----:B------:R-:W-:Y:S01]  /*7a70*/  R2UR UR6, R46 ;  /* 0x000000002e0672ca */ /* 0x000fe200000e0000 */
[----:B------:R-:W-:Y:S01]  /*7a80*/  VIADD R46, R13, 0x200 ;  /* 0x000002000d2e7836 */ /* 0x000fe20000000000 */
[----:B------:R-:W-:Y:S01]  /*7a90*/  F2FP.BF16.F32.PACK_AB R39, R39, R30 ;  /* 0x0000001e2727723e */ /* 0x000fe200000010ff */
[----:B------:R-:W-:Y:S01]  /*7aa0*/  VIADD R5, R13, 0x80 ;  /* 0x000000800d057836 */ /* 0x000fe20000000000 */
[----:B------:R-:W-:Y:S02]  /*7ab0*/  F2FP.BF16.F32.PACK_AB R30, R24, R45 ;  /* 0x0000002d181e723e */ /* 0x000fe400000010ff */
[----:B------:R2:W3:Y:S01]  /*7ac0*/  MUFU.EX2 R49, R14 ;  /* 0x0000000e00317308 */ /* 0x0004e20000000800 */
[----:B------:R-:W-:Y:S01]  /*7ad0*/  R2UR UR7, R46 ;  /* 0x000000002e0772ca */ /* 0x000fe200000e0000 */
[----:B------:R-:W-:Y:S01]  /*7ae0*/  STSM.16.M88.2 [R0+0x2cd00], R38 ;  /* 0x02cd002600007844 */ /* 0x000fe20000000100 */
[----:B------:R-:W-:Y:S01]  /*7af0*/  R2UR UR4, R5 ;  /* 0x00000000050472ca */ /* 0x000fe200000e0000 */
[----:B------:R-:W-:Y:S01]  /*7b00*/  VIADD R5, R13, 0x100 ;  /* 0x000001000d057836 */ /* 0x000fe20000000000 */
[----:B------:R-:W-:-:S02]  /*7b10*/  F2FP.BF16.F32.PACK_AB R24, R12, R11 ;  /* 0x0000000b0c18723e */ /* 0x000fc400000010ff */
[----:B------:R-:W-:Y:S01]  /*7b20*/  F2FP.BF16.F32.PACK_AB R25, R37, R10 ;  /* 0x0000000a2519723e */ /* 0x000fe200000010ff */
[----:B------:R-:W4:Y:S01]  /*7b30*/  MUFU.EX2 R47, R47 ;  /* 0x0000002f002f7308 */ /* 0x000f220000000800 */
[----:B--2---:R-:W-:Y:S01]  /*7b40*/  FMUL.FTZ R14, R54, R21 ;  /* 0x00000015360e7220 */ /* 0x004fe20000410000 */
[----:B------:R-:W-:Y:S01]  /*7b50*/  FFMA.FTZ R21, -R28, R28, 1 ;  /* 0x3f8000001c157423 */ /* 0x000fe2000001011c */
[----:B-1----:R-:W-:Y:S01]  /*7b60*/  FMUL.FTZ R28, R42, R219 ;  /* 0x000000db2a1c7220 */ /* 0x002fe20000410000 */
[----:B------:R-:W-:Y:S01]  /*7b70*/  R2UR UR5, R5 ;  /* 0x00000000050572ca */ /* 0x000fe200000e0000 */
[----:B------:R-:W-:Y:S01]  /*7b80*/  FMUL.FTZ R5, R40, R55 ;  /* 0x0000003728057220 */ /* 0x000fe20000410000 */
[----:B------:R-:W-:Y:S01]  /*7b90*/  UMOV UR18, UR6 ;  /* 0x0000000600127c82 */ /* 0x000fe20008000000 */
[----:B------:R-:W-:Y:S01]  /*7ba0*/  FMUL.FTZ R28, R28, R21 ;  /* 0x000000151c1c7220 */ /* 0x000fe20000410000 */
[----:B------:R-:W1:Y:S01]  /*7bb0*/  MUFU.EX2 R44, R44 ;  /* 0x0000002c002c7308 */ /* 0x000e620000000800 */
[----:B---3--:R-:W-:Y:S01]  /*7bc0*/  FMUL.FTZ R46, R49, R222 ;  /* 0x000000de312e7220 */ /* 0x008fe20000410000 */
[----:B------:R-:W-:Y:S01]  /*7bd0*/  FMUL.FTZ R5, R5, R22 ;  /* 0x0000001605057220 */ /* 0x000fe20000410000 */
[----:B------:R-:W-:Y:S01]  /*7be0*/  FFMA.FTZ R22, -R27, R27, 1 ;  /* 0x3f8000001b167423 */ /* 0x000fe2000001011b */
[----:B------:R-:W-:Y:S01]  /*7bf0*/  UMOV UR10, UR4 ;  /* 0x00000004000a7c82 */ /* 0x000fe20008000000 */
[----:B------:R-:W-:Y:S01]  /*7c00*/  FMUL.FTZ R46, R46, R31 ;  /* 0x0000001f2e2e7220 */ /* 0x000fe20000410000 */
[----:B------:R-:W-:-:S02]  /*7c10*/  F2FP.BF16.F32.PACK_AB R31, R40, R41 ;  /* 0x00000029281f723e */ /* 0x000fc400000010ff */
[----:B------:R-:W-:Y:S01]  /*7c20*/  F2FP.BF16.F32.PACK_AB R7, R5, R14 ;  /* 0x0000000e0507723e */ /* 0x000fe200000010ff */
[----:B----4-:R-:W-:Y:S01]  /*7c30*/  FMUL.FTZ R27, R47, R218 ;  /* 0x000000da2f1b7220 */ /* 0x010fe20000410000 */
[----:B------:R-:W-:Y:S01]  /*7c40*/  F2FP.BF16.F32.PACK_AB R33, R42, R47 ;  /* 0x0000002f2a21723e */ /* 0x000fe200000010ff */
[----:B------:R-:W-:Y:S01]  /*7c50*/  STSM.16.M88.2 [R0+0x2d500], R30 ;  /* 0x02d5001e00007844 */ /* 0x000fe20000000100 */
[----:B------:R-:W-:Y:S01]  /*7c60*/  UMOV UR14, UR5 ;  /* 0x00000005000e7c82 */ /* 0x000fe20008000000 */
[----:B------:R-:W-:Y:S01]  /*7c70*/  FMUL.FTZ R27, R27, R22 ;  /* 0x000000161b1b7220 */ /* 0x000fe20000410000 */
[----:B------:R-:W-:Y:S01]  /*7c80*/  IMAD R22, R4, 0x2000, R17 ;  /* 0x0000200004167824 */ /* 0x000fe200078e0211 */
[----:B------:R-:W-:Y:S01]  /*7c90*/  STSM.16.M88.2 [R0+0x2dd00], R32 ;  /* 0x02dd002000007844 */ /* 0x000fe20000000100 */
[----:B------:R-:W-:Y:S01]  /*7ca0*/  VIADD R14, R13, 0xb0 ;  /* 0x000000b00d0e7836 */ /* 0x000fe20000000000 */
[----:B-1----:R-:W-:Y:S01]  /*7cb0*/  F2FP.BF16.F32.PACK_AB R21, R44, R49 ;  /* 0x000000312c15723e */ /* 0x002fe200000010ff */
[----:B------:R-:W-:-:S02]  /*7cc0*/  VIADD R15, R22, 0x24100 ;  /* 0x00024100160f7836 */ /* 0x000fc40000000000 */
[----:B------:R-:W-:Y:S01]  /*7cd0*/  FMUL.FTZ R223, R44, R223 ;  /* 0x000000df2cdf7220 */ /* 0x000fe20000410000 */
[----:B------:R-:W-:Y:S01]  /*7ce0*/  F2FP.BF16.F32.PACK_AB R35, R28, R27 ;  /* 0x0000001b1c23723e */ /* 0x000fe200000010ff */
[----:B------:R-:W-:Y:S01]  /*7cf0*/  STSM.16.M88.2 [R0+0x2e500], R20 ;  /* 0x02e5001400007844 */ /* 0x000fe20000000100 */
[----:B------:R-:W-:Y:S01]  /*7d00*/  SHF.R.U32.HI R15, RZ, 0x4, R15 ;  /* 0x00000004ff0f7819 */ /* 0x000fe2000001160f */
[----:B------:R-:W-:Y:S01]  /*7d10*/  FMUL.FTZ R223, R223, R48 ;  /* 0x00000030dfdf7220 */ /* 0x000fe20000410000 */
[----:B------:R-:W-:Y:S01]  /*7d20*/  @!PT LDS RZ, [RZ] ;  /* 0x00000000fffff984 */ /* 0x000fe20000000800 */
[----:B------:R-:W-:Y:S01]  /*7d30*/  @!PT LDS RZ, [RZ] ;  /* 0x00000000fffff984 */ /* 0x000fe20000000800 */
[----:B------:R-:W-:Y:S01]  /*7d40*/  @!PT LDS RZ, [RZ] ;  /* 0x00000000fffff984 */ /* 0x000fe20000000800 */
[----:B------:R-:W-:Y:S01]  /*7d50*/  @!PT LDS RZ, [RZ] ;  /* 0x00000000fffff984 */ /* 0x000fe20000000800 */
[----:B------:R1:W-:Y:S06]  /*7d60*/  MEMBAR.ALL.CTA ;  /* 0x0000000000007992 */ /* 0x0003ec0000008000 */
[----:B-1----:R-:W1:Y:S01]  /*7d70*/  FENCE.VIEW.ASYNC.S ;  /* 0x00000000000073c6 */ /* 0x002e620000000000 */
[----:B------:R-:W-:Y:S01]  /*7d80*/  LOP3.LUT R23, R15, 0x3fff, RZ, 0xc0, !PT ;  /* 0x00003fff0f177812 */ /* 0x000fe200078ec0ff */
[----:B------:R-:W-:Y:S01]  /*7d90*/  VIADD R15, R13, 0x130 ;  /* 0x000001300d0f7836 */ /* 0x000fe20000000000 */
[----:B------:R-:W-:-:S02]  /*7da0*/  F2FP.BF16.F32.PACK_AB R27, R223, R46 ;  /* 0x0000002edf1b723e */ /* 0x000fc400000010ff */
[C---:B------:R-:W-:Y:S01]  /*7db0*/  R2UR UR56, R23.reuse ;  /* 0x00000000173872ca */ /* 0x040fe200000e0000 */
[----:B------:R-:W-:-:S05]  /*7dc0*/  VIADD R5, R23, 0x80 ;  /* 0x0000008017057836 */ /* 0x000fca0000000000 */
[----:B------:R-:W-:Y:S01]  /*7dd0*/  R2UR UR48, R5 ;  /* 0x00000000053072ca */ /* 0x000fe200000e0000 */
[----:B------:R-:W-:-:S05]  /*7de0*/  VIADD R5, R13, 0x90 ;  /* 0x000000900d057836 */ /* 0x000fca0000000000 */
[----:B------:R-:W-:Y:S01]  /*7df0*/  R2UR UR4, R5 ;  /* 0x00000000050472ca */ /* 0x000fe200000e0000 */
[----:B------:R-:W-:Y:S01]  /*7e00*/  UMOV UR8, UR56 ;  /* 0x0000003800087c82 */ /* 0x000fe20008000000 */
[----:B------:R-:W-:Y:S01]  /*7e10*/  UMOV UR12, UR56 ;  /* 0x00000038000c7c82 */ /* 0x000fe20008000000 */
[----:B------:R-:W-:Y:S01]  /*7e20*/  UMOV UR16, UR56 ;  /* 0x0000003800107c82 */ /* 0x000fe20008000000 */
[----:B------:R-:W-:Y:S01]  /*7e30*/  VIADD R5, R13, 0x190 ;  /* 0x000001900d057836 */ /* 0x000fe20000000000 */
[----:B-1----:R-:W-:Y:S04]  /*7e40*/  BAR.SYNC.DEFER_BLOCKING 0x9, 0x100 ;  /* 0x0244000000007b1d */ /* 0x002fe80000010000 */
[----:B------:R-:W-:Y:S01]  /*7e50*/  R2UR UR54, R5 ;  /* 0x00000000053672ca */ /* 0x000fe200000e0000 */
[----:B------:R-:W-:Y:S01]  /*7e60*/  VIADD R5, R23, 0x100 ;  /* 0x0000010017057836 */ /* 0x000fe20000000000 */
[----:B------:R-:W-:Y:S01]  /*7e70*/  UMOV UR52, UR48 ;  /* 0x0000003000347c82 */ /* 0x000fe20008000000 */
[----:B------:R-:W-:-:S03]  /*7e80*/  UMOV UR44, UR48 ;  /* 0x00000030002c7c82 */ /* 0x000fc60008000000 */
[----:B------:R-:W-:Y:S01]  /*7e90*/  R2UR UR28, R5 ;  /* 0x00000000051c72ca */ /* 0x000fe200000e0000 */
[----:B------:R-:W-:-:S05]  /*7ea0*/  VIADD R5, R13, 0xa0 ;  /* 0x000000a00d057836 */ /* 0x000fca0000000000 */
[----:B------:R-:W-:Y:S01]  /*7eb0*/  R2UR UR42, R5 ;  /* 0x00000000052a72ca */ /* 0x000fe200000e0000 */
[----:B------:R-:W-:-:S05]  /*7ec0*/  VIADD R5, R13, 0x1a0 ;  /* 0x000001a00d057836 */ /* 0x000fca0000000000 */
[----:B------:R-:W-:Y:S01]  /*7ed0*/  R2UR UR34, R5 ;  /* 0x00000000052272ca */ /* 0x000fe200000e0000 */
[----:B------:R-:W-:Y:S01]  /*7ee0*/  UMOV UR40, UR28 ;  /* 0x0000001c00287c82 */ /* 0x000fe20008000000 */
[----:B------:R-:W-:Y:S01]  /*7ef0*/  UMOV UR36, UR28 ;  /* 0x0000001c00247c82 */ /* 0x000fe20008000000 */
[----:B------:R-:W-:Y:S01]  /*7f00*/  UMOV UR32, UR28 ;  /* 0x0000001c00207c82 */ /* 0x000fe20008000000 */
[----:B------:R1:W-:Y:S01]  /*7f10*/  STSM.16.M88.2 [R0+0x2ed00], R8 ;  /* 0x02ed000800007844 */ /* 0x0003e20000000100 */
[----:B------:R-:W-:Y:S01]  /*7f20*/  UMOV UR24, UR28 ;  /* 0x0000001c00187c82 */ /* 0x000fe20008000000 */
[----:B------:R-:W-:Y:S02]  /*7f30*/  VIADD R5, R23, 0x180 ;  /* 0x0000018017057836 */ /* 0x000fe40000000000 */
[----:B------:R-:W-:Y:S03]  /*7f40*/  STSM.16.M88.2 [R0+0x2f500], R24 ;  /* 0x02f5001800007844 */ /* 0x000fe60000000100 */
[----:B------:R-:W-:Y:S01]  /*7f50*/  R2UR UR20, R5 ;  /* 0x00000000051472ca */ /* 0x000fe200000e0000 */
[----:B------:R2:W-:Y:S01]  /*7f60*/  STSM.16.M88.2 [R0+0x2fd00], R6 ;  /* 0x02fd000600007844 */ /* 0x0005e20000000100 */
[----:B------:R-:W-:-:S03]  /*7f70*/  IMAD R5, R4, 0x2800, R17 ;  /* 0x0000280004057824 */ /* 0x000fc600078e0211 */
[----:B------:R-:W-:Y:S01]  /*7f80*/  STSM.16.M88.2 [R0+0x30500], R34 ;  /* 0x0305002200007844 */ /* 0x000fe20000000100 */
[----:B-1----:R-:W-:Y:S02]  /*7f90*/  MOV R8, UR59 ;  /* 0x0000003b00087c02 */ /* 0x002fe40008000f00 */
[----:B------:R-:W-:Y:S01]  /*7fa0*/  MOV R9, UR58 ;  /* 0x0000003a00097c02 */ /* 0x000fe20008000f00 */
[----:B------:R1:W-:Y:S01]  /*7fb0*/  STSM.16.M88.2 [R0+0x30d00], R26 ;  /* 0x030d001a00007844 */ /* 0x0003e20000000100 */
[----:B------:R-:W-:Y:S01]  /*7fc0*/  WARPGROUP.ARRIVE ;  /* 0x00000000000079c5 */ /* 0x000fe20000000000 */
[----:B------:R-:W-:Y:S01]  /*7fd0*/  SHF.R.U32.HI R5, RZ, 0x4, R5 ;  /* 0x00000004ff057819 */ /* 0x000fe20000011605 */
[----:B--2---:R-:W-:-:S03]  /*7fe0*/  VIADD R6, R13, 0x10 ;  /* 0x000000100d067836 */ /* 0x004fc60000000000 */
[----:B------:R-:W-:Y:S01]  /*7ff0*/  LOP3.LUT R5, R5, 0x3fff, RZ, 0xc0, !PT ;  /* 0x00003fff05057812 */ /* 0x000fe200078ec0ff */
[----:B------:R-:W-:Y:S01]  /*8000*/  HGMMA.64x16x16.F32.BF16 R136, gdesc[UR56].tnspA.tnspB, R136, gsb0 ;  /* 0x60200000388879f0 */ /* 0x000fe20008001888 */
        /* <DEDUP_REMOVED lines=14> */
[----:B------:R-:W-:-:S04]  /*80f0*/  SHF.R.U32.HI R6, RZ, 0x4, R6 ;  /* 0x00000004ff067819 */ /* 0x000fc80000011606 */
[----:B------:R-:W-:Y:S01]  /*8100*/  LOP3.LUT R216, R6, 0x3fff, RZ, 0xc0, !PT ;  /* 0x00003fff06d87812 */ /* 0x000fe200078ec0ff */
[----:B------:R-:W-:Y:S02]  /*8110*/  WARPGROUP.DEPBAR.LE gsb0, 0x0 ;  /* 0x00008000000079c5 */ /* 0x000fe40000010000 */
[----:B------:R-:W-:Y:S01]  /*8120*/  WARPGROUP.ARRIVE ;  /* 0x00000000000079c5 */ /* 0x000fe20000000000 */
[----:B------:R-:W-:-:S05]  /*8130*/  LOP3.LUT R6, R216, 0x400000, RZ, 0xfc, !PT ;  /* 0x00400000d8067812 */ /* 0x000fca00078efcff */
        /* <DEDUP_REMOVED lines=29> */
[----:B------:R-:W-:Y:S01]  /*8310*/  MOV R7, UR59 ;  /* 0x0000003b00077c02 */ /* 0x000fe20008000f00 */
[----:B------:R-:W-:Y:S01]  /*8320*/  UMOV UR59, UR7 ;  /* 0x00000007003b7c82 */ /* 0x000fe20008000000 */
[----:B------:R-:W-:Y:S01]  /*8330*/  MOV R11, UR58 ;  /* 0x0000003a000b7c02 */ /* 0x000fe20008000f00 */
[----:B------:R-:W-:Y:S01]  /*8340*/  UMOV UR58, UR10 ;  /* 0x0000000a003a7c82 */ /* 0x000fe20008000000 */
[----:B------:R-:W-:Y:S01]  /*8350*/  R2UR UR10, R14 ;  /* 0x000000000e0a72ca */ /* 0x000fe200000e0000 */
[----:B------:R-:W-:Y:S01]  /*8360*/  UMOV UR4, UR20 ;  /* 0x0000001400047c82 */ /* 0x000fe20008000000 */
[----:B------:R-:W-:Y:S01]  /*8370*/  MOV R10, UR59 ;  /* 0x0000003b000a7c02 */ /* 0x000fe20008000f00 */
[----:B------:R-:W-:Y:S01]  /*8380*/  UMOV UR59, UR11 ;  /* 0x0000000b003b7c82 */ /* 0x000fe20008000000 */
[----:B------:R-:W-:Y:S01]  /*8390*/  UMOV UR11, 0x40 ;  /* 0x00000040000b7882 */ /* 0x000fe20000000000 */
[----:B------:R-:W-:Y:S01]  /*83a0*/  R2UR UR6, R15 ;  /* 0x000000000f0672ca */ /* 0x000fe200000e0000 */
[----:B------:R-:W-:Y:S01]  /*83b0*/  UMOV UR7, 0x40 ;  /* 0x0000004000077882 */ /* 0x000fe20000000000 */
[C---:B------:R-:W-:Y:S01]  /*83c0*/  VIADD R14, R13.reuse, 0x1b0 ;  /* 0x000001b00d0e7836 */ /* 0x040fe20000000000 */
[----:B------:R-:W-:Y:S01]  /*83d0*/  MOV R12, UR59 ;  /* 0x0000003b000c7c02 */ /* 0x000fe20008000f00 */
[----:B------:R-:W-:Y:S01]  /*83e0*/  VIADD R13, R13, 0x230 ;  /* 0x000002300d0d7836 */ /* 0x000fe20000000000 */
[----:B------:R-:W-:Y:S01]  /*83f0*/  MOV R222, UR58 ;  /* 0x0000003a00de7c02 */ /* 0x000fe20008000f00 */
[----:B------:R-:W-:Y:S01]  /*8400*/  UMOV UR59, 0x8 ;  /* 0x00000008003b7882 */ /* 0x000fe20000000000 */
[----:B------:R-:W-:Y:S01]  /*8410*/  R2UR UR14, R14 ;  /* 0x000000000e0e72ca */ /* 0x000fe200000e0000 */
[----:B------:R-:W-:-:S02]  /*8420*/  VIADD R14, R6, 0x80 ;  /* 0x00000080060e7836 */ /* 0x000fc40000000000 */
[----:B------:R-:W-:Y:S01]  /*8430*/  IMAD.U32 R21, RZ, RZ, UR59 ;  /* 0x0000003bff157e24 */ /* 0x000fe2000f8e00ff */
        /* <DEDUP_REMOVED lines=12> */
[----:B------:R-:W-:Y:S01]  /*8500*/  UMOV UR57, UR19 ;  /* 0x0000001300397c82 */ /* 0x000fe20008000000 */
[----:B------:R-:W-:Y:S01]  /*8510*/  MOV R219, UR56 ;  /* 0x0000003800db7c02 */ /* 0x000fe20008000f00 */
[----:B------:R-:W-:Y:S01]  /*8520*/  UMOV UR56, UR12 ;  /* 0x0000000c00387c82 */ /* 0x000fe20008000000 */
[----:B------:R-:W-:Y:S01]  /*8530*/  MOV R218, UR57 ;  /* 0x0000003900da7c02 */ /* 0x000fe20008000f00 */
[----:B------:R-:W-:Y:S01]  /*8540*/  UMOV UR57, UR13 ;  /* 0x0000000d00397c82 */ /* 0x000fe20008000000 */
[----:B------:R-:W-:Y:S01]  /*8550*/  UMOV UR12, UR20 ;  /* 0x00000014000c7c82 */ /* 0x000fe20008000000 */
[----:B------:R-:W-:Y:S01]  /*8560*/  UMOV UR13, UR21 ;  /* 0x00000015000d7c82 */ /* 0x000fe20008000000 */
[----:B------:R-:W-:-:S02]  /*8570*/  MOV R221, UR56 ;  /* 0x0000003800dd7c02 */ /* 0x000fc40008000f00 */
[----:B------:R-:W-:Y:S01]  /*8580*/  MOV R220, UR57 ;  /* 0x0000003900dc7c02 */ /* 0x000fe20008000f00 */
[----:B------:R-:W-:Y:S01]  /*8590*/  UMOV UR57, 0x40000040 ;  /* 0x4000004000397882 */ /* 0x000fe20000000000 */
[----:B------:R-:W-:Y:S02]  /*85a0*/  WARPGROUP.DEPBAR.LE gsb0, 0x0 ;  /* 0x00008000000079c5 */ /* 0x000fe40000010000 */
[----:B------:R-:W-:-:S06]  /*85b0*/  WARPGROUP.ARRIVE ;  /* 0x00000000000079c5 */ /* 0x000fcc0000000000 */
[----:B------:R-:W-:Y:S01]  /*85c0*/  HGMMA.64x16x16.F32.BF16 R168, gdesc[UR16].tnspA.tnspB, R168, gsb0 ;  /* 0x6020000010a879f0 */ /* 0x000fe200080018a8 */
[----:B------:R-:W-:Y:S01]  /*85d0*/  R2UR UR16, R5 ;  /* 0x00000000051072ca */ /* 0x000fe200000e0000 */
[----:B------:R-:W-:Y:S01]  /*85e0*/  UMOV UR17, UR21 ;  /* 0x0000001500117c82 */ /* 0x000fe20008000000 */
[----:B------:R-:W-:Y:S01]  /*85f0*/  R2UR UR18, R13 ;  /* 0x000000000d1272ca */ /* 0x000fe200000e0000 */
[----:B------:R-:W-:Y:S01]  /*8600*/  UMOV UR19, 0x40 ;  /* 0x0000004000137882 */ /* 0x000fe20000000000 */
[----:B------:R-:W-:-:S09]  /*8610*/  VIADD R13, R5, 0x80 ;  /* 0x00000080050d7836 */ /* 0x000fd20000000000 */
        /* <DEDUP_REMOVED lines=15> */
[----:B------:R-:W-:Y:S02]  /*8710*/  UMOV UR29, 0x40000040 ;  /* 0x40000040001d7882 */ /* 0x000fe40000000000 */
        /* <DEDUP_REMOVED lines=14> */
[----:B------:R-:W-:-:S13]  /*8800*/  R2UR UR24, R6 ;  /* 0x00000000061872ca */ /* 0x000fda00000e0000 */
[----:B------:R-:W-:Y:S02]  /*8810*/  UMOV UR58, UR24 ;  /* 0x00000018003a7c82 */ /* 0x000fe40008000000 */
[----:B------:R-:W-:Y:S01]  /*8820*/  IMAD.U32 R20, RZ, RZ, UR58 ;  /* 0x0000003aff147e24 */ /* 0x000fe2000f8e00ff */
        /* <DEDUP_REMOVED lines=10> */
[----:B------:R-:W-:Y:S01]  /*88d0*/  VIADD R13, R6, 0x100 ;  /* 0x00000100060d7836 */ /* 0x000fe20000000000 */
[----:B------:R-:W-:Y:S01]  /*88e0*/  R2UR UR5, R14 ;  /* 0x000000000e0572ca */ /* 0x000fe200000e0000 */
[----:B------:R-:W-:Y:S02]  /*88f0*/  WARPGROUP.DEPBAR.LE gsb0, 0x0 ;  /* 0x00008000000079c5 */ /* 0x000fe40000010000 */
[----:B------:R-:W-:-:S06]  /*8900*/  WARPGROUP.ARRIVE ;  /* 0x00000000000079c5 */ /* 0x000fcc0000000000 */
[----:B------:R-:W-:Y:S03]  /*8910*/  HGMMA.64x16x16.F32.BF16 R184, gdesc[UR12].tnspA.tnspB, R184, gsb0 ;  /* 0x602000000cb879f0 */ /* 0x000fe600080018b8 */
[----:B------:R-:W-:Y:S02]  /*8920*/  WARPGROUP.DEPBAR.LE gsb0, 0x0 ;  /* 0x00008000000079c5 */ /* 0x000fe40000010000 */
[----:B------:R-:W-:-:S06]  /*8930*/  WARPGROUP.ARRIVE ;  /* 0x00000000000079c5 */ /* 0x000fcc0000000000 */
[----:B------:R-:W-:Y:S03]  /*8940*/  HGMMA.64x16x16.F32.BF16 R200, gdesc[UR16].tnspA.tnspB, R200, gsb0 ;  /* 0x6020000010c879f0 */ /* 0x000fe600080018c8 */
        /* <DEDUP_REMOVED lines=14> */
[----:B------:R-:W-:Y:S01]  /*8a30*/  IMAD.U32 R14, RZ, RZ, UR58 ;  /* 0x0000003aff0e7e24 */ /* 0x000fe2000f8e00ff */
[----:B------:R-:W-:Y:S01]  /*8a40*/  R2UR UR5, R13 ;  /* 0x000000000d0572ca */ /* 0x000fe200000e0000 */
[----:B------:R-:W-:Y:S01]  /*8a50*/  IMAD.U32 R15, RZ, RZ, UR59 ;  /* 0x0000003bff0f7e24 */ /* 0x000fe2000f8e00ff */
[----:B------:R-:W-:Y:S02]  /*8a60*/  WARPGROUP.DEPBAR.LE gsb0, 0x0 ;  /* 0x00008000000079c5 */ /* 0x000fe40000010000 */
[----:B------:R-:W-:-:S06]  /*8a70*/  WARPGROUP.ARRIVE ;  /* 0x00000000000079c5 */ /* 0x000fcc0000000000 */
[----:B------:R-:W-:Y:S01]  /*8a80*/  HGMMA.64x64x16.F32.BF16 R24, gdesc[UR56].tnspA, R24, gsb0 ;  /* 0x20e00000381879f0 */ /* 0x000fe20008001818 */
[----:B------:R-:W-:Y:S01]  /*8a90*/  R2UR UR59, R12 ;  /* 0x000000000c3b72ca */ /* 0x000fe200000e0000 */
[----:B------:R-:W-:Y:S01]  /*8aa0*/  VIADD R12, R5, 0x100 ;  /* 0x00000100050c7836 */ /* 0x000fe20000000000 */
[----:B------:R-:W-:Y:S02]  /*8ab0*/  R2UR UR58, R222 ;  /* 0x00000000de3a72ca */ /* 0x000fe400000e0000 */
[----:B------:R-:W-:Y:S02]  /*8ac0*/  R2UR UR57, R220 ;  /* 0x00000000dc3972ca */ /* 0x000fe400000e0000 */
[----:B------:R-:W-:Y:S02]  /*8ad0*/  R2UR UR56, R221 ;  /* 0x00000000dd3872ca */ /* 0x000fe400000e0000 */
[----:B------:R-:W-:-:S05]  /*8ae0*/  R2UR UR4, R12 ;  /* 0x000000000c0472ca */ /* 0x000fca00000e0000 */
        /* <DEDUP_REMOVED lines=10> */
[----:B------:R-:W-:-:S02]  /*8b90*/  WARPGROUP.DEPBAR.LE gsb0, 0x0 ;  /* 0x00008000000079c5 */ /* 0x000fc40000010000 */
[----:B------:R-:W-:-:S06]  /*8ba0*/  WARPGROUP.ARRIVE ;  /* 0x00000000000079c5 */ /* 0x000fcc0000000000 */
[----:B------:R-:W-:Y:S01]  /*8bb0*/  HGMMA.64x64x16.F32.BF16 R24, gdesc[UR56].tnspA, R24, gsb0 ;  /* 0x20e00000381879f0 */ /* 0x000fe20008001818 */
[----:B------:R-:W-:Y:S01]  /*8bc0*/  R2UR UR59, R10 ;  /* 0x000000000a3b72ca */ /* 0x000fe200000e0000 */
[----:B------:R-:W-:Y:S01]  /*8bd0*/  VIADD R10, R5, 0x180 ;  /* 0x00000180050a7836 */ /* 0x000fe20000000000 */
[----:B------:R-:W-:Y:S01]  /*8be0*/  R2UR UR58, R11 ;  /* 0x000000000b3a72ca */ /* 0x000fe200000e0000 */
[C---:B------:R-:W-:Y:S01]  /*8bf0*/  VIADD R11, R6.reuse, 0x180 ;  /* 0x00000180060b7836 */ /* 0x040fe20000000000 */
[----:B------:R-:W-:Y:S01]  /*8c00*/  UMOV UR57, 0x40000040 ;  /* 0x4000004000397882 */ /* 0x000fe20000000000 */
[----:B------:R-:W-:Y:S01]  /*8c10*/  VIADD R6, R6, 0x200 ;  /* 0x0000020006067836 */ /* 0x000fe20000000000 */
[----:B------:R-:W-:Y:S02]  /*8c20*/  R2UR UR4, R10 ;  /* 0x000000000a0472ca */ /* 0x000fe400000e0000 */
[----:B------:R-:W-:-:S05]  /*8c30*/  R2UR UR5, R11 ;  /* 0x000000000b0572ca */ /* 0x000fca00000e0000 */
[----:B------:R-:W-:Y:S01]  /*8c40*/  UMOV UR49, UR59 ;  /* 0x0000003b00317c82 */ /* 0x000fe20008000000 */
[----:B------:R-:W-:Y:S01]  /*8c50*/  UMOV UR59, 0x8 ;  /* 0x00000008003b7882 */ /* 0x000fe20000000000 */
[----:B------:R-:W-:Y:S01]  /*8c60*/  UMOV UR48, UR58 ;  /* 0x0000003a00307c82 */ /* 0x000fe20008000000 */
[----:B------:R-:W-:-:S03]  /*8c70*/  IMAD.U32 R11, RZ, RZ, UR59 ;  /* 0x0000003bff0b7e24 */ /* 0x000fc6000f8e00ff */
[----:B------:R-:W-:Y:S02]  /*8c80*/  UMOV UR56, UR4 ;  /* 0x0000000400387c82 */ /* 0x000fe40008000000 */
[----:B------:R-:W-:Y:S01]  /*8c90*/  UMOV UR58, UR5 ;  /* 0x00000005003a7c82 */ /* 0x000fe20008000000 */
[----:B------:R-:W-:Y:S01]  /*8ca0*/  R2UR UR5, R6 ;  /* 0x00000000060572ca */ /* 0x000fe200000e0000 */
[----:B------:R-:W-:Y:S01]  /*8cb0*/  IMAD.U32 R10, RZ, RZ, UR58 ;  /* 0x0000003aff0a7e24 */ /* 0x000fe2000f8e00ff */
[----:B------:R-:W-:Y:S02]  /*8cc0*/  WARPGROUP.DEPBAR.LE gsb0, 0x0 ;  /* 0x00008000000079c5 */ /* 0x000fe40000010000 */
[----:B------:R-:W-:-:S06]  /*8cd0*/  WARPGROUP.ARRIVE ;  /* 0x00000000000079c5 */ /* 0x000fcc0000000000 */
[----:B------:R-:W-:Y:S01]  /*8ce0*/  HGMMA.64x64x16.F32.BF16 R24, gdesc[UR56].tnspA, R24, gsb0 ;  /* 0x20e00000381879f0 */ /* 0x000fe20008001818 */
[----:B------:R-:W-:Y:S01]  /*8cf0*/  R2UR UR59, R7 ;  /* 0x00000000073b72ca */ /* 0x000fe200000e0000 */
[----:B------:R-:W-:Y:S01]  /*8d00*/  VIADD R7, R5, 0x200 ;  /* 0x0000020005077836 */ /* 0x000fe20000000000 */
[----:B------:R-:W-:Y:S01]  /*8d10*/  R2UR UR58, R217 ;  /* 0x00000000d93a72ca */ /* 0x000fe200000e0000 */
[----:B------:R-:W-:Y:S01]  /*8d20*/  VIADD R217, R23, 0x400 ;  /* 0x0000040017d97836 */ /* 0x000fe20000000000 */
        /* <DEDUP_REMOVED lines=13> */
[----:B------:R-:W-:Y:S01]  /*8e00*/  UMOV UR25, UR29 ;  /* 0x0000001d00197c82 */ /* 0x000fe20008000000 */
[----:B------:R-:W-:Y:S01]  /*8e10*/  UMOV UR21, 0x40000040 ;  /* 0x4000004000157882 */ /* 0x000fe20000000000 */
[----:B------:R-:W-:Y:S01]  /*8e20*/  ULDC.64 UR4, c[0x0][0x2c0] ;  /* 0x0000b00000047ab9 */ /* 0x000fe20000000a00 */
[----:B------:R-:W-:-:S02]  /*8e30*/  WARPGROUP.DEPBAR.LE gsb0, 0x0 ;  /* 0x00008000000079c5 */ /* 0x000fc40000010000 */
[----:B------:R-:W-:-:S06]  /*8e40*/  WARPGROUP.ARRIVE ;  /* 0x00000000000079c5 */ /* 0x000fcc0000000000 */
[----:B------:R-:W-:Y:S01]  /*8e50*/  HGMMA.64x64x16.F32.BF16 R24, gdesc[UR56].tnspA, R24, gsb0 ;  /* 0x20e00000381879f0 */ /* 0x000fe20008001818 */
[----:B------:R-:W-:Y:S01]  /*8e60*/  R2UR UR59, R8 ;  /* 0x00000000083b72ca */ /* 0x000fe200000e0000 */
[----:B------:R-:W-:Y:S01]  /*8e70*/  UMOV UR57, 0x40000040 ;  /* 0x4000004000397882 */ /* 0x000fe20000000000 */
[----:B------:R-:W-:Y:S01]  /*8e80*/  R2UR UR58, R9 ;  /* 0x00000000093a72ca */ /* 0x000fe200000e0000 */
[----:B------:R-:W-:Y:S01]  /*8e90*/  VIADD R8, R23, 0x480 ;  /* 0x0000048017087836 */ /* 0x000fe20000000000 */
[----:B------:R-:W-:Y:S01]  /*8ea0*/  R2UR UR56, R217 ;  /* 0x00000000d93872ca */ /* 0x000fe200000e0000 */
[----:B------:R-:W-:-:S05]  /*8eb0*/  VIADD R217, R23, 0x500 ;  /* 0x0000050017d97836 */ /* 0x000fca0000000000 */
[----:B------:R-:W-:Y:S01]  /*8ec0*/  R2UR UR28, R217 ;  /* 0x00000000d91c72ca */ /* 0x000fe200000e0000 */
        /* <DEDUP_REMOVED lines=26> */
[----:B------:R-:W-:Y:S01]  /*9070*/  UMOV UR32, UR28 ;  /* 0x0000001c00207c82 */ /* 0x000fe20008000000 */
[----:B------:R-:W-:Y:S01]  /*9080*/  UMOV UR33, UR29 ;  /* 0x0000001d00217c82 */ /* 0x000fe20008000000 */
[----:B------:R-:W-:Y:S01]  /*9090*/  UMOV UR24, UR28 ;  /* 0x0000001c00187c82 */ /* 0x000fe20008000000 */
[----:B------:R-:W-:Y:S01]  /*90a0*/  VIADD R23, R23, 0x580 ;  /* 0x0000058017177836 */ /* 0x000fe20000000000 */
[----:B------:R-:W-:Y:S01]  /*90b0*/  UMOV UR9, UR21 ;  /* 0x0000001500097c82 */ /* 0x000fe20008000000 */
[----:B------:R-:W-:Y:S01]  /*90c0*/  IMAD.SHL.U32 R8, R3, 0x4000, RZ ;  /* 0x0000400003087824 */ /* 0x000fe200078e00ff */
[----:B------:R-:W-:-:S02]  /*90d0*/  WARPGROUP.DEPBAR.LE gsb0, 0x0 ;  /* 0x00008000000079c5 */ /* 0x000fc40000010000 */
[----:B------:R-:W-:Y:S01]  /*90e0*/  WARPGROUP.ARRIVE ;  /* 0x00000000000079c5 */ /* 0x000fe20000000000 */
[----:B------:R-:W-:Y:S02]  /*90f0*/  R2UR UR20, R23 ;  /* 0x00000000171472ca */ /* 0x000fe400000e0000 */
[----:B------:R-:W-:-:S03]  /*9100*/  IADD3 R9, P0, R8, R230, RZ ;  /* 0x000000e608097210 */ /* 0x000fc60007f1e0ff */
[----:B------:R-:W-:Y:S01]  /*9110*/  HGMMA.64x16x16.F32.BF16 R208, gdesc[UR56].tnspA.tnspB, R208, gsb0 ;  /* 0x6020000038d079f0 */ /* 0x000fe200080018d0 */
[----:B------:R-:W-:Y:S02]  /*9120*/  LEA.HI.X.SX32 R218, R8, R235, 0x1, P0 ;  /* 0x000000eb08da7211 */ /* 0x000fe400000f0eff */
[----:B------:R-:W-:-:S04]  /*9130*/  LEA R8, P0, R9, UR4, 0x2 ;  /* 0x0000000409087c11 */ /* 0x000fc8000f8010ff */
[----:B------:R-:W-:Y:S01]  /*9140*/  LEA.HI.X R9, R9, UR5, R218, 0x2, P0 ;  /* 0x0000000509097c11 */ /* 0x000fe200080f14da */
[----:B------:R-:W-:Y:S02]  /*9150*/  WARPGROUP.DEPBAR.LE gsb0, 0x0 ;  /* 0x00008000000079c5 */ /* 0x000fe40000010000 */
[----:B------:R-:W-:Y:S01]  /*9160*/  WARPGROUP.ARRIVE ;  /* 0x00000000000079c5 */ /* 0x000fe20000000000 */
[----:B------:R-:W-:Y:S01]  /*9170*/  UMOV UR8, UR20 ;  /* 0x0000001400087c82 */ /* 0x000fe20008000000 */
[----:B------:R-:W-:Y:S01]  /*9180*/  UMOV UR4, UR20 ;  /* 0x0000001400047c82 */ /* 0x000fe20008000000 */
[----:B------:R-:W-:Y:S01]  /*9190*/  UMOV UR5, UR21 ;  /* 0x0000001500057c82 */ /* 0x000fe20008000000 */
[----:B------:R-:W-:Y:S01]  /*91a0*/  UMOV UR12, UR20 ;  /* 0x00000014000c7c82 */ /* 0x000fe20008000000 */
[----:B------:R-:W-:Y:S01]  /*91b0*/  UMOV UR13, UR21 ;  /* 0x00000015000d7c82 */ /* 0x000fe20008000000 */
[----:B------:R-:W-:Y:S01]  /*91c0*/  HGMMA.64x16x16.F32.BF16 R144, gdesc[UR48].tnspA.tnspB, R144, gsb0 ;  /* 0x60200000309079f0 */ /* 0x000fe20008001890 */
[----:B------:R-:W-:Y:S01]  /*91d0*/  UMOV UR50, UR44 ;  /* 0x0000002c00327c82 */ /* 0x000fe20008000000 */
[----:B------:R-:W-:Y:S01]  /*91e0*/  UMOV UR51, UR45 ;  /* 0x0000002d00337c82 */ /* 0x000fe20008000000 */
[----:B------:R-:W-:Y:S01]  /*91f0*/  UMOV UR44, UR48 ;  /* 0x00000030002c7c82 */ /* 0x000fe20008000000 */
[----:B------:R-:W-:Y:S01]  /*9200*/  UMOV UR45, UR49 ;  /* 0x00000031002d7c82 */ /* 0x000fe20008000000 */
[----:B------:R-:W-:Y:S01]  /*9210*/  UMOV UR16, UR20 ;  /* 0x0000001400107c82 */ /* 0x000fe20008000000 */
[----:B------:R-:W-:Y:S01]  /*9220*/  UMOV UR17, UR21 ;  /* 0x0000001500117c82 */ /* 0x000fe20008000000 */
[----:B------:R-:W-:Y:S01]  /*9230*/  VIADD R22, R22, 0x14100 ;  /* 0x0001410016167836 */ /* 0x000fe20000000000 */
[----:B------:R1:W-:Y:S01]  /*9240*/  REDG.E.ADD.F32x4.FTZ.RN.STRONG.GPU desc[UR60][R8.64], R24 ;  /* 0x00000018080079a6 */ /* 0x0003e2000c10f7bc */
[----:B------:R-:W-:-:S02]  /*9250*/  WARPGROUP.DEPBAR.LE gsb0, 0x0 ;  /* 0x00008000000079c5 */ /* 0x000fc40000010000 */
[----:B------:R-:W-:Y:S01]  /*9260*/  WARPGROUP.ARRIVE ;  /* 0x00000000000079c5 */ /* 0x000fe20000000000 */
[----:B------:R-:W-:Y:S01]  /*9270*/  SHF.R.U32.HI R22, RZ, 0x4, R22 ;  /* 0x00000004ff167819 */ /* 0x000fe20000011616 */
[----:B------:R-:W-:Y:S01]  /*9280*/  UMOV UR59, 0x40 ;  /* 0x00000040003b7882 */ /* 0x000fe20000000000 */
[----:B-1----:R-:W-:Y:S01]  /*9290*/  LOP3.LUT R24, R216, 0x80000, RZ, 0xfc, !PT ;  /* 0x00080000d8187812 */ /* 0x002fe200078efcff */
[----:B------:R1:W-:Y:S02]  /*92a0*/  REDG.E.ADD.F32x4.FTZ.RN.STRONG.GPU desc[UR60][R8.64+0x800], R28 ;  /* 0x0008001c080079a6 */ /* 0x0003e4000c10f7bc */
[----:B------:R-:W-:Y:S01]  /*92b0*/  HGMMA.64x16x16.F32.BF16 R160, gdesc[UR48].tnspA.tnspB, R160, gsb0 ;  /* 0x6020000030a079f0 */ /* 0x000fe200080018a0 */
[----:B------:R-:W-:Y:S01]  /*92c0*/  UMOV UR50, UR52 ;  /* 0x0000003400327c82 */ /* 0x000fe20008000000 */
[----:B------:R-:W-:Y:S01]  /*92d0*/  UMOV UR51, UR53 ;  /* 0x0000003500337c82 */ /* 0x000fe20008000000 */
[----:B------:R-:W-:Y:S01]  /*92e0*/  UMOV UR52, UR48 ;  /* 0x0000003000347c82 */ /* 0x000fe20008000000 */
[----:B------:R-:W-:Y:S01]  /*92f0*/  UMOV UR53, UR49 ;  /* 0x0000003100357c82 */ /* 0x000fe20008000000 */
[----:B------:R-:W-:Y:S01]  /*9300*/  LOP3.LUT R237, R22, 0x3fff, RZ, 0xc0, !PT ;  /* 0x00003fff16ed7812 */ /* 0x000fe200078ec0ff */
[C---:B------:R-:W-:Y:S01]  /*9310*/  VIADD R23, R24.reuse, 0x80 ;  /* 0x0000008018177836 */ /* 0x040fe20000000000 */
[----:B------:R-:W-:Y:S01]  /*9320*/  PLOP3.LUT P0, PT, PT, PT, UP1, 0x40, 0x0 ;  /* 0x000000000000781c */ /* 0x000fe20003f0e818 */
[----:B------:R-:W-:Y:S01]  /*9330*/  VIADD R25, R24, 0x200 ;  /* 0x0000020018197836 */ /* 0x000fe20000000000 */
[----:B------:R1:W-:Y:S01]  /*9340*/  REDG.E.ADD.F32x4.FTZ.RN.STRONG.GPU desc[UR60][R8.64+0x1000], R32 ;  /* 0x00100020080079a6 */ /* 0x0003e2000c10f7bc */
[----:B------:R-:W-:-:S02]  /*9350*/  WARPGROUP.DEPBAR.LE gsb0, 0x0 ;  /* 0x00008000000079c5 */ /* 0x000fc40000010000 */
[----:B------:R-:W-:Y:S01]  /*9360*/  WARPGROUP.ARRIVE ;  /* 0x00000000000079c5 */ /* 0x000fe20000000000 */
[----:B------:R-:W-:Y:S01]  /*9370*/  IMAD R237, R2, 0x800, R237 ;  /* 0x0000080002ed7824 */ /* 0x000fe200078e02ed */
[----:B------:R1:W-:Y:S04]  /*9380*/  REDG.E.ADD.F32x4.FTZ.RN.STRONG.GPU desc[UR60][R8.64+0x1800], R36 ;  /* 0x00180024080079a6 */ /* 0x0003e8000c10f7bc */
[----:B------:R-:W-:Y:S01]  /*9390*/  HGMMA.64x16x16.F32.BF16 R176, gdesc[UR48].tnspA.tnspB, R176, gsb0 ;  /* 0x6020000030b079f0 */ /* 0x000fe200080018b0 */
[C---:B------:R-:W-:Y:S01]  /*93a0*/  VIADD R22, R24.reuse, 0x100 ;  /* 0x0000010018167836 */ /* 0x040fe20000000000 */
[----:B------:R1:W-:Y:S01]  /*93b0*/  REDG.E.ADD.F32x4.FTZ.RN.STRONG.GPU desc[UR60][R8.64+0x2000], R40 ;  /* 0x00200028080079a6 */ /* 0x0003e2000c10f7bc */
[----:B------:R-:W-:Y:S01]  /*93c0*/  VIADD R26, R24, 0x10 ;  /* 0x00000010181a7836 */ /* 0x000fe20000000000 */
[----:B------:R-:W-:-:S02]  /*93d0*/  UMOV UR51, 0x40 ;  /* 0x0000004000337882 */ /* 0x000fc40000000000 */
[----:B------:R1:W-:Y:S04]  /*93e0*/  REDG.E.ADD.F32x4.FTZ.RN.STRONG.GPU desc[UR60][R8.64+0x2800], R44 ;  /* 0x0028002c080079a6 */ /* 0x0003e8000c10f7bc */
[----:B------:R1:W-:Y:S04]  /*93f0*/  REDG.E.ADD.F32x4.FTZ.RN.STRONG.GPU desc[UR60][R8.64+0x3000], R48 ;  /* 0x00300030080079a6 */ /* 0x0003e8000c10f7bc */
[----:B------:R1:W-:Y:S01]  /*9400*/  REDG.E.ADD.F32x4.FTZ.RN.STRONG.GPU desc[UR60][R8.64+0x3800], R52 ;  /* 0x00380034080079a6 */ /* 0x0003e2000c10f7bc */
        /* <DEDUP_REMOVED lines=36> */
[----:B------:R-:W-:Y:S02]  /*9650*/  R2UR UR54, R24 ;  /* 0x00000000183672ca */ /* 0x000fe400000e0000 */
[----:B------:R-:W-:Y:S01]  /*9660*/  R2UR UR52, R237 ;  /* 0x00000000ed3472ca */ /* 0x000fe200000e0000 */
[----:B------:R-:W-:Y:S01]  /*9670*/  UMOV UR55, 0x40 ;  /* 0x0000004000377882 */ /* 0x000fe20000000000 */
[----:B------:R-:W-:Y:S01]  /*9680*/  UMOV UR53, 0x40000040 ;  /* 0x4000004000357882 */ /* 0x000fe20000000000 */
[----:B------:R-:W-:Y:S02]  /*9690*/  WARPGROUP.DEPBAR.LE gsb0, 0x0 ;  /* 0x00008000000079c5 */ /* 0x000fe40000010000 */
[----:B------:R-:W-:-:S08]  /*96a0*/  WARPGROUP.ARRIVE ;  /* 0x00000000000079c5 */ /* 0x000fd00000000000 */
[----:B------:R-:W-:Y:S01]  /*96b0*/  HGMMA.64x16x16.F32.BF16 R56, gdesc[UR52].tnspA.tnspB, R56, gsb0 ;  /* 0x60200000343879f0 */ /* 0x000fe20008001838 */
[----:B------:R-:W-:Y:S01]  /*96c0*/  R2UR UR24, R23 ;  /* 0x00000000171872ca */ /* 0x000fe200000e0000 */
[----:B------:R-:W-:Y:S01]  /*96d0*/  UMOV UR56, UR52 ;  /* 0x0000003400387c82 */ /* 0x000fe20008000000 */
[----:B------:R-:W-:-:S11]  /*96e0*/  UMOV UR57, UR53 ;  /* 0x0000003500397c82 */ /* 0x000fd60008000000 */
[----:B------:R-:W-:Y:S01]  /*96f0*/  UMOV UR58, UR24 ;  /* 0x00000018003a7c82 */ /* 0x000fe20008000000 */
[----:B------:R-:W-:Y:S02]  /*9700*/  WARPGROUP.DEPBAR.LE gsb0, 0x0 ;  /* 0x00008000000079c5 */ /* 0x000fe40000010000 */
[----:B------:R-:W-:-:S06]  /*9710*/  WARPGROUP.ARRIVE ;  /* 0x00000000000079c5 */ /* 0x000fcc0000000000 */
[----:B------:R-:W-:Y:S01]  /*9720*/  HGMMA.64x16x16.F32.BF16 R64, gdesc[UR56].tnspA.tnspB, R64, gsb0 ;  /* 0x60200000384079f0 */ /* 0x000fe20008001840 */
[----:B------:R-:W-:Y:S01]  /*9730*/  R2UR UR8, R22 ;  /* 0x00000000160872ca */ /* 0x000fe200000e0000 */
[----:B------:R-:W-:Y:S01]  /*9740*/  UMOV UR12, UR52 ;  /* 0x00000034000c7c82 */ /* 0x000fe20008000000 */
[----:B------:R-:W-:Y:S01]  /*9750*/  UMOV UR13, UR53 ;  /* 0x00000035000d7c82 */ /* 0x000fe20008000000 */
[----:B------:R-:W-:-:S10]  /*9760*/  UMOV UR15, 0x40 ;  /* 0x00000040000f7882 */ /* 0x000fd40000000000 */
[----:B------:R-:W-:Y:S01]  /*9770*/  UMOV UR14, UR8 ;  /* 0x00000008000e7c82 */ /* 0x000fe20008000000 */
[----:B------:R-:W-:Y:S02]  /*9780*/  WARPGROUP.DEPBAR.LE gsb0, 0x0 ;  /* 0x00008000000079c5 */ /* 0x000fe40000010000 */
[----:B------:R-:W-:-:S06]  /*9790*/  WARPGROUP.ARRIVE ;  /* 0x00000000000079c5 */ /* 0x000fcc0000000000 */
[----:B------:R-:W-:Y:S01]  /*97a0*/  HGMMA.64x16x16.F32.BF16 R72, gdesc[UR12].tnspA.tnspB, R72, gsb0 ;  /* 0x602000000c4879f0 */ /* 0x000fe20008001848 */
[----:B------:R-:W-:-:S05]  /*97b0*/  VIADD R22, R24, 0x180 ;  /* 0x0000018018167836 */ /* 0x000fca0000000000 */
        /* <DEDUP_REMOVED lines=8> */
[----:B------:R-:W-:Y:S01]  /*9840*/  R2UR UR4, R25 ;  /* 0x00000000190472ca */ /* 0x000fe200000e0000 */
[----:B------:R-:W-:Y:S01]  /*9850*/  IMAD.U32 R218, RZ, RZ, UR10 ;  /* 0x0000000affda7e24 */ /* 0x000fe2000f8e00ff */
[----:B------:R-:W-:Y:S01]  /*9860*/  UMOV UR8, UR52 ;  /* 0x0000003400087c82 */ /* 0x000fe20008000000 */
[----:B------:R-:W-:Y:S01]  /*9870*/  IMAD.U32 R219, RZ, RZ, UR11 ;  /* 0x0000000bffdb7e24 */ /* 0x000fe2000f8e00ff */
[----:B------:R-:W-:Y:S01]  /*9880*/  UMOV UR9, UR53 ;  /* 0x0000003500097c82 */ /* 0x000fe20008000000 */
[----:B------:R-:W-:-:S08]  /*9890*/  UMOV UR11, 0x40 ;  /* 0x00000040000b7882 */ /* 0x000fd00000000000 */
[----:B------:R-:W-:Y:S01]  /*98a0*/  UMOV UR10, UR4 ;  /* 0x00000004000a7c82 */ /* 0x000fe20008000000 */
[----:B------:R-:W-:Y:S02]  /*98b0*/  WARPGROUP.DEPBAR.LE gsb0, 0x0 ;  /* 0x00008000000079c5 */ /* 0x000fe40000010000 */
[----:B------:R-:W-:-:S06]  /*98c0*/  WARPGROUP.ARRIVE ;  /* 0x00000000000079c5 */ /* 0x000fcc0000000000 */
[----:B------:R-:W-:Y:S01]  /*98d0*/  HGMMA.64x16x16.F32.BF16 R88, gdesc[UR8].tnspA.tnspB, R88, gsb0 ;  /* 0x60200000085879f0 */ /* 0x000fe20008001858 */
[----:B------:R-:W-:Y:S01]  /*98e0*/  VIADD R25, R237, 0x80 ;  /* 0x00000080ed197836 */ /* 0x000fe20000000000 */
[----:B------:R-:W-:-:S04]  /*98f0*/  R2UR UR46, R26 ;  /* 0x000000001a2e72ca */ /* 0x000fc800000e0000 */
[----:B------:R-:W-:Y:S01]  /*9900*/  R2UR UR44, R25 ;  /* 0x00000000192c72ca */ /* 0x000fe200000e0000 */
[----:B------:R-:W-:Y:S01]  /*9910*/  UMOV UR47, 0x40 ;  /* 0x00000040002f7882 */ /* 0x000fe20000000000 */
[----:B------:R-:W-:Y:S01]  /*9920*/  UMOV UR45, 0x40000040 ;  /* 0x40000040002d7882 */ /* 0x000fe20000000000 */
[----:B------:R-:W-:Y:S02]  /*9930*/  WARPGROUP.DEPBAR.LE gsb0, 0x0 ;  /* 0x00008000000079c5 */ /* 0x000fe40000010000 */
[----:B------:R-:W-:-:S08]  /*9940*/  WARPGROUP.ARRIVE ;  /* 0x00000000000079c5 */ /* 0x000fd00000000000 */
[----:B------:R-:W-:Y:S01]  /*9950*/  HGMMA.64x16x16.F32.BF16 R56, gdesc[UR44].tnspA.tnspB, R56, gsb0 ;  /* 0x602000002c3879f0 */ /* 0x000fe20008001838 */
[----:B------:R-:W-:-:S05]  /*9960*/  VIADD R26, R24, 0x90 ;  /* 0x00000090181a7836 */ /* 0x000fca0000000000 */
        /* <DEDUP_REMOVED lines=36> */
[----:B------:R-:W-:Y:S02]  /*9bb0*/  WARPGROUP.DEPBAR.LE gsb0, 0x0 ;  /* 0x00008000000079c5 */ /* 0x000fe40000010000 */
[----:B------:R-:W-:-:S08]  /*9bc0*/  WARPGROUP.ARRIVE ;  /* 0x00000000000079c5 */ /* 0x000fd00000000000 */
[----:B------:R-:W-:Y:S01]  /*9bd0*/  HGMMA.64x16x16.F32.BF16 R88, gdesc[UR48].tnspA.tnspB, R88, gsb0 ;  /* 0x60200000305879f0 */ /* 0x000fe20008001858 */
[----:B------:R-:W-:Y:S02]  /*9be0*/  VIADD R26, R24, 0x20 ;  /* 0x00000020181a7836 */ /* 0x000fe40000000000 */
[----:B------:R-:W-:-:S03]  /*9bf0*/  VIADD R25, R237, 0x100 ;  /* 0x00000100ed197836 */ /* 0x000fc60000000000 */
[----:B------:R-:W-:Y:S02]  /*9c00*/  R2UR UR26, R26 ;  /* 0x000000001a1a72ca */ /* 0x000fe400000e0000 */
        /* <DEDUP_REMOVED lines=8> */
[----:B------:R-:W-:Y:S01]  /*9c90*/  UMOV UR40, UR24 ;  /* 0x0000001800287c82 */ /* 0x000fe20008000000 */
[----:B------:R-:W-:Y:S01]  /*9ca0*/  UMOV UR41, UR25 ;  /* 0x0000001900297c82 */ /* 0x000fe20008000000 */
[----:B------:R-:W-:Y:S01]  /*9cb0*/  UMOV UR43, 0x40 ;  /* 0x00000040002b7882 */ /* 0x000fe20000000000 */
[----:B------:R-:W-:Y:S02]  /*9cc0*/  WARPGROUP.DEPBAR.LE gsb0, 0x0 ;  /* 0x00008000000079c5 */ /* 0x000fe40000010000 */
[----:B------:R-:W-:-:S07]  /*9cd0*/  WARPGROUP.ARRIVE ;  /* 0x00000000000079c5 */ /* 0x000fce0000000000 */
        /* <DEDUP_REMOVED lines=51> */
[----:B------:R-:W-:-:S03]  /*a010*/  IMAD.U32 R216, RZ, RZ, UR14 ;  /* 0x0000000effd87e24 */ /* 0x000fc6000f8e00ff */
[----:B------:R-:W-:Y:S01]  /*a020*/  R2UR UR14, R25 ;  /* 0x00000000190e72ca */ /* 0x000fe200000e0000 */
[----:B------:R-:W-:Y:S01]  /*a030*/  IMAD.U32 R217, RZ, RZ, UR15 ;  /* 0x0000000fffd97e24 */ /* 0x000fe2000f8e00ff */
[----:B------:R-:W-:Y:S01]  /*a040*/  UMOV UR12, UR4 ;  /* 0x00000004000c7c82 */ /* 0x000fe20008000000 */
[----:B------:R-:W-:Y:S01]  /*a050*/  UMOV UR13, UR5 ;  /* 0x00000005000d7c82 */ /* 0x000fe20008000000 */
[----:B------:R-:W-:Y:S01]  /*a060*/  UMOV UR15, 0x40 ;  /* 0x00000040000f7882 */ /* 0x000fe20000000000 */
[----:B------:R-:W-:Y:S02]  /*a070*/  WARPGROUP.DEPBAR.LE gsb0, 0x0 ;  /* 0x00008000000079c5 */ /* 0x000fe40000010000 */
[----:B------:R-:W-:-:S06]  /*a080*/  WARPGROUP.ARRIVE ;  /* 0x00000000000079c5 */ /* 0x000fcc0000000000 */
        /* <DEDUP_REMOVED lines=11> */
[----:B------:R-:W-:Y:S02]  /*a140*/  IMAD.U32 R22, RZ, RZ, UR58 ;  /* 0x0000003aff167e24 */ /* 0x000fe4000f8e00ff */
[----:B------:R-:W-:Y:S01]  /*a150*/  IMAD.U32 R23, RZ, RZ, UR59 ;  /* 0x0000003bff177e24 */ /* 0x000fe2000f8e00ff */
[----:B------:R-:W-:Y:S02]  /*a160*/  WARPGROUP.DEPBAR.LE gsb0, 0x0 ;  /* 0x00008000000079c5 */ /* 0x000fe40000010000 */
[----:B-1----:R-:W-:Y:S05]  /*a170*/  @P0 BRA `(.L_x_328) ;  /* 0x0000000000040947 */ /* 0x002fea0003800000 */
[----:B------:R-:W-:Y:S01]  /*a180*/  BPT.TRAP 0x1 ;  /* 0x000000040000795c */ /* 0x000fe20000300000 */
.L_x_328:
[----:B------:R-:W-:Y:S01]  /*a190*/  VIADD R24, R5, 0x500 ;  /* 0x0000050005187836 */ /* 0x000fe20000000000 */
[----:B------:R-:W-:Y:S01]  /*a1a0*/  R2UR UR58, R20 ;  /* 0x00000000143a72ca */ /* 0x000fe200000e0000 */
[----:B------:R-:W-:Y:S01]  /*a1b0*/  UMOV UR57, 0x40000040 ;  /* 0x4000004000397882 */ /* 0x000fe20000000000 */
[----:B------:R-:W-:Y:S01]  /*a1c0*/  R2UR UR59, R21 ;  /* 0x00000000153b72ca */ /* 0x000fe200000e0000 */
[----:B------:R-:W-:Y:S01]  /*a1d0*/  VIADD R20, R5, 0x580 ;  /* 0x0000058005147836 */ /* 0x000fe20000000000 */
[----:B------:R-:W-:Y:S01]  /*a1e0*/  R2UR UR56, R24 ;  /* 0x00000000183872ca */ /* 0x000fe200000e0000 */
[----:B------:R-:W-:-:S05]  /*a1f0*/  VIADD R24, R17, 0x31838 ;  /* 0x0003183811187836 */ /* 0x000fca0000000000 */
[----:B------:R-:W-:-:S04]  /*a200*/  PRMT R24, RZ, 0x654, R24 ;  /* 0x00000654ff187816 */ /* 0x000fc80000000018 */
[----:B------:R1:W-:Y:S02]  /*a210*/  SYNCS.ARRIVE.TRANS64.RED.A1T0 RZ, [R24+URZ], RZ ;  /* 0x000000ff18ff79a7 */ /* 0x0003e4000810043f */
[----:B-1----:R-:W-:-:S06]  /*a220*/  WARPGROUP.ARRIVE ;  /* 0x00000000000079c5 */ /* 0x002fcc0000000000 */
        /* <DEDUP_REMOVED lines=41> */
[----:B------:R-:W-:-:S04]  /*a4c0*/  PLOP3.LUT P0, PT, PT, PT, UP1, 0x40, 0x0 ;  /* 0x000000000000781c */ /* 0x000fc80003f0e818 */
[----:B------:R-:W-:Y:S01]  /*a4d0*/  HGMMA.64x16x16.F32.BF16 R96, gdesc[UR52].tnspA.tnspB, R96, gsb0 ;  /* 0x60200000346079f0 */ /* 0x000fe20008001860 */
[----:B------:R-:W-:Y:S01]  /*a4e0*/  R2UR UR54, R22 ;  /* 0x00000000163672ca */ /* 0x000fe200000e0000 */
[----:B------:R1:W-:Y:S01]  /*a4f0*/  REDG.E.ADD.F32x4.FTZ.RN.STRONG.GPU desc[UR60][R8.64+0x4000], R24 ;  /* 0x00400018080079a6 */ /* 0x0003e2000c10f7bc */
[----:B------:R-:W-:Y:S02]  /*a500*/  R2UR UR55, R23 ;  /* 0x00000000173772ca */ /* 0x000fe400000e0000 */
[----:B------:R-:W-:Y:S01]  /*a510*/  R2UR UR44, R5 ;  /* 0x00000000052c72ca */ /* 0x000fe200000e0000 */
[----:B------:R-:W-:Y:S02]  /*a520*/  WARPGROUP.DEPBAR.LE gsb0, 0x0 ;  /* 0x00008000000079c5 */ /* 0x000fe40000010000 */
[----:B------:R-:W-:Y:S01]  /*a530*/  WARPGROUP.ARRIVE ;  /* 0x00000000000079c5 */ /* 0x000fe20000000000 */
[----:B------:R-:W-:Y:S01]  /*a540*/  UMOV UR41, UR25 ;  /* 0x0000001900297c82 */ /* 0x000fe20008000000 */
[----:B------:R-:W-:Y:S01]  /*a550*/  UMOV UR37, UR25 ;  /* 0x0000001900257c82 */ /* 0x000fe20008000000 */
[----:B------:R-:W-:Y:S01]  /*a560*/  UMOV UR33, UR25 ;  /* 0x0000001900217c82 */ /* 0x000fe20008000000 */
[----:B------:R-:W-:Y:S01]  /*a570*/  UMOV UR21, UR5 ;  /* 0x0000000500157c82 */ /* 0x000fe20008000000 */
[----:B------:R-:W-:-:S03]  /*a580*/  UMOV UR17, UR5 ;  /* 0x0000000500117c82 */ /* 0x000fc60008000000 */
[----:B------:R-:W-:Y:S01]  /*a590*/  HGMMA.64x16x16.F32.BF16 R104, gdesc[UR52].tnspA.tnspB, R104, gsb0 ;  /* 0x60200000346879f0 */ /* 0x000fe20008001868 */
[----:B------:R-:W-:Y:S01]  /*a5a0*/  R2UR UR54, R216 ;  /* 0x00000000d83672ca */ /* 0x000fe200000e0000 */
[----:B------:R-:W-:Y:S01]  /*a5b0*/  UMOV UR13, UR5 ;  /* 0x00000005000d7c82 */ /* 0x000fe20008000000 */
[----:B------:R-:W-:Y:S01]  /*a5c0*/  R2UR UR55, R217 ;  /* 0x00000000d93772ca */ /* 0x000fe200000e0000 */
[----:B------:R1:W-:Y:S01]  /*a5d0*/  REDG.E.ADD.F32x4.FTZ.RN.STRONG.GPU desc[UR60][R8.64+0x4800], R28 ;  /* 0x0048001c080079a6 */ /* 0x0003e2000c10f7bc */
[----:B------:R-:W-:-:S03]  /*a5e0*/  VIADD R5, R237, 0x500 ;  /* 0x00000500ed057836 */ /* 0x000fc60000000000 */
[----:B------:R1:W-:Y:S01]  /*a5f0*/  REDG.E.ADD.F32x4.FTZ.RN.STRONG.GPU desc[UR60][R8.64+0x5000], R32 ;  /* 0x00500020080079a6 */ /* 0x0003e2000c10f7bc */
[----:B------:R-:W-:Y:S02]  /*a600*/  WARPGROUP.DEPBAR.LE gsb0, 0x0 ;  /* 0x00008000000079c5 */ /* 0x000fe40000010000 */
[----:B------:R-:W-:Y:S01]  /*a610*/  WARPGROUP.ARRIVE ;  /* 0x00000000000079c5 */ /* 0x000fe20000000000 */
[----:B------:R-:W-:Y:S01]  /*a620*/  R2UR UR24, R5 ;  /* 0x00000000051872ca */ /* 0x000fe200000e0000 */
[----:B------:R-:W-:Y:S01]  /*a630*/  VIADD R237, R237, 0x580 ;  /* 0x00000580eded7836 */ /* 0x000fe20000000000 */
[----:B------:R1:W-:Y:S03]  /*a640*/  REDG.E.ADD.F32x4.FTZ.RN.STRONG.GPU desc[UR60][R8.64+0x5800], R36 ;  /* 0x00580024080079a6 */ /* 0x0003e6000c10f7bc */
[----:B------:R-:W-:Y:S01]  /*a650*/  HGMMA.64x16x16.F32.BF16 R112, gdesc[UR52].tnspA.tnspB, R112, gsb0 ;  /* 0x60200000347079f0 */ /* 0x000fe20008001870 */
[----:B------:R-:W-:Y:S01]  /*a660*/  R2UR UR54, R218 ;  /* 0x00000000da3672ca */ /* 0x000fe200000e0000 */
[----:B------:R1:W-:Y:S01]  /*a670*/  REDG.E.ADD.F32x4.FTZ.RN.STRONG.GPU desc[UR60][R8.64+0x6000], R40 ;  /* 0x00600028080079a6 */ /* 0x0003e2000c10f7bc */
[----:B------:R-:W-:-:S05]  /*a680*/  R2UR UR55, R219 ;  /* 0x00000000db3772ca */ /* 0x000fca00000e0000 */
[----:B------:R-:W-:Y:S01]  /*a690*/  UMOV UR40, UR24 ;  /* 0x0000001800287c82 */ /* 0x000fe20008000000 */
[----:B------:R-:W-:Y:S01]  /*a6a0*/  UMOV UR36, UR24 ;  /* 0x0000001800247c82 */ /* 0x000fe20008000000 */
[----:B------:R-:W-:Y:S01]  /*a6b0*/  UMOV UR32, UR24 ;  /* 0x0000001800207c82 */ /* 0x000fe20008000000 */
[----:B------:R-:W-:Y:S01]  /*a6c0*/  R2UR UR4, R237 ;  /* 0x00000000ed0472ca */ /* 0x000fe200000e0000 */
[----:B------:R1:W-:Y:S04]  /*a6d0*/  REDG.E.ADD.F32x4.FTZ.RN.STRONG.GPU desc[UR60][R8.64+0x6800], R44 ;  /* 0x0068002c080079a6 */ /* 0x0003e8000c10f7bc */
[----:B------:R1:W-:Y:S04]  /*a6e0*/  REDG.E.ADD.F32x4.FTZ.RN.STRONG.GPU desc[UR60][R8.64+0x7000], R48 ;  /* 0x00700030080079a6 */ /* 0x0003e8000c10f7bc */
[----:B------:R1:W-:Y:S04]  /*a6f0*/  REDG.E.ADD.F32x4.FTZ.RN.STRONG.GPU desc[UR60][R8.64+0x7800], R52 ;  /* 0x00780034080079a6 */ /* 0x0003e8000c10f7bc */
        /* <DEDUP_REMOVED lines=69> */
[----:B-1----:R-:W-:Y:S05]  /*ab50*/  @P0 BRA `(.L_x_329) ;  /* 0x0000000000040947 */ /* 0x002fea0003800000 */
[----:B------:R-:W-:Y:S01]  /*ab60*/  BPT.TRAP 0x1 ;  /* 0x000000040000795c */ /* 0x000fe20000300000 */
.L_x_329:
[----:B------:R-:W-:Y:S01]  /*ab70*/  R2UR UR4, R228 ;  /* 0x00000000e40472ca */ /* 0x000fe200000e0000 */
[----:B------:R-:W-:Y:S02]  /*ab80*/  VIADD R3, R3, 0x1 ;  /* 0x0000000103037836 */ /* 0x000fe40000000000 */
[----:B------:R-:W-:Y:S02]  /*ab90*/  VIADD R2, R2, 0x1 ;  /* 0x0000000102027836 */ /* 0x000fe40000000000 */
[----:B------:R-:W-:Y:S01]  /*aba0*/  VIADD R16, R16, 0x31820 ;  /* 0x0003182010107836 */ /* 0x000fe20000000000 */
[----:B------:R-:W-:Y:S02]  /*abb0*/  ISETP.GE.AND P1, PT, R3, R234, PT ;  /* 0x000000ea0300720c */ /* 0x000fe40003f26270 */
[----:B------:R-:W-:Y:S02]  /*abc0*/  ISETP.NE.AND P0, PT, R2, 0x2, PT ;  /* 0x000000020200780c */ /* 0x000fe40003f05270 */
[----:B------:R-:W-:-:S02]  /*abd0*/  PRMT R16, RZ, 0x654, R16 ;  /* 0x00000654ff107816 */ /* 0x000fc40000000010 */
[----:B------:R-:W-:Y:S01]  /*abe0*/  SEL R6, RZ, 0x1, P0 ;  /* 0x00000001ff067807 */ /* 0x000fe20000000000 */
[----:B------:R-:W-:Y:S01]  /*abf0*/  ULOP3.LUT UR4, UR4, 0x1, URZ, 0x3c, !UPT ;  /* 0x0000000104047892 */ /* 0x000fe2000f8e3c3f */
[----:B------:R1:W-:Y:S01]  /*ac00*/  SYNCS.ARRIVE.TRANS64.RED.A1T0 RZ, [R16+URZ], RZ ;  /* 0x000000ff10ff79a7 */ /* 0x0003e2000810043f */
[----:B------:R-:W-:Y:S02]  /*ac10*/  SEL R2, R2, RZ, P0 ;  /* 0x000000ff02027207 */ /* 0x000fe40000000000 */
[----:B------:R-:W-:Y:S02]  /*ac20*/  LOP3.LUT R19, R19, R6, RZ, 0x3c, !PT ;  /* 0x0000000613137212 */ /* 0x000fe400078e3cff */
[----:B------:R-:W-:Y:S01]  /*ac30*/  IMAD.U32 R228, RZ, RZ, UR4 ;  /* 0x00000004ffe47e24 */ /* 0x000fe2000f8e00ff */
[----:B------:R-:W-:Y:S06]  /*ac40*/  @!P1 BRA `(.L_x_330) ;  /* 0xffffff6800b09947 */ /* 0x000fec000383ffff */
        /* <DEDUP_REMOVED lines=82> */
.L_x_309:
[----:B------:R-:W-:Y:S05]  /*b170*/  @P0 BRA `(.L_x_331) ;  /* 0x0000001000200947 */ /* 0x000fea0003800000 */
[----:B------:R-:W2:Y:S01]  /*b180*/  S2UR UR4, SR_CgaCtaId ;  /* 0x00000000000479c3 */ /* 0x000ea20000008800 */
[----:B------:R-:W-:Y:S02]  /*b190*/  UMOV UR37, 0x400 ;  /* 0x0000040000257882 */ /* 0x000fe40000000000 */
[----:B--2---:R-:W-:-:S06]  /*b1a0*/  ULEA UR37, UR4, UR37, 0x18 ;  /* 0x0000002504257291 */ /* 0x004fcc000f8ec03f */
[----:B-1----:R-:W-:-:S05]  /*b1b0*/  IMAD.U32 R16, RZ, RZ, UR37 ;  /* 0x00000025ff107e24 */ /* 0x002fca000f8e00ff */
        /* <DEDUP_REMOVED lines=18> */
.L_x_332:
        /* <DEDUP_REMOVED lines=20> */
.L_x_333:
        /* <DEDUP_REMOVED lines=18> */
.L_x_334:
        /* <DEDUP_REMOVED lines=18> */
.L_x_335:
[----:B------:R-:W1:Y:S01]  /*b660*/  S2R R0, SR_TID.X ;  /* 0x0000000000007919 */ /* 0x000e620000002100 */
[----:B------:R-:W-:Y:S05]  /*b670*/  WARPSYNC.ALL ;  /* 0x0000000000007948 */ /* 0x000fea0003800000 */
[----:B------:R-:W-:Y:S01]  /*b680*/  BAR.SYNC.DEFER_BLOCKING 0x1, 0x100 ;  /* 0x0044000000007b1d */ /* 0x000fe20000010000 */
        /* <DEDUP_REMOVED lines=12> */
[----:B------:R-:W-:Y:S01]  /*b750*/  F2FP.BF16.F32.PACK_AB R155, R159, R158 ;  /* 0x0000009e9f9b723e */ /* 0x000fe200000010ff */
[----:B-1----:R-:W-:Y:S01]  /*b760*/  VIADD R6, R0, 0xffffff80 ;  /* 0xffffff8000067836 */ /* 0x002fe20000000000 */
[----:B------:R-:W-:Y:S02]  /*b770*/  F2FP.BF16.F32.PACK_AB R161, R163, R162 ;  /* 0x000000a2a3a1723e */ /* 0x000fe400000010ff */
[----:B------:R-:W-:Y:S01]  /*b780*/  F2FP.BF16.F32.PACK_AB R168, R169, R168 ;  /* 0x000000a8a9a8723e */ /* 0x000fe200000010ff */
[----:B------:R-:W-:Y:S01]  /*b790*/  IMAD.SHL.U32 R0, R6, 0x40, RZ ;  /* 0x0000004006007824 */ /* 0x000fe200078e00ff */
[----:B------:R-:W-:-:S02]  /*b7a0*/  SHF.R.S32.HI R7, RZ, 0x1f, R6 ;  /* 0x0000001fff077819 */ /* 0x000fc40000011406 */
[----:B------:R-:W-:Y:S02]  /*b7b0*/  F2FP.BF16.F32.PACK_AB R162, R165, R164 ;  /* 0x000000a4a5a2723e */ /* 0x000fe400000010ff */
[CC--:B------:R-:W-:Y:S02]  /*b7c0*/  LEA.HI R2, R7.reuse, R6.reuse, RZ, 0x5 ;  /* 0x0000000607027211 */ /* 0x0c0fe400078f28ff */
        /* <DEDUP_REMOVED lines=12> */
[----:B------:R-:W-:-:S02]  /*b890*/  SHF.R.U32.HI R3, RZ, 0x3, R2 ;  /* 0x00000003ff037819 */ /* 0x000fc40000011602 */
[----:B------:R-:W-:Y:S01]  /*b8a0*/  SHF.R.S32.HI R6, RZ, 0x7, R6 ;  /* 0x00000007ff067819 */ /* 0x000fe20000011406 */
[----:B------:R-:W1:Y:S01]  /*b8b0*/  SHFL.IDX PT, R2, R8, RZ, 0x1f ;  /* 0x00001fff08027589 */ /* 0x000e6200000e0000 */
[----:B------:R-:W-:Y:S02]  /*b8c0*/  LOP3.LUT R0, R0, R3, RZ, 0x3c, !PT ;  /* 0x0000000300007212 */ /* 0x000fe400078e3cff */
[----:B------:R-:W-:Y:S01]  /*b8d0*/  F2FP.BF16.F32.PACK_AB R163, R167, R166 ;  /* 0x000000a6a7a3723e */ /* 0x000fe200000010ff */
[----:B------:R-:W-:Y:S01]  /*b8e0*/  IMAD R5, R6, 0xa, R5 ;  /* 0x0000000a06057824 */ /* 0x000fe200078e0205 */
[----:B------:R-:W-:Y:S02]  /*b8f0*/  F2FP.BF16.F32.PACK_AB R169, R171, R170 ;  /* 0x000000aaaba9723e */ /* 0x000fe400000010ff */
[----:B------:R-:W-:Y:S01]  /*b900*/  F2FP.BF16.F32.PACK_AB R176, R177, R176 ;  /* 0x000000b0b1b0723e */ /* 0x000fe200000010ff */
[----:B------:R-:W-:Y:S01]  /*b910*/  IMAD.U32 R0, R5, 0x200, R0 ;  /* 0x0000020005007824 */ /* 0x000fe200078e0000 */
[----:B------:R-:W-:-:S02]  /*b920*/  F2FP.BF16.F32.PACK_AB R170, R173, R172 ;  /* 0x000000acadaa723e */ /* 0x000fc400000010ff */
[----:B------:R-:W-:Y:S02]  /*b930*/  F2FP.BF16.F32.PACK_AB R171, R175, R174 ;  /* 0x000000aeafab723e */ /* 0x000fe400000010ff */
[----:B------:R-:W-:Y:S02]  /*b940*/  LEA R0, R0, UR37, 0x1 ;  /* 0x0000002500007c11 */ /* 0x000fe4000f8e08ff */
[----:B------:R-:W-:Y:S02]  /*b950*/  F2FP.BF16.F32.PACK_AB R177, R179, R178 ;  /* 0x000000b2b3b1723e */ /* 0x000fe400000010ff */
[----:B------:R-:W-:Y:S01]  /*b960*/  F2FP.BF16.F32.PACK_AB R184, R185, R184 ;  /* 0x000000b8b9b8723e */ /* 0x000fe200000010ff */
[----:B------:R2:W-:Y:S01]  /*b970*/  STSM.16.MT88.4 [R0+0xa000], R136 ;  /* 0x00a0008800007844 */ /* 0x0005e20000004200 */
[----:B------:R-:W-:Y:S02]  /*b980*/  F2FP.BF16.F32.PACK_AB R178, R181, R180 ;  /* 0x000000b4b5b2723e */ /* 0x000fe400000010ff */
[----:B------:R-:W-:Y:S01]  /*b990*/  F2FP.BF16.F32.PACK_AB R179, R183, R182 ;  /* 0x000000b6b7b3723e */ /* 0x000fe200000010ff */
[----:B------:R2:W-:Y:S01]  /*b9a0*/  STSM.16.MT88.4 [R0+0xf000], R144 ;  /* 0x00f0009000007844 */ /* 0x0005e20000004200 */
[----:B------:R-:W-:-:S02]  /*b9b0*/  F2FP.BF16.F32.PACK_AB R185, R187, R186 ;  /* 0x000000babbb9723e */ /* 0x000fc400000010ff */
[----:B------:R-:W-:Y:S01]  /*b9c0*/  F2FP.BF16.F32.PACK_AB R192, R193, R192 ;  /* 0x000000c0c1c0723e */ /* 0x000fe200000010ff */
[----:B------:R2:W-:Y:S01]  /*b9d0*/  STSM.16.MT88.4 [R0+0xa800], R152 ;  /* 0x00a8009800007844 */ /* 0x0005e20000004200 */
        /* <DEDUP_REMOVED lines=19> */
[----:B------:R-:W-:Y:S02]  /*bb10*/  F2FP.BF16.F32.PACK_AB R96, R97, R96 ;  /* 0x000000606160723e */ /* 0x000fe400000010ff */
[----:B------:R-:W-:Y:S01]  /*bb20*/  F2FP.BF16.F32.PACK_AB R4, R57, R56 ;  /* 0x000000383904723e */ /* 0x000fe200000010ff */
[----:B------:R2:W-:Y:S01]  /*bb30*/  STSM.16.MT88.4 [R0+0x11000], R208 ;  /* 0x011000d000007844 */ /* 0x0005e20000004200 */
[----:B------:R-:W-:Y:S02]  /*bb40*/  F2FP.BF16.F32.PACK_AB R5, R59, R58 ;  /* 0x0000003a3b05723e */ /* 0x000fe400000010ff */
[----:B------:R-:W-:-:S02]  /*bb50*/  F2FP.BF16.F32.PACK_AB R6, R61, R60 ;  /* 0x0000003c3d06723e */ /* 0x000fc400000010ff */
[----:B------:R-:W-:Y:S02]  /*bb60*/  F2FP.BF16.F32.PACK_AB R7, R63, R62 ;  /* 0x0000003e3f07723e */ /* 0x000fe400000010ff */
[----:B------:R-:W-:Y:S02]  /*bb70*/  F2FP.BF16.F32.PACK_AB R97, R99, R98 ;  /* 0x000000626361723e */ /* 0x000fe400000010ff */
[----:B------:R-:W-:Y:S01]  /*bb80*/  F2FP.BF16.F32.PACK_AB R64, R65, R64 ;  /* 0x000000404140723e */ /* 0x000fe200000010ff */
[----:B------:R2:W-:Y:S01]  /*bb90*/  STSM.16.MT88.4 [R0], R4 ;  /* 0x0000000400007844 */ /* 0x0005e20000004200 */
[----:B------:R-:W-:Y:S02]  /*bba0*/  F2FP.BF16.F32.PACK_AB R98, R101, R100 ;  /* 0x000000646562723e */ /* 0x000fe400000010ff */
[----:B------:R-:W-:Y:S02]  /*bbb0*/  F2FP.BF16.F32.PACK_AB R99, R103, R102 ;  /* 0x000000666763723e */ /* 0x000fe400000010ff */
[----:B------:R-:W-:-:S02]  /*bbc0*/  F2FP.BF16.F32.PACK_AB R65, R67, R66 ;  /* 0x000000424341723e */ /* 0x000fc400000010ff */
[----:B------:R-:W-:Y:S01]  /*bbd0*/  F2FP.BF16.F32.PACK_AB R104, R105, R104 ;  /* 0x000000686968723e */ /* 0x000fe200000010ff */
[----:B------:R2:W-:Y:S01]  /*bbe0*/  STSM.16.MT88.4 [R0+0x5000], R96 ;  /* 0x0050006000007844 */ /* 0x0005e20000004200 */
[----:B------:R-:W-:Y:S02]  /*bbf0*/  F2FP.BF16.F32.PACK_AB R66, R69, R68 ;  /* 0x000000444542723e */ /* 0x000fe400000010ff */
[----:B------:R-:W-:Y:S02]  /*bc00*/  F2FP.BF16.F32.PACK_AB R67, R71, R70 ;  /* 0x000000464743723e */ /* 0x000fe400000010ff */
[----:B------:R-:W-:Y:S02]  /*bc10*/  F2FP.BF16.F32.PACK_AB R105, R107, R106 ;  /* 0x0000006a6b69723e */ /* 0x000fe400000010ff */
[----:B------:R-:W-:Y:S01]  /*bc20*/  F2FP.BF16.F32.PACK_AB R72, R73, R72 ;  /* 0x000000484948723e */ /* 0x000fe200000010ff */
[----:B------:R2:W-:Y:S01]  /*bc30*/  STSM.16.MT88.4 [R0+0x800], R64 ;  /* 0x0008004000007844 */ /* 0x0005e20000004200 */
[----:B------:R-:W-:-:S02]  /*bc40*/  F2FP.BF16.F32.PACK_AB R106, R109, R108 ;  /* 0x0000006c6d6a723e */ /* 0x000fc400000010ff */
[----:B------:R-:W-:Y:S02]  /*bc50*/  F2FP.BF16.F32.PACK_AB R107, R111, R110 ;  /* 0x0000006e6f6b723e */ /* 0x000fe400000010ff */
[----:B------:R-:W-:Y:S02]  /*bc60*/  F2FP.BF16.F32.PACK_AB R73, R75, R74 ;  /* 0x0000004a4b49723e */ /* 0x000fe400000010ff */
[----:B------:R-:W-:Y:S01]  /*bc70*/  F2FP.BF16.F32.PACK_AB R112, R113, R112 ;  /* 0x000000707170723e */ /* 0x000fe200000010ff */
[----:B------:R2:W-:Y:S01]  /*bc80*/  STSM.16.MT88.4 [R0+0x5800], R104 ;  /* 0x0058006800007844 */ /* 0x0005e20000004200 */
        /* <DEDUP_REMOVED lines=26> */
[----:B-1----:R-:W-:-:S03]  /*be30*/  ISETP.NE.AND P0, PT, R2, 0x7, PT ;  /* 0x000000070200780c */ /* 0x002fc60003f05270 */
[----:B------:R2:W-:Y:S01]  /*be40*/  STSM.16.MT88.4 [R0+0x7000], R128 ;  /* 0x0070008000007844 */ /* 0x0005e20000004200 */
[----:B------:R-:W-:Y:S01]  /*be50*/  @!PT LDS RZ, [RZ] ;  /* 0x00000000fffff984 */ /* 0x000fe20000000800 */
[----:B------:R-:W-:Y:S01]  /*be60*/  @!PT LDS RZ, [RZ] ;  /* 0x00000000fffff984 */ /* 0x000fe20000000800 */
[----:B------:R-:W-:Y:S01]  /*be70*/  @!PT LDS RZ, [RZ] ;  /* 0x00000000fffff984 */ /* 0x000fe20000000800 */
[----:B------:R1:W-:Y:S06]  /*be80*/  MEMBAR.ALL.CTA ;  /* 0x0000000000007992 */ /* 0x0003ec0000008000 */
[----:B-1----:R-:W1:Y:S02]  /*be90*/  FENCE.VIEW.ASYNC.S ;  /* 0x00000000000073c6 */ /* 0x002e640000000000 */
[----:B-1----:R-:W-:Y:S06]  /*bea0*/  BAR.ARV 0x1, 0x120 ;  /* 0x0044800000007b1d */ /* 0x002fec0000002000 */
[----:B------:R-:W-:Y:S05]  /*beb0*/  @P0 BRA `(.L_x_336) ;  /* 0x0000000000c80947 */ /* 0x000fea0003800000 */
[----:B------:R-:W-:Y:S01]  /*bec0*/  BAR.SYNC.DEFER_BLOCKING 0x1, 0x120 ;  /* 0x0044800000007b1d */ /* 0x000fe20000010000 */
[----:B------:R-:W-:-:S05]  /*bed0*/  ELECT P0, URZ, PT ;  /* 0x00000000003f782f */ /* 0x000fca0003800000 */
[----:B------:R-:W-:Y:S08]  /*bee0*/  BSSY B0, `(.L_x_336) ;  /* 0x000002f000007945 */ /* 0x000ff00003800000 */
[----:B------:R-:W-:Y:S05]  /*bef0*/  @!P0 BRA `(.L_x_337) ;  /* 0x0000000000b48947 */ /* 0x000fea0003800000 */
[----:B------:R-:W1:Y:S01]  /*bf00*/  S2UR UR10, SR_CTAID.X ;  /* 0x00000000000a79c3 */ /* 0x000e620000002500 */
        /* <DEDUP_REMOVED lines=16> */
[----:B-1----:R-:W-:Y:S01]  /*c010*/  UIMAD UR10, UR10, 0x50, URZ ;  /* 0x000000500a0a78a4 */ /* 0x002fe2000f8e023f */
        /* <DEDUP_REMOVED lines=16> */
[----:B-1----:R-:W-:Y:S01]  /*c120*/  UMOV UR8, UR37 ;  /* 0x0000002500087c82 */ /* 0x002fe20008000000 */
[----:B------:R-:W-:Y:S01]  /*c130*/  UTMASTG.4D [UR32], [UR4] ;  /* 0x00000020040073b5 */ /* 0x000fe20008018000 */
[----:B---3--:R-:W-:Y:S01]  /*c140*/  UIADD3 UR16, UR37, 0x5000, URZ ;  /* 0x0000500025107890 */ /* 0x008fe2000fffe03f */
[----:B------:R-:W-:Y:S01]  /*c150*/  UMOV UR17, 0x80 ;  /* 0x0000008000117882 */ /* 0x000fe20000000000 */
[----:B------:R1:W-:Y:S01]  /*c160*/  UTMASTG.4D [UR8], [UR6] ;  /* 0x00000008060073b5 */ /* 0x0003e20008018000 */
[----:B------:R3:W-:Y:S06]  /*c170*/  UTMASTG.4D [UR24], [UR6] ;  /* 0x00000018060073b5 */ /* 0x0007ec0008018000 */
[----:B------:R3:W-:Y:S01]  /*c180*/  UTMASTG.4D [UR16], [UR6] ;  /* 0x00000010060073b5 */ /* 0x0007e20008018000 */
[----:B-1----:R-:W-:Y:S01]  /*c190*/  UIADD3 UR8, UR37, 0x7800, URZ ;  /* 0x0000780025087890 */ /* 0x002fe2000fffe03f */
[----:B------:R-:W-:-:S08]  /*c1a0*/  UMOV UR9, 0xc0 ;  /* 0x000000c000097882 */ /* 0x000fd00000000000 */
[----:B------:R3:W-:Y:S02]  /*c1b0*/  UTMASTG.4D [UR8], [UR6] ;  /* 0x00000008060073b5 */ /* 0x0007e40008018000 */
[----:B---3--:R0:W-:Y:S02]  /*c1c0*/  UTMACMDFLUSH ;  /* 0x00000000000079b7 */ /* 0x0081e40000000000 */
.L_x_337:
[----:B------:R-:W-:Y:S05]  /*c1d0*/  BSYNC B0 ;  /* 0x0000000000007941 */ /* 0x000fea0003800000 */
.L_x_336:
[----:B------:R-:W-:-:S04]  /*c1e0*/  DEPBAR.LE SB0, 0x0 ;  /* 0x000080000000791a */ /* 0x000fc80000000000 */
[----:B------:R-:W-:Y:S05]  /*c1f0*/  EXIT ;  /* 0x000000000000794d */ /* 0x000fea0003800000 */
.L_x_331:
[----:B------:R-:W2:Y:S01]  /*c200*/  S2R R0, SR_TID.X ;  /* 0x0000000000007919 */ /* 0x000ea20000002100 */
[----:B------:R-:W3:Y:S01]  /*c210*/  S2UR UR8, SR_CTAID.Y ;  /* 0x00000000000879c3 */ /* 0x000ee20000002600 */
[----:B------:R-:W-:Y:S01]  /*c220*/  BSSY B0, `(.L_x_338) ;  /* 0x0000033000007945 */ /* 0x000fe20003800000 */
[----:B------:R-:W4:Y:S06]  /*c230*/  S2R R11, SR_CTAID.X ;  /* 0x00000000000b7919 */ /* 0x000f2c0000002500 */
[----:B------:R-:W5:Y:S08]  /*c240*/  LDC.64 R4, c[0x0][0x820] ;  /* 0x00020800ff047b82 */ /* 0x000f700000000a00 */
[----:B------:R-:W4:Y:S08]  /*c250*/  LDC.64 R20, c[0x0][0x808] ;  /* 0x00020200ff147b82 */ /* 0x000f300000000a00 */
[----:B------:R-:W1:Y:S01]  /*c260*/  S2UR UR6, SR_CTAID.Z ;  /* 0x00000000000679c3 */ /* 0x000e620000002700 */
[----:B---3--:R-:W-:Y:S01]  /*c270*/  USHF.R.S32.HI UR9, URZ, 0x1f, UR8 ;  /* 0x0000001f3f097899 */ /* 0x008fe20008011408 */
[----:B--2---:R-:W-:-:S06]  /*c280*/  VIADD R3, R0, 0xffffff80 ;  /* 0xffffff8000037836 */ /* 0x004fcc0000000000 */
[----:B------:R-:W2:Y:S01]  /*c290*/  LDC.64 R12, c[0x0][0x828] ;  /* 0x00020a00ff0c7b82 */ /* 0x000ea20000000a00 */
[----:B------:R-:W-:-:S04]  /*c2a0*/  SHF.R.S32.HI R0, RZ, 0x1f, R3 ;  /* 0x0000001fff007819 */ /* 0x000fc80000011403 */
[----:B------:R-:W-:Y:S01]  /*c2b0*/  LEA.HI R8, R0, R3, RZ, 0x5 ;  /* 0x0000000300087211 */ /* 0x000fe200078f28ff */
[----:B----4-:R-:W-:Y:S02]  /*c2c0*/  IMAD R17, R11, -0x50, R20 ;  /* 0xffffffb00b117824 */ /* 0x010fe400078e0214 */
[----:B------:R-:W3:Y:S01]  /*c2d0*/  LDC.64 R18, c[0x0][0x850] ;  /* 0x00021400ff127b82 */ /* 0x000ee20000000a00 */
[----:B------:R-:W-:Y:S01]  /*c2e0*/  LOP3.LUT R0, R8, 0x1fffffe0, RZ, 0xc0, !PT ;  /* 0x1fffffe008007812 */ /* 0x000fe200078ec0ff */
[----:B-1----:R-:W-:-:S04]  /*c2f0*/  USHF.R.S32.HI UR7, URZ, 0x1f, UR6 ;  /* 0x0000001f3f077899 */ /* 0x002fc80008011406 */
[----:B------:R-:W-:Y:S02]  /*c300*/  IMAD.IADD R0, R3, 0x1, -R0 ;  /* 0x0000000103007824 */ /* 0x000fe400078e0a00 */
[----:B------:R-:W1:Y:S02]  /*c310*/  LDC.64 R22, c[0x0][0x858] ;  /* 0x00021600ff167b82 */ /* 0x000e640000000a00 */
[----:B------:R-:W-:Y:S02]  /*c320*/  IMAD.SHL.U32 R6, R0, 0x8, RZ ;  /* 0x0000000800067824 */ /* 0x000fe400078e00ff */
[----:B-----5:R-:W-:-:S03]  /*c330*/  IMAD R0, R4, UR9, RZ ;  /* 0x0000000904007c24 */ /* 0x020fc6000f8e02ff */
[----:B------:R-:W-:Y:S01]  /*c340*/  SHF.R.S32.HI R7, RZ, 0x1f, R6 ;  /* 0x0000001fff077819 */ /* 0x000fe20000011406 */
[----:B------:R-:W-:Y:S02]  /*c350*/  IMAD R5, R5, UR8, R0 ;  /* 0x0000000805057c24 */ /* 0x000fe4000f8e0200 */
[----:B------:R-:W-:Y:S01]  /*c360*/  IMAD.WIDE.U32 R2, R4, UR8, R6 ;  /* 0x0000000804027c25 */ /* 0x000fe2000f8e0006 */
[----:B------:R-:W-:-:S03]  /*c370*/  SHF.R.S32.HI R4, RZ, 0x5, R8 ;  /* 0x00000005ff047819 */ /* 0x000fc60000011408 */
[----:B------:R-:W-:Y:S01]  /*c380*/  IMAD.IADD R3, R3, 0x1, R5 ;  /* 0x0000000103037824 */ /* 0x000fe200078e0205 */
[C---:B------:R-:W-:Y:S01]  /*c390*/  ISETP.GE.AND P6, PT, R4.reuse, R17, PT ;  /* 0x000000110400720c */ /* 0x040fe20003fc6270 */
[C---:B------:R-:W-:Y:S01]  /*c3a0*/  VIADD R0, R4.reuse, 0x8 ;  /* 0x0000000804007836 */ /* 0x040fe20000000000 */
[----:B------:R-:W-:Y:S01]  /*c3b0*/  SHF.R.S32.HI R5, RZ, 0x1f, R4 ;  /* 0x0000001fff057819 */ /* 0x000fe20000011404 */
[----:B------:R-:W-:Y:S01]  /*c3c0*/  VIADD R8, R4, 0x18 ;  /* 0x0000001804087836 */ /* 0x000fe20000000000 */
[----:B------:R-:W-:Y:S01]  /*c3d0*/  ISETP.GE.OR P2, PT, R6, R21, P6 ;  /* 0x000000150600720c */ /* 0x000fe20003746670 */
[----:B------:R-:W-:Y:S01]  /*c3e0*/  VIADD R10, R4, 0x20 ;  /* 0x00000020040a7836 */ /* 0x000fe20000000000 */
[-C--:B------:R-:W-:Y:S01]  /*c3f0*/  ISETP.GE.AND P5, PT, R0, R17.reuse, PT ;  /* 0x000000110000720c */ /* 0x080fe20003fa6270 */
[----:B------:R-:W-:Y:S01]  /*c400*/  VIADD R0, R4, 0x10 ;  /* 0x0000001004007836 */ /* 0x000fe20000000000 */
[-C--:B------:R-:W-:Y:S01]  /*c410*/  ISETP.GE.AND P3, PT, R8, R17.reuse, PT ;  /* 0x000000110800720c */ /* 0x080fe20003f66270 */
[----:B--2---:R-:W-:Y:S01]  /*c420*/  IMAD.WIDE.U32 R8, R12, UR6, R2 ;  /* 0x000000060c087c25 */ /* 0x004fe2000f8e0002 */
[----:B------:R-:W-:-:S02]  /*c430*/  ISETP.GE.AND P0, PT, R10, R17, PT ;  /* 0x000000110a00720c */ /* 0x000fc40003f06270 */
[----:B------:R-:W-:Y:S01]  /*c440*/  ISETP.GE.AND P4, PT, R0, R17, PT ;  /* 0x000000110000720c */ /* 0x000fe20003f86270 */
[----:B------:R-:W-:Y:S01]  /*c450*/  IMAD R0, R12, UR7, RZ ;  /* 0x000000070c007c24 */ /* 0x000fe2000f8e02ff */
[----:B------:R-:W-:Y:S01]  /*c460*/  ISETP.GE.OR P1, PT, R6, R21, P5 ;  /* 0x000000150600720c */ /* 0x000fe20002f26670 */
[----:B------:R-:W-:-:S04]  /*c470*/  IMAD.WIDE R2, R11, 0x50, R4 ;  /* 0x000000500b027825 */ /* 0x000fc800078e0204 */
[----:B------:R-:W-:-:S04]  /*c480*/  IMAD R13, R13, UR6, R0 ;  /* 0x000000060d0d7c24 */ /* 0x000fc8000f8e0200 */
[----:B------:R-:W-:Y:S01]  /*c490*/  IMAD.IADD R13, R9, 0x1, R13 ;  /* 0x00000001090d7824 */ /* 0x000fe200078e020d */
[----:B------:R-:W-:Y:S06]  /*c4a0*/  @P2 BRA `(.L_x_339) ;  /* 0x0000000000282947 */ /* 0x000fec0003800000 */
[----:B------:R-:W-:Y:S01]  /*c4b0*/  ULDC.64 UR4, c[0x0][0x818] ;  /* 0x0002060000047ab9 */ /* 0x000fe20000000a00 */
        /* <DEDUP_REMOVED lines=9> */
.L_x_339:
[----:B------:R-:W-:Y:S05]  /*c550*/  BSYNC B0 ;  /* 0x0000000000007941 */ /* 0x000fea0003800000 */
.L_x_338:
[----:B------:R-:W-:Y:S01]  /*c560*/  BSSY B0, `(.L_x_340) ;  /* 0x0000010000007945 */ /* 0x000fe20003800000 */
[----:B------:R-:W-:-:S03]  /*c570*/  ISETP.GE.OR P2, PT, R6, R21, P4 ;  /* 0x000000150600720c */ /* 0x000fc60002746670 */
[----:B------:R-:W-:Y:S10]  /*c580*/  @P1 BRA `(.L_x_341) ;  /* 0x0000000000341947 */ /* 0x000ff40003800000 */
[----:B--2---:R-:W-:Y:S01]  /*c590*/  IADD3 R15, P1, R2, 0x8, RZ ;  /* 0x00000008020f7810 */ /* 0x004fe20007f3e0ff */
[----:B------:R-:W-:Y:S01]  /*c5a0*/  ULDC.64 UR4, c[0x0][0x818] ;  /* 0x0002060000047ab9 */ /* 0x000fe20000000a00 */
[----:B------:R-:W-:Y:S02]  /*c5b0*/  IMAD.MOV.U32 R10, RZ, RZ, R8 ;  /* 0x000000ffff0a7224 */ /* 0x000fe400078e0008 */
        /* <DEDUP_REMOVED lines=10> */
.L_x_341:
[----:B------:R-:W-:Y:S05]  /*c660*/  BSYNC B0 ;  /* 0x0000000000007941 */ /* 0x000fea0003800000 */
.L_x_340:
[----:B------:R-:W-:Y:S01]  /*c670*/  BSSY B0, `(.L_x_342) ;  /* 0x0000010000007945 */ /* 0x000fe20003800000 */
[----:B------:R-:W-:-:S03]  /*c680*/  ISETP.GE.OR P1, PT, R6, R21, P3 ;  /* 0x000000150600720c */ /* 0x000fc60001f26670 */
[----:B------:R-:W-:Y:S10]  /*c690*/  @P2 BRA `(.L_x_343) ;  /* 0x0000000000342947 */ /* 0x000ff40003800000 */
[----:B--2-4-:R-:W-:Y:S01]  /*c6a0*/  IADD3 R15, P2, R2, 0x10, RZ ;  /* 0x00000010020f7810 */ /* 0x014fe20007f5e0ff */
        /* <DEDUP_REMOVED lines=12> */
.L_x_343:
[----:B------:R-:W-:Y:S05]  /*c770*/  BSYNC B0 ;  /* 0x0000000000007941 */ /* 0x000fea0003800000 */
.L_x_342:
[----:B------:R-:W-:Y:S01]  /*c780*/  BSSY B0, `(.L_x_344) ;  /* 0x0000011000007945 */ /* 0x000fe20003800000 */
[----:B------:R-:W-:Y:S01]  /*c790*/  ISETP.GE.OR P2, PT, R6, R21, P0 ;  /* 0x000000150600720c */ /* 0x000fe20000746670 */
[----:B------:R-:W-:Y:S02]  /*c7a0*/  VIADD R0, R4, 0x28 ;  /* 0x0000002804007836 */ /* 0x000fe40000000000 */
[----:B------:R-:W-:Y:S10]  /*c7b0*/  @P1 BRA `(.L_x_345) ;  /* 0x0000000000341947 */ /* 0x000ff40003800000 */
[----:B--2-4-:R-:W-:Y:S01]  /*c7c0*/  IADD3 R15, P1, R2, 0x18, RZ ;  /* 0x00000018020f7810 */ /* 0x014fe20007f3e0ff */
[----:B------:R-:W-:Y:S01]  /*c7d0*/  ULDC.64 UR4, c[0x0][0x818] ;  /* 0x0002060000047ab9 */ /* 0x000fe20000000a00 */
[----:B------:R-:W-:-:S03]  /*c7e0*/  IMAD.MOV.U32 R11, RZ, RZ, R13 ;  /* 0x000000ffff0b7224 */ /* 0x000fc600078e000d */
        /* <DEDUP_REMOVED lines=9> */
[----:B------:R2:W-:Y:S02]  /*c880*/  STG.E.128 desc[UR60][R14.64], RZ ;  /* 0x000000ff0e007986 */ /* 0x0005e4000c101d3c */
.L_x_345:
[----:B------:R-:W-:Y:S05]  /*c890*/  BSYNC B0 ;  /* 0x0000000000007941 */ /* 0x000fea0003800000 */
.L_x_344:
[----:B------:R-:W-:Y:S01]  /*c8a0*/  BSSY B0, `(.L_x_346) ;  /* 0x0000010000007945 */ /* 0x000fe20003800000 */
[----:B------:R-:W-:-:S03]  /*c8b0*/  ISETP.GE.AND P1, PT, R0, R17, PT ;  /* 0x000000110000720c */ /* 0x000fc60003f26270 */
        /* <DEDUP_REMOVED lines=14> */
.L_x_347:
[----:B------:R-:W-:Y:S05]  /*c9a0*/  BSYNC B0 ;  /* 0x0000000000007941 */ /* 0x000fea0003800000 */
.L_x_346:
[----:B------:R-:W-:Y:S01]  /*c9b0*/  ISETP.GE.OR P2, PT, R6, R21, P1 ;  /* 0x000000150600720c */ /* 0x000fe20000f46670 */
[----:B------:R-:W-:Y:S01]  /*c9c0*/  ULDC UR4, c[0x0][0x83c] ;  /* 0x00020f0000047ab9 */ /* 0x000fe20000000800 */
[----:B------:R-:W-:Y:S01]  /*c9d0*/  BSSY B0, `(.L_x_348) ;  /* 0x0000010000007945 */ /* 0x000fe20003800000 */
[----:B------:R-:W-:-:S10]  /*c9e0*/  VIADD R0, R4, 0x30 ;  /* 0x0000003004007836 */ /* 0x000fd40000000000 */
[----:B------:R-:W-:Y:S05]  /*c9f0*/  @P2 BRA `(.L_x_349) ;  /* 0x0000000000342947 */ /* 0x000fea0003800000 */
        /* <DEDUP_REMOVED lines=13> */
.L_x_349:
[----:B------:R-:W-:Y:S05]  /*cad0*/  BSYNC B0 ;  /* 0x0000000000007941 */ /* 0x000fea0003800000 */
.L_x_348:
[----:B------:R-:W-:Y:S01]  /*cae0*/  ISETP.GE.OR P3, PT, R6, UR4, P3 ;  /* 0x0000000406007c0c */ /* 0x000fe20009f66670 */
[----:B------:R-:W-:Y:S01]  /*caf0*/  BSSY B0, `(.L_x_350) ;  /* 0x000001c000007945 */ /* 0x000fe20003800000 */
[----:B------:R-:W-:Y:S01]  /*cb00*/  ISETP.GE.AND P2, PT, R0, R17, PT ;  /* 0x000000110000720c */ /* 0x000fe20003f46270 */
[----:B------:R-:W-:Y:S01]  /*cb10*/  VIADD R0, R4, 0x38 ;  /* 0x0000003804007836 */ /* 0x000fe20000000000 */
[----:B------:R-:W-:Y:S02]  /*cb20*/  P2R R26, PR, RZ, 0x8 ;  /* 0x00000008ff1a7803 */ /* 0x000fe40000000000 */
[C---:B------:R-:W-:Y:S02]  /*cb30*/  ISETP.GE.OR P3, PT, R6.reuse, R21, P2 ;  /* 0x000000150600720c */ /* 0x040fe40001766670 */
[C---:B------:R-:W-:Y:S02]  /*cb40*/  ISETP.GE.OR P6, PT, R6.reuse, UR4, P6 ;  /* 0x0000000406007c0c */ /* 0x040fe4000b7c6670 */
[----:B------:R-:W-:-:S02]  /*cb50*/  ISETP.GE.OR P5, PT, R6, UR4, P5 ;  /* 0x0000000406007c0c */ /* 0x000fc4000afa6670 */
[C---:B------:R-:W-:Y:S02]  /*cb60*/  ISETP.GE.OR P4, PT, R6.reuse, UR4, P4 ;  /* 0x0000000406007c0c */ /* 0x040fe4000a786670 */
[----:B------:R-:W-:Y:S02]  /*cb70*/  P2R R20, PR, RZ, 0x40 ;  /* 0x00000040ff147803 */ /* 0x000fe40000000000 */
[----:B------:R-:W-:Y:S02]  /*cb80*/  P2R R24, PR, RZ, 0x20 ;  /* 0x00000020ff187803 */ /* 0x000fe40000000000 */
[C---:B------:R-:W-:Y:S02]  /*cb90*/  ISETP.GE.OR P0, PT, R6.reuse, UR4, P0 ;  /* 0x0000000406007c0c */ /* 0x040fe40008706670 */
[----:B------:R-:W-:Y:S02]  /*cba0*/  P2R R25, PR, RZ, 0x10 ;  /* 0x00000010ff197803 */ /* 0x000fe40000000000 */
[----:B------:R-:W-:-:S02]  /*cbb0*/  ISETP.GE.OR P1, PT, R6, UR4, P1 ;  /* 0x0000000406007c0c */ /* 0x000fc40008f26670 */
[----:B------:R-:W-:Y:S01]  /*cbc0*/  ISETP.GE.OR P2, PT, R6, UR4, P2 ;  /* 0x0000000406007c0c */ /* 0x000fe20009746670 */
[----:B------:R-:W-:-:S12]  /*cbd0*/  @P3 BRA `(.L_x_351) ;  /* 0x0000000000343947 */ /* 0x000fd80003800000 */
        /* <DEDUP_REMOVED lines=13> */
.L_x_351:
[----:B------:R-:W-:Y:S05]  /*ccb0*/  BSYNC B0 ;  /* 0x0000000000007941 */ /* 0x000fea0003800000 */
.L_x_350:
[----:B------:R-:W-:Y:S01]  /*ccc0*/  ISETP.GE.AND P3, PT, R0, R17, PT ;  /* 0x000000110000720c */ /* 0x000fe20003f66270 */
[----:B---3--:R-:W-:Y:S01]  /*ccd0*/  IMAD R0, R18, UR9, RZ ;  /* 0x0000000912007c24 */ /* 0x008fe2000f8e02ff */
[----:B------:R-:W-:Y:S02]  /*cce0*/  BSSY B0, `(.L_x_352) ;  /* 0x0000013000007945 */ /* 0x000fe40003800000 */
[C---:B------:R-:W-:Y:S01]  /*ccf0*/  ISETP.GE.OR P4, PT, R6.reuse, R21, P3 ;  /* 0x000000150600720c */ /* 0x040fe20001f86670 */
[----:B------:R-:W-:Y:S01]  /*cd00*/  IMAD R19, R19, UR8, R0 ;  /* 0x0000000813137c24 */ /* 0x000fe2000f8e0200 */
[----:B------:R-:W-:Y:S01]  /*cd10*/  ISETP.GE.OR P3, PT, R6, UR4, P3 ;  /* 0x0000000406007c0c */ /* 0x000fe20009f66670 */
        /* <DEDUP_REMOVED lines=15> */
.L_x_353:
[----:B------:R-:W-:Y:S05]  /*ce10*/  BSYNC B0 ;  /* 0x0000000000007941 */ /* 0x000fea0003800000 */
.L_x_352:
[----:B------:R-:W-:Y:S01]  /*ce20*/  ISETP.GE.AND P4, PT, R0, R17, PT ;  /* 0x000000110000720c */ /* 0x000fe20003f86270 */
[----:B------:R-:W-:Y:S01]  /*ce30*/  IMAD.WIDE.U32 R10, R18, UR8, R6 ;  /* 0x00000008120a7c25 */ /* 0x000fe2000f8e0006 */
[----:B------:R-:W-:Y:S02]  /*ce40*/  BSSY B0, `(.L_x_354) ;  /* 0x0000013000007945 */ /* 0x000fe40003800000 */
[----:B------:R-:W-:Y:S01]  /*ce50*/  ISETP.GE.OR P5, PT, R6, R21, P4 ;  /* 0x000000150600720c */ /* 0x000fe200027a6670 */
[----:B------:R-:W-:Y:S01]  /*ce60*/  VIADD R0, R4, 0x48 ;  /* 0x0000004804007836 */ /* 0x000fe20000000000 */
[----:B------:R-:W-:Y:S01]  /*ce70*/  ISETP.GE.OR P4, PT, R6, UR4, P4 ;  /* 0x0000000406007c0c */ /* 0x000fe2000a786670 */
[----:B--234-:R-:W-:-:S10]  /*ce80*/  IMAD.IADD R15, R11, 0x1, R19 ;  /* 0x000000010b0f7824 */ /* 0x01cfd400078e0213 */
[----:B------:R-:W-:Y:S05]  /*ce90*/  @P5 BRA `(.L_x_355) ;  /* 0x0000000000345947 */ /* 0x000fea0003800000 */
[----:B------:R-:W-:Y:S01]  /*cea0*/  IADD3 R19, P5, R2, 0x40, RZ ;  /* 0x0000004002137810 */ /* 0x000fe20007fbe0ff */
        /* <DEDUP_REMOVED lines=12> */
.L_x_355:
[----:B------:R-:W-:Y:S05]  /*cf70*/  BSYNC B0 ;  /* 0x0000000000007941 */ /* 0x000fea0003800000 */
.L_x_354:
[----:B------:R-:W-:Y:S01]  /*cf80*/  ISETP.GE.AND P6, PT, R0, R17, PT ;  /* 0x000000110000720c */ /* 0x000fe20003fc6270 */
[----:B-1----:R-:W-:Y:S01]  /*cf90*/  IMAD R0, R22, UR7, RZ ;  /* 0x0000000716007c24 */ /* 0x002fe2000f8e02ff */
[----:B------:R-:W-:Y:S01]  /*cfa0*/  BSSY B0, `(.L_x_356) ;  /* 0x0000014000007945 */ /* 0x000fe20003800000 */
[----:B------:R-:W-:Y:S01]  /*cfb0*/  IMAD.MOV.U32 R14, RZ, RZ, R10 ;  /* 0x000000ffff0e7224 */ /* 0x000fe200078e000a */
[C---:B------:R-:W-:Y:S01]  /*cfc0*/  ISETP.GE.OR P5, PT, R6.reuse, R21, P6 ;  /* 0x000000150600720c */ /* 0x040fe200037a6670 */
[----:B------:R-:W-:Y:S01]  /*cfd0*/  IMAD R11, R23, UR6, R0 ;  /* 0x00000006170b7c24 */ /* 0x000fe2000f8e0200 */
[----:B------:R-:W-:Y:S01]  /*cfe0*/  ISETP.GE.OR P6, PT, R6, UR4, P6 ;  /* 0x0000000406007c0c */ /* 0x000fe2000b7c6670 */
[----:B------:R-:W-:-:S10]  /*cff0*/  IMAD.WIDE.U32 R6, R22, UR6, R14 ;  /* 0x0000000616067c25 */ /* 0x000fd4000f8e000e */
[----:B------:R-:W-:Y:S05]  /*d000*/  @P5 BRA `(.L_x_357) ;  /* 0x0000000000345947 */ /* 0x000fea0003800000 */
[----:B------:R-:W-:Y:S01]  /*d010*/  IADD3 R9, P5, R2, 0x48, RZ ;  /* 0x0000004802097810 */ /* 0x000fe20007fbe0ff */
        /* <DEDUP_REMOVED lines=12> */
.L_x_357:
[----:B------:R-:W-:Y:S05]  /*d0e0*/  BSYNC B0 ;  /* 0x0000000000007941 */ /* 0x000fea0003800000 */
.L_x_356:
[----:B------:R-:W-:Y:S01]  /*d0f0*/  ISETP.NE.AND P5, PT, R20, RZ, PT ;  /* 0x000000ff1400720c */ /* 0x000fe20003fa5270 */
[----:B------:R-:W-:Y:S01]  /*d100*/  BSSY B0, `(.L_x_358) ;  /* 0x000000d000007945 */ /* 0x000fe20003800000 */
[----:B-1----:R-:W-:-:S11]  /*d110*/  IMAD.IADD R9, R7, 0x1, R11 ;  /* 0x0000000107097824 */ /* 0x002fd600078e020b */
[----:B------:R-:W-:Y:S05]  /*d120*/  @P5 BRA `(.L_x_359) ;  /* 0x0000000000285947 */ /* 0x000fea0003800000 */
        /* <DEDUP_REMOVED lines=10> */
.L_x_359:
[----:B------:R-:W-:Y:S05]  /*d1d0*/  BSYNC B0 ;  /* 0x0000000000007941 */ /* 0x000fea0003800000 */
.L_x_358:
[----:B------:R-:W-:Y:S01]  /*d1e0*/  ISETP.NE.AND P5, PT, R24, RZ, PT ;  /* 0x000000ff1800720c */ /* 0x000fe20003fa5270 */
[----:B------:R-:W-:-:S12]  /*d1f0*/  BSSY B0, `(.L_x_360) ;  /* 0x000000f000007945 */ /* 0x000fd80003800000 */
[----:B------:R-:W-:Y:S05]  /*d200*/  @P5 BRA `(.L_x_361) ;  /* 0x0000000000345947 */ /* 0x000fea0003800000 */
[----:B-1----:R-:W-:Y:S01]  /*d210*/  IADD3 R11, P5, R2, 0x8, RZ ;  /* 0x00000008020b7810 */ /* 0x002fe20007fbe0ff */
        /* <DEDUP_REMOVED lines=12> */
.L_x_361:
[----:B------:R-:W-:Y:S05]  /*d2e0*/  BSYNC B0 ;  /* 0x0000000000007941 */ /* 0x000fea0003800000 */
.L_x_360:
[----:B------:R-:W-:Y:S01]  /*d2f0*/  ISETP.NE.AND P5, PT, R25, RZ, PT ;  /* 0x000000ff1900720c */ /* 0x000fe20003fa5270 */
[----:B------:R-:W-:-:S12]  /*d300*/  BSSY B0, `(.L_x_362) ;  /* 0x000000f000007945 */ /* 0x000fd80003800000 */
[----:B------:R-:W-:Y:S05]  /*d310*/  @P5 BRA `(.L_x_363) ;  /* 0x0000000000345947 */ /* 0x000fea0003800000 */
[----:B-1-3--:R-:W-:Y:S01]  /*d320*/  IADD3 R11, P5, R2, 0x10, RZ ;  /* 0x00000010020b7810 */ /* 0x00afe20007fbe0ff */
        /* <DEDUP_REMOVED lines=12> */
.L_x_363:
[----:B------:R-:W-:Y:S05]  /*d3f0*/  BSYNC B0 ;  /* 0x0000000000007941 */ /* 0x000fea0003800000 */
.L_x_362:
[----:B------:R-:W-:Y:S01]  /*d400*/  ISETP.NE.AND P5, PT, R26, RZ, PT ;  /* 0x000000ff1a00720c */ /* 0x000fe20003fa5270 */
[----:B------:R-:W-:-:S12]  /*d410*/  BSSY B0, `(.L_x_364) ;  /* 0x000000f000007945 */ /* 0x000fd80003800000 */
[----:B------:R-:W-:Y:S05]  /*d420*/  @P5 BRA `(.L_x_365) ;  /* 0x0000000000345947 */ /* 0x000fea0003800000 */
[----:B-1-34-:R-:W-:Y:S01]  /*d430*/  IADD3 R11, P5, R2, 0x18, RZ ;  /* 0x00000018020b7810 */ /* 0x01afe20007fbe0ff */
        /* <DEDUP_REMOVED lines=12> */
.L_x_365:
[----:B------:R-:W-:Y:S05]  /*d500*/  BSYNC B0 ;  /* 0x0000000000007941 */ /* 0x000fea0003800000 */
.L_x_364:
[----:B------:R-:W-:Y:S04]  /*d510*/  BSSY B0, `(.L_x_366) ;  /* 0x000000f000007945 */ /* 0x000fe80003800000 */
        /* <DEDUP_REMOVED lines=14> */
.L_x_367:
[----:B------:R-:W-:Y:S05]  /*d600*/  BSYNC B0 ;  /* 0x0000000000007941 */ /* 0x000fea0003800000 */
.L_x_366:
        /* <DEDUP_REMOVED lines=15> */
.L_x_369:
[----:B------:R-:W-:Y:S05]  /*d700*/  BSYNC B0 ;  /* 0x0000000000007941 */ /* 0x000fea0003800000 */
.L_x_368:
        /* <DEDUP_REMOVED lines=15> */
.L_x_371:
[----:B------:R-:W-:Y:S05]  /*d800*/  BSYNC B0 ;  /* 0x0000000000007941 */ /* 0x000fea0003800000 */
.L_x_370:
        /* <DEDUP_REMOVED lines=15> */
.L_x_373:
[----:B------:R-:W-:Y:S05]  /*d900*/  BSYNC B0 ;  /* 0x0000000000007941 */ /* 0x000fea0003800000 */
.L_x_372:
        /* <DEDUP_REMOVED lines=15> */
.L_x_375:
[----:B------:R-:W-:Y:S05]  /*da00*/  BSYNC B0 ;  /* 0x0000000000007941 */ /* 0x000fea0003800000 */
.L_x_374:
[----:B------:R-:W-:Y:S04]  /*da10*/  BSSY B0, `(.L_x_376) ;  /* 0x000000f000007945 */ /* 0x000fe80003800000 */
[----:B------:R-:W-:Y:S05]  /*da20*/  @P6 BRA `(.L_x_377) ;  /* 0x0000000000346947 */ /* 0x000fea0003800000 */
[----:B------:R-:W-:Y:S01]  /*da30*/  IADD3 R5, P0, R2, 0x48, RZ ;  /* 0x0000004802057810 */ /* 0x000fe20007f1e0ff */
[----:B------:R-:W-:Y:S01]  /*da40*/  ULDC.64 UR4, c[0x0][0x848] ;  /* 0x0002120000047ab9 */ /* 0x000fe20000000a00 */
[----:B------:R-:W-:-:S03]  /*da50*/  IMAD.MOV.U32 R2, RZ, RZ, R6 ;  /* 0x000000ffff027224 */ /* 0x000fc600078e0006 */
        /* <DEDUP_REMOVED lines=10> */
.L_x_377:
[----:B------:R-:W-:Y:S05]  /*db00*/  BSYNC B0 ;  /* 0x0000000000007941 */ /* 0x000fea0003800000 */
.L_x_376:
[----:B------:R-:W-:Y:S05]  /*db10*/  EXIT ;  /* 0x000000000000794d */ /* 0x000fea0003800000 */
.L_x_306:
[----:B------:R-:W-:-:S08]  /*db20*/  NOP ;  /* 0x0000000000007918 */ /* 0x000fd00000000000 */
[----:B------:R-:W1:-:S00]  /*db30*/  USETMAXREG.DEALLOC.CTAPOOL 0x18 ;  /* 0x00000018000079c8 */ /* 0x000e4000080e0500 */
[----:B-1----:R-:W-:Y:S01]  /*db40*/  LOP3.LUT R2, R2, 0x3, RZ, 0xc0, !PT ;  /* 0x0000000302027812 */ /* 0x002fe200078ec0ff */
[----:B------:R-:W-:Y:S05]  /*db50*/  BSSY B0, `(.L_x_378) ;  /* 0x00001af000007945 */ /* 0x000fea0003800000 */
        /* <DEDUP_REMOVED lines=9> */
[----:B------:R-:W1:Y:S01]  /*dbf0*/  S2UR UR9, SR_CTAID.X ;  /* 0x00000000000979c3 */ /* 0x000e620000002500 */
[----:B------:R-:W-:Y:S01]  /*dc00*/  ULDC UR6, c[0x0][0x280] ;  /* 0x0000a00000067ab9 */ /* 0x000fe20000000800 */
[----:B------:R-:W-:Y:S01]  /*dc10*/  ULDC UR4, c[0x0][0x290] ;  /* 0x0000a40000047ab9 */ /* 0x000fe20000000800 */
[----:B------:R-:W-:Y:S01]  /*dc20*/  ULDC UR5, c[0x0][0x74c] ;  /* 0x0001d30000057ab9 */ /* 0x000fe20000000800 */
[----:B------:R-:W-:-:S04]  /*dc30*/  UIADD3 UR7, UR6, 0x3f, URZ ;  /* 0x0000003f06077890 */ /* 0x000fc8000fffe03f */
[----:B------:R-:W2:Y:S01]  /*dc40*/  S2UR UR20, SR_CTAID.Y ;  /* 0x00000000001479c3 */ /* 0x000ea20000002600 */
[----:B-1----:R-:W-:Y:S02]  /*dc50*/  UIMAD UR11, UR9, 0x50, URZ ;  /* 0x00000050090b78a4 */ /* 0x002fe4000f8e023f */
[----:B------:R-:W-:Y:S02]  /*dc60*/  ISETP.LE.AND P0, PT, RZ, UR9, PT ;  /* 0x00000009ff007c0c */ /* 0x000fe4000bf03270 */
[----:B------:R-:W-:-:S04]  /*dc70*/  UIADD3 UR4, -UR4, UR11, UR6 ;  /* 0x0000000b04047290 */ /* 0x000fc8000fffe106 */
[----:B------:R-:W-:-:S04]  /*dc80*/  UIADD3 UR4, UR4, -UR5, URZ ;  /* 0x8000000504047290 */ /* 0x000fc8000fffe03f */
[----:B------:R-:W-:-:S04]  /*dc90*/  USHF.R.S32.HI UR5, URZ, 0x1f, UR4 ;  /* 0x0000001f3f057899 */ /* 0x000fc80008011404 */
[----:B------:R-:W-:Y:S02]  /*dca0*/  ULEA.HI UR5, UR5, UR4, URZ, 0x6 ;  /* 0x0000000405057291 */ /* 0x000fe4000f8f303f */
[----:B------:R-:W-:Y:S02]  /*dcb0*/  USHF.R.S32.HI UR4, URZ, 0x1f, UR7 ;  /* 0x0000001f3f047899 */ /* 0x000fe40008011407 */
[----:B------:R-:W-:Y:S02]  /*dcc0*/  USHF.R.S32.HI UR5, URZ, 0x6, UR5 ;  /* 0x000000063f057899 */ /* 0x000fe40008011405 */
[----:B------:R-:W-:Y:S02]  /*dcd0*/  ULEA.HI UR4, UR4, UR7, URZ, 0x6 ;  /* 0x0000000704047291 */ /* 0x000fe4000f8f303f */
[----:B------:R-:W-:Y:S02]  /*dce0*/  UISETP.LT.AND UP0, UPT, URZ, UR5, UPT ;  /* 0x000000053f00728c */ /* 0x000fe4000bf01270 */
[----:B------:R-:W-:-:S02]  /*dcf0*/  USHF.R.S32.HI UR4, URZ, 0x6, UR4 ;  /* 0x000000063f047899 */ /* 0x000fc40008011404 */
[----:B------:R-:W-:-:S04]  /*dd00*/  USEL UR8, URZ, UR5, !UP0 ;  /* 0x000000053f087287 */ /* 0x000fc8000c000000 */
[----:B------:R-:W-:Y:S01]  /*dd10*/  IMAD.U32 R10, RZ, RZ, UR4 ;  /* 0x00000004ff0a7e24 */ /* 0x000fe2000f8e00ff */
[----:B--2---:R-:W-:Y:S07]  /*dd20*/  @!P0 BRA `(.L_x_381) ;  /* 0x0000000000248947 */ /* 0x004fee0003800000 */
[----:B------:R-:W1:Y:S01]  /*dd30*/  LDC R3, c[0x0][0x748] ;  /* 0x0001d200ff037b82 */ /* 0x000e620000000800 */
[----:B------:R-:W-:Y:S01]  /*dd40*/  UIMAD UR6, UR9, 0x50, UR6 ;  /* 0x00000050090678a4 */ /* 0x000fe2000f8e0206 */
[----:B------:R-:W-:-:S03]  /*dd50*/  ULDC UR4, c[0x0][0x290] ;  /* 0x0000a40000047ab9 */ /* 0x000fc60000000800 */
[----:B------:R-:W-:-:S06]  /*dd60*/  UIADD3 UR4, -UR4, 0x8f, UR6 ;  /* 0x0000008f04047890 */ /* 0x000fcc000fffe106 */
[----:B-1----:R-:W-:-:S05]  /*dd70*/  VIADD R3, R3, UR4 ;  /* 0x0000000403037c36 */ /* 0x002fca0008000000 */
[----:B------:R-:W-:-:S04]  /*dd80*/  SHF.R.S32.HI R4, RZ, 0x1f, R3 ;  /* 0x0000001fff047819 */ /* 0x000fc80000011403 */
[----:B------:R-:W-:-:S04]  /*dd90*/  LEA.HI R4, R4, R3, RZ, 0x6 ;  /* 0x0000000304047211 */ /* 0x000fc800078f30ff */
[----:B------:R-:W-:-:S04]  /*dda0*/  SHF.R.S32.HI R3, RZ, 0x6, R4 ;  /* 0x00000006ff037819 */ /* 0x000fc80000011404 */
[----:B------:R-:W-:-:S07]  /*ddb0*/  VIMNMX R10, R3, R10, PT ;  /* 0x0000000a030a7248 */ /* 0x000fce0003fe0100 */
.L_x_381:
[----:B------:R-:W-:Y:S01]  /*ddc0*/  ISETP.GT.AND P0, PT, R10, UR8, PT ;  /* 0x000000080a007c0c */ /* 0x000fe2000bf04270 */
[----:B------:R-:W-:-:S12]  /*ddd0*/  IMAD.MOV.U32 R11, RZ, RZ, 0x1 ;  /* 0x00000001ff0b7424 */ /* 0x000fd800078e00ff */
[----:B------:R-:W-:Y:S05]  /*dde0*/  @!P0 BRA `(.L_x_380) ;  /* 0x0000001400888947 */ /* 0x000fea0003800000 */
[----:B------:R-:W-:Y:S01]  /*ddf0*/  USHF.R.S32.HI UR10, URZ, 0x1f, UR20 ;  /* 0x0000001f3f0a7899 */ /* 0x000fe20008011414 */
[----:B------:R-:W-:Y:S01]  /*de00*/  IMAD.U32 R4, RZ, RZ, UR8 ;  /* 0x00000008ff047e24 */ /* 0x000fe2000f8e00ff */
[----:B------:R-:W-:Y:S01]  /*de10*/  ULDC.64 UR6, c[0x0][0x718] ;  /* 0x0001c60000067ab9 */ /* 0x000fe20000000a00 */
[----:B------:R-:W-:Y:S01]  /*de20*/  ULDC.64 UR12, c[0x0][0x730] ;  /* 0x0001cc00000c7ab9 */ /* 0x000fe20000000a00 */
[----:B------:R-:W-:Y:S01]  /*de30*/  UIMAD.WIDE.U32 UR4, UR20, UR6, URZ ;  /* 0x00000006140472a5 */ /* 0x000fe2000f8e003f */
[----:B------:R-:W-:Y:S01]  /*de40*/  BSSY B1, `(.L_x_380) ;  /* 0x000015c000017945 */ /* 0x000fe20003800000 */
[----:B------:R-:W-:Y:S01]  /*de50*/  UIMAD UR6, UR10, UR6, URZ ;  /* 0x000000060a0672a4 */ /* 0x000fe2000f8e023f */
[----:B------:R-:W-:Y:S01]  /*de60*/  IMAD.MOV.U32 R2, RZ, RZ, RZ ;  /* 0x000000ffff027224 */ /* 0x000fe200078e00ff */
[----:B------:R-:W-:Y:S01]  /*de70*/  UIMAD UR10, UR10, UR12, URZ ;  /* 0x0000000c0a0a72a4 */ /* 0x000fe2000f8e023f */
[----:B------:R-:W-:Y:S01]  /*de80*/  IMAD.MOV.U32 R11, RZ, RZ, 0x1 ;  /* 0x00000001ff0b7424 */ /* 0x000fe200078e00ff */
[----:B------:R-:W-:-:S02]  /*de90*/  UIMAD UR9, UR20, UR7, UR6 ;  /* 0x00000007140972a4 */ /* 0x000fc4000f8e0206 */
[----:B------:R-:W-:Y:S02]  /*dea0*/  UIMAD.WIDE.U32 UR6, UR20, UR12, URZ ;  /* 0x0000000c140672a5 */ /* 0x000fe4000f8e003f */
[----:B------:R-:W-:Y:S01]  /*deb0*/  USHF.R.S32.HI UR39, URZ, 0x1f, UR21 ;  /* 0x0000001f3f277899 */ /* 0x000fe20008011415 */
[----:B------:R-:W-:Y:S01]  /*dec0*/  ULDC UR12, c[0x0][0x2e8] ;  /* 0x0000ba00000c7ab9 */ /* 0x000fe20000000800 */
[----:B------:R-:W-:Y:S01]  /*ded0*/  ULDC.64 UR30, c[0x0][0x720] ;  /* 0x0001c800001e7ab9 */ /* 0x000fe20000000a00 */
[----:B------:R-:W-:Y:S02]  /*dee0*/  UISETP.NE.AND UP0, UPT, UR12, 0x1, UPT ;  /* 0x000000010c00788c */ /* 0x000fe4000bf05270 */
[----:B------:R-:W-:Y:S01]  /*def0*/  UIMAD UR46, UR39, UR30, URZ ;  /* 0x0000001e272e72a4 */ /* 0x000fe2000f8e023f */
[----:B------:R-:W-:Y:S01]  /*df00*/  ELECT P0, URZ, PT ;  /* 0x00000000003f782f */ /* 0x000fe20003800000 */
[----:B------:R-:W-:Y:S02]  /*df10*/  UIMAD UR10, UR20, UR13, UR10 ;  /* 0x0000000d140a72a4 */ /* 0x000fe4000f8e020a */
[----:B------:R-:W-:Y:S01]  /*df20*/  UIADD3 UR5, UR5, UR9, URZ ;  /* 0x0000000905057290 */ /* 0x000fe2000fffe03f */
[----:B------:R-:W-:Y:S01]  /*df30*/  ULDC.64 UR22, c[0x0][0x738] ;  /* 0x0001ce0000167ab9 */ /* 0x000fe20000000a00 */
[----:B------:R-:W-:-:S02]  /*df40*/  UIMAD UR46, UR21, UR31, UR46 ;  /* 0x0000001f152e72a4 */ /* 0x000fc4000f8e022e */
[----:B------:R-:W-:Y:S02]  /*df50*/  UIMAD UR39, UR39, UR22, URZ ;  /* 0x00000016272772a4 */ /* 0x000fe4000f8e023f */
[----:B------:R-:W-:Y:S02]  /*df60*/  UIADD3 UR7, UR7, UR10, URZ ;  /* 0x0000000a07077290 */ /* 0x000fe4000fffe03f */
[----:B------:R-:W-:Y:S02]  /*df70*/  UIMAD.WIDE.U32 UR30, UR21, UR30, UR4 ;  /* 0x0000001e151e72a5 */ /* 0x000fe4000f8e0004 */
[----:B------:R-:W-:Y:S01]  /*df80*/  UIMAD UR39, UR21, UR23, UR39 ;  /* 0x00000017152772a4 */ /* 0x000fe2000f8e0227 */
[----:B------:R-:W-:Y:S01]  /*df90*/  @UP0 ULDC UR4, c[0x0][0x2ec] ;  /* 0x0000bb0000040ab9 */ /* 0x000fe20000000800 */
[----:B------:R-:W-:Y:S02]  /*dfa0*/  UIMAD.WIDE.U32 UR22, UR21, UR22, UR6 ;  /* 0x00000016151672a5 */ /* 0x000fe4000f8e0006 */
[----:B------:R-:W-:Y:S01]  /*dfb0*/  UIMAD.WIDE.U32 UR4, UR20, UR4, URZ ;  /* 0x00000004140472a5 */ /* 0x000fe2000f8e003f */
[----:B------:R-:W-:Y:S01]  /*dfc0*/  @UP0 ULDC UR6, c[0x0][0x2f0] ;  /* 0x0000bc0000060ab9 */ /* 0x000fe20000000800 */
[----:B------:R-:W-:-:S02]  /*dfd0*/  UMOV UR12, UR20 ;  /* 0x00000014000c7c82 */ /* 0x000fc40008000000 */
[----:B------:R-:W-:Y:S01]  /*dfe0*/  @UP0 USHF.R.U32.HI UR12, URZ, UR6, UR5 ;  /* 0x000000063f0c0299 */ /* 0x000fe20008011605 */
[----:B------:R-:W-:Y:S11]  /*dff0*/  @!P0 BRA `(.L_x_382) ;  /* 0x0000001400008947 */ /* 0x000ff60003800000 */
[----:B------:R-:W1:Y:S01]  /*e000*/  S2R R2, SR_CgaCtaId ;  /* 0x0000000000027919 */ /* 0x000e620000008800 */
[----:B------:R-:W-:-:S04]  /*e010*/  MOV R5, 0x400 ;  /* 0x0000040000057802 */ /* 0x000fc80000000f00 */
[----:B-1----:R-:W-:Y:S01]  /*e020*/  LEA R5, R2, R5, 0x18 ;  /* 0x0000000502057211 */ /* 0x002fe200078ec0ff */
[----:B------:R-:W-:-:S05]  /*e030*/  IMAD.MOV.U32 R2, RZ, RZ, 0x1 ;  /* 0x00000001ff027424 */ /* 0x000fca00078e00ff */
[----:B------:R-:W-:-:S04]  /*e040*/  SHF.L.U32 R2, R2, 0x1f, RZ ;  /* 0x0000001f02027819 */ /* 0x000fc800000006ff */
[----:B------:R-:W1:Y:S02]  /*e050*/  SYNCS.PHASECHK.TRANS64.TRYWAIT P0, [R5+URZ+0x31820], R2 ;  /* 0x03182002050075a7 */ /* 0x000e64000800017f */
[----:B-1----:R-:W-:Y:S05]  /*e060*/  @!P0 BRA `(.L_x_383) ;  /* 0x0000001400b88947 */ /* 0x002fea0003800000 */
.L_x_399:
[----:B------:R-:W-:Y:S01]  /*e070*/  ISETP.NE.AND P0, PT, R0, RZ, PT ;  /* 0x000000ff0000720c */ /* 0x000fe20003f05270 */
[----:B------:R-:W-:Y:S02]  /*e080*/  IMAD.U32 R8, RZ, RZ, UR31 ;  /* 0x0000001fff087e24 */ /* 0x000fe4000f8e00ff */
[----:B------:R-:W-:Y:S02]  /*e090*/  IMAD.U32 R6, RZ, RZ, UR23 ;  /* 0x00000017ff067e24 */ /* 0x000fe4000f8e00ff */
[----:B------:R-:W-:Y:S02]  /*e0a0*/  VIADD R8, R8, UR46 ;  /* 0x0000002e08087c36 */ /* 0x000fe40008000000 */
[----:B------:R-:W-:Y:S02]  /*e0b0*/  VIADD R6, R6, UR39 ;  /* 0x0000002706067c36 */ /* 0x000fe40008000000 */
[----:B------:R-:W-:-:S04]  /*e0c0*/  IMAD.MOV.U32 R7, RZ, RZ, 0x1 ;  /* 0x00000001ff077424 */ /* 0x000fc800078e00ff */
[----:B------:R-:W-:Y:S05]  /*e0d0*/  @P0 BRA `(.L_x_384) ;  /* 0x0000000000140947 */ /* 0x000fea0003800000 */
[----:B------:R-:W-:Y:S01]  /*e0e0*/  LOP3.LUT P1, RZ, R21, 0x1f, RZ, 0xc0, !PT ;  /* 0x0000001f15ff7812 */ /* 0x000fe2000782c0ff */
[----:B-1----:R-:W-:-:S04]  /*e0f0*/  IMAD.MOV.U32 R2, RZ, RZ, 0x8100 ;  /* 0x00008100ff027424 */ /* 0x002fc800078e00ff */
[----:B------:R2:W-:Y:S08]  /*e100*/  SYNCS.ARRIVE.TRANS64 RZ, [R5+URZ+0x31810], R2 ;  /* 0x0318100205ff79a7 */ /* 0x0005f0000800003f */
[----:B------:R-:W-:Y:S05]  /*e110*/  @!P1 BRA `(.L_x_384) ;  /* 0x0000000000049947 */ /* 0x000fea0003800000 */
[----:B------:R-:W-:Y:S01]  /*e120*/  BPT.TRAP 0x1 ;  /* 0x000000040000795c */ /* 0x000fe20000300000 */
.L_x_384:
[----:B-12---:R-:W1:Y:S01]  /*e130*/  LDC.64 R2, c[0x0][0x198] ;  /* 0x00006600ff027b82 */ /* 0x006e620000000a00 */
[----:B------:R-:W-:Y:S01]  /*e140*/  R2UR UR38, R8 ;  /* 0x00000000082672ca */ /* 0x000fe200000e0000 */
[----:B------:R-:W-:Y:S01]  /*e150*/  ULDC.64 UR14, c[0x0][0x700] ;  /* 0x0001c000000e7ab9 */ /* 0x000fe20000000a00 */
[----:B------:R-:W-:Y:S01]  /*e160*/  R2UR UR19, R4 ;  /* 0x00000000041372ca */ /* 0x000fe200000e0000 */
[----:B------:R-:W-:Y:S01]  /*e170*/  UMOV UR50, 0x0 ;  /* 0x0000000000327882 */ /* 0x000fe20000000000 */
[----:B------:R-:W-:Y:S01]  /*e180*/  R2UR UR8, R5 ;  /* 0x00000000050872ca */ /* 0x000fe200000e0000 */
[----:B------:R-:W-:Y:S01]  /*e190*/  UMOV UR51, 0x14f00000 ;  /* 0x14f0000000337882 */ /* 0x000fe20000000000 */
[----:B------:R-:W-:Y:S01]  /*e1a0*/  UMOV UR18, URZ ;  /* 0x0000003f00127c82 */ /* 0x000fe20008000000 */
        /* <DEDUP_REMOVED lines=8> */
[----:B------:R-:W-:Y:S01]  /*e230*/  USHF.L.U32 UR19, UR19, 0x6, URZ ;  /* 0x0000000613137899 */ /* 0x000fe2000800063f */
[----:B------:R-:W-:Y:S01]  /*e240*/  IMAD.MOV.U32 R12, RZ, RZ, 0x14000 ;  /* 0x00014000ff0c7424 */ /* 0x000fe200078e00ff */
[----:B------:R-:W-:Y:S01]  /*e250*/  UIADD3 UR17, UR8, 0x31810, URZ ;  /* 0x0003181008117890 */ /* 0x000fe2000fffe03f */
[----:B------:R-:W-:Y:S01]  /*e260*/  VIADD R10, R10, 0xffffffff ;  /* 0xffffffff0a0a7836 */ /* 0x000fe20000000000 */
[----:B------:R-:W-:-:S02]  /*e270*/  UIADD3 UR9, UP0, UR19, UR30, URZ ;  /* 0x0000001e13097290 */ /* 0x000fc4000ff1e03f */
[----:B------:R-:W-:Y:S01]  /*e280*/  UIADD3 UR16, UR8, 0x14100, URZ ;  /* 0x0001410008107890 */ /* 0x000fe2000fffe03f */
[----:B-1----:R-:W-:Y:S01]  /*e290*/  IMAD.MOV.U32 R8, RZ, RZ, R2 ;  /* 0x000000ffff087224 */ /* 0x002fe200078e0002 */
[----:B------:R-:W-:Y:S02]  /*e2a0*/  ULEA.HI.X.SX32 UR10, UR19, UR38, 0x1, UP0 ;  /* 0x00000026130a7291 */ /* 0x000fe400080f0e3f */
[----:B------:R-:W-:Y:S02]  /*e2b0*/  ULEA UR54, UP0, UR9, UR14, 0x2 ;  /* 0x0000000e09367291 */ /* 0x000fe4000f80103f */
[C---:B------:R-:W-:Y:S01]  /*e2c0*/  IADD3 R9, P1, R8.reuse, 0xf0, RZ ;  /* 0x000000f008097810 */ /* 0x040fe20007f3e0ff */
[----:B------:R-:W-:Y:S02]  /*e2d0*/  UIADD3 UR40, UR8, 0x16100, URZ ;  /* 0x0001610008287890 */ /* 0x000fe4000fffe03f */
[----:B------:R-:W-:Y:S01]  /*e2e0*/  UIADD3 UR32, UR8, 0x18100, URZ ;  /* 0x0001810008207890 */ /* 0x000fe2000fffe03f */
[----:B------:R-:W-:Y:S01]  /*e2f0*/  R2UR UR48, R9 ;  /* 0x00000000093072ca */ /* 0x000fe200000e0000 */
[----:B------:R-:W-:Y:S01]  /*e300*/  UIADD3 UR24, UR8, 0x1a100, URZ ;  /* 0x0001a10008187890 */ /* 0x000fe2000fffe03f */
[----:B------:R-:W-:Y:S01]  /*e310*/  IADD3 R9, P2, R8, 0x2f0, RZ ;  /* 0x000002f008097810 */ /* 0x000fe20007f5e0ff */
[----:B------:R-:W-:-:S02]  /*e320*/  UIADD3 UR52, UR8, 0x2c100, URZ ;  /* 0x0002c10008347890 */ /* 0x000fc4000fffe03f */
[----:B------:R-:W-:Y:S01]  /*e330*/  ULEA.HI.X UR55, UR9, UR15, UR10, 0x2, UP0 ;  /* 0x0000000f09377291 */ /* 0x000fe200080f140a */
[----:B------:R-:W-:Y:S01]  /*e340*/  R2UR UR4, R9 ;  /* 0x00000000090472ca */ /* 0x000fe200000e0000 */
[----:B------:R-:W-:Y:S01]  /*e350*/  UMOV UR41, UR17 ;  /* 0x0000001100297c82 */ /* 0x000fe20008000000 */
[----:B------:R-:W-:Y:S01]  /*e360*/  IADD3 R9, P3, R8, 0x3f0, RZ ;  /* 0x000003f008097810 */ /* 0x000fe20007f7e0ff */
[----:B------:R-:W-:Y:S01]  /*e370*/  UMOV UR43, UR19 ;  /* 0x00000013002b7c82 */ /* 0x000fe20008000000 */
[----:B------:R-:W-:Y:S01]  /*e380*/  UMOV UR33, UR17 ;  /* 0x0000001100217c82 */ /* 0x000fe20008000000 */
[----:B------:R-:W-:Y:S01]  /*e390*/  UMOV UR35, UR19 ;  /* 0x0000001300237c82 */ /* 0x000fe20008000000 */
[----:B------:R-:W-:Y:S01]  /*e3a0*/  R2UR UR6, R9 ;  /* 0x00000000090672ca */ /* 0x000fe200000e0000 */
[----:B------:R-:W-:Y:S01]  /*e3b0*/  IMAD.MOV.U32 R9, RZ, RZ, R3 ;  /* 0x000000ffff097224 */ /* 0x000fe200078e0003 */
[----:B------:R-:W-:Y:S01]  /*e3c0*/  UMOV UR29, UR21 ;  /* 0x00000015001d7c82 */ /* 0x000fe20008000000 */
[----:B------:R-:W-:Y:S01]  /*e3d0*/  UMOV UR25, UR17 ;  /* 0x0000001100197c82 */ /* 0x000fe20008000000 */
[----:B------:R-:W-:Y:S01]  /*e3e0*/  UMOV UR27, UR19 ;  /* 0x00000013001b7c82 */ /* 0x000fe20008000000 */
[--C-:B------:R-:W-:Y:S01]  /*e3f0*/  IMAD.X R11, RZ, RZ, R9.reuse, P1 ;  /* 0x000000ffff0b7224 */ /* 0x100fe200008e0609 */
[----:B------:R-:W-:Y:S01]  /*e400*/  UMOV UR9, 0x10 ;  /* 0x0000001000097882 */ /* 0x000fe20000000000 */
[----:B------:R-:W-:Y:S01]  /*e410*/  UMOV UR53, UR17 ;  /* 0x0000001100357c82 */ /* 0x000fe20008000000 */
[----:B------:R-:W-:Y:S01]  /*e420*/  UMOV UR13, UR21 ;  /* 0x00000015000d7c82 */ /* 0x000fe20008000000 */
[----:B------:R-:W-:Y:S01]  /*e430*/  UMOV UR10, UR18 ;  /* 0x00000012000a7c82 */ /* 0x000fe20008000000 */
[----:B------:R-:W-:Y:S01]  /*e440*/  R2UR UR49, R11 ;  /* 0x000000000b3172ca */ /* 0x000fe200000e0000 */
[--C-:B------:R-:W-:Y:S01]  /*e450*/  IMAD.X R11, RZ, RZ, R9.reuse, P2 ;  /* 0x000000ffff0b7224 */ /* 0x100fe200010e0609 */
[----:B------:R-:W-:Y:S01]  /*e460*/  UIADD3 UR56, UR8, 0x5000, URZ ;  /* 0x0000500008387890 */ /* 0x000fe2000fffe03f */
[----:B------:R-:W-:Y:S01]  /*e470*/  ISETP.GE.AND P1, PT, R4, R10, PT ;  /* 0x0000000a0400720c */ /* 0x000fe20003f26270 */
[----:B------:R-:W-:Y:S01]  /*e480*/  UMOV UR58, 0x80 ;  /* 0x00000080003a7882 */ /* 0x000fe20000000000 */
[----:B------:R-:W-:Y:S01]  /*e490*/  UMOV UR59, UR11 ;  /* 0x0000000b003b7c82 */ /* 0x000fe20008000000 */
[----:B------:R-:W-:Y:S01]  /*e4a0*/  R2UR UR5, R11 ;  /* 0x000000000b0572ca */ /* 0x000fe200000e0000 */
[----:B------:R-:W-:Y:S01]  /*e4b0*/  IMAD.X R11, RZ, RZ, R9, P3 ;  /* 0x000000ffff0b7224 */ /* 0x000fe200018e0609 */
[----:B------:R-:W-:Y:S01]  /*e4c0*/  UMOV UR60, UR12 ;  /* 0x0000000c003c7c82 */ /* 0x000fe20008000000 */
[----:B------:R-:W-:-:S03]  /*e4d0*/  UMOV UR61, UR21 ;  /* 0x00000015003d7c82 */ /* 0x000fc60008000000 */
[----:B------:R-:W-:Y:S01]  /*e4e0*/  R2UR UR7, R11 ;  /* 0x000000000b0772ca */ /* 0x000fe200000e0000 */
[----:B------:R1:W-:Y:S01]  /*e4f0*/  UTMALDG.4D [UR16], [UR48], desc[UR50] ;  /* 0x00003210300075b4 */ /* 0x0003e20008019000 */
[----:B------:R-:W-:Y:S01]  /*e500*/  IMAD.MOV.U32 R11, RZ, RZ, 0x1 ;  /* 0x00000001ff0b7424 */ /* 0x000fe200078e00ff */
[----:B------:R2:W-:Y:S01]  /*e510*/  UTMALDG.4D [UR40], [UR48], desc[UR50] ;  /* 0x00003228300075b4 */ /* 0x0005e20008019000 */
[----:B------:R3:W-:Y:S01]  /*e520*/  UTMALDG.4D [UR32], [UR48], desc[UR50] ;  /* 0x00003220300075b4 */ /* 0x0007e20008019000 */
[----:B------:R-:W-:Y:S01]  /*e530*/  UTMALDG.4D [UR24], [UR48], desc[UR50] ;  /* 0x00003218300075b4 */ /* 0x000fe20008019000 */
[----:B-1----:R-:W-:Y:S01]  /*e540*/  UMOV UR16, 0x0 ;  /* 0x0000000000107882 */ /* 0x002fe20000000000 */
[----:B------:R-:W-:Y:S01]  /*e550*/  UMOV UR17, 0x10000000 ;  /* 0x1000000000117882 */ /* 0x000fe20000000000 */
[----:B------:R1:W-:Y:S01]  /*e560*/  UBLKCP.S.G [UR52], [UR54], UR9 ;  /* 0x00000034360073ba */ /* 0x0003e20008000209 */
[----:B------:R4:W-:Y:S01]  /*e570*/  SYNCS.ARRIVE.TRANS64 RZ, [R5+URZ+0x31800], R12 ;  /* 0x0318000c05ff79a7 */ /* 0x0009e2000800003f */
[----:B--2---:R-:W-:Y:S01]  /*e580*/  UIADD3 UR40, UR8, 0xa000, URZ ;  /* 0x0000a00008287890 */ /* 0x004fe2000fffe03f */
[----:B------:R-:W-:Y:S01]  /*e590*/  UMOV UR43, UR11 ;  /* 0x0000000b002b7c82 */ /* 0x000fe20008000000 */
[----:B------:R-:W-:Y:S01]  /*e5a0*/  UMOV UR44, UR12 ;  /* 0x0000000c002c7c82 */ /* 0x000fe20008000000 */
[----:B------:R-:W-:Y:S01]  /*e5b0*/  UMOV UR42, UR18 ;  /* 0x00000012002a7c82 */ /* 0x000fe20008000000 */
[----:B---3--:R-:W-:Y:S01]  /*e5c0*/  UIADD3 UR32, UR8, 0xc800, URZ ;  /* 0x0000c80008207890 */ /* 0x008fe2000fffe03f */
[----:B----4-:R-:W-:Y:S01]  /*e5d0*/  IMAD.MOV.U32 R12, RZ, RZ, 0x1 ;  /* 0x00000001ff0c7424 */ /* 0x010fe200078e00ff */
[----:B------:R-:W-:Y:S01]  /*e5e0*/  UMOV UR34, 0x40 ;  /* 0x0000004000227882 */ /* 0x000fe20000000000 */
[----:B------:R-:W-:Y:S01]  /*e5f0*/  UMOV UR35, UR11 ;  /* 0x0000000b00237c82 */ /* 0x000fe20008000000 */
[----:B------:R-:W-:Y:S01]  /*e600*/  UMOV UR36, UR12 ;  /* 0x0000000c00247c82 */ /* 0x000fe20008000000 */
[----:B-1----:R-:W-:-:S02]  /*e610*/  UIADD3 UR9, UR8, 0x31800, URZ ;  /* 0x0003180008097890 */ /* 0x002fc4000fffe03f */
[----:B------:R-:W-:Y:S01]  /*e620*/  UIADD3 UR24, UR8, 0x2800, URZ ;  /* 0x0000280008187890 */ /* 0x000fe2000fffe03f */
[----:B------:R-:W-:Y:S01]  /*e630*/  UMOV UR26, 0x40 ;  /* 0x00000040001a7882 */ /* 0x000fe20000000000 */
[----:B------:R-:W-:Y:S01]  /*e640*/  UMOV UR27, UR11 ;  /* 0x0000000b001b7c82 */ /* 0x000fe20008000000 */
[----:B------:R-:W-:Y:S02]  /*e650*/  UMOV UR28, UR12 ;  /* 0x0000000c001c7c82 */ /* 0x000fe40008000000 */
[----:B------:R-:W-:Y:S01]  /*e660*/  UMOV UR25, UR9 ;  /* 0x0000000900197c82 */ /* 0x000fe20008000000 */
[----:B------:R-:W-:Y:S02]  /*e670*/  UIADD3 UR48, UR8, 0x7800, URZ ;  /* 0x0000780008307890 */ /* 0x000fe4000fffe03f */
[----:B------:R1:W-:Y:S01]  /*e680*/  UTMALDG.4D [UR8], [UR4], desc[UR16] ;  /* 0x00001008040075b4 */ /* 0x0003e20008019000 */
[----:B------:R-:W-:Y:S01]  /*e690*/  UMOV UR57, UR9 ;  /* 0x0000000900397c82 */ /* 0x000fe20008000000 */
[----:B------:R-:W-:Y:S01]  /*e6a0*/  UMOV UR50, 0xc0 ;  /* 0x000000c000327882 */ /* 0x000fe20000000000 */
[----:B------:R-:W-:Y:S01]  /*e6b0*/  UMOV UR51, UR11 ;  /* 0x0000000b00337c82 */ /* 0x000fe20008000000 */
[----:B------:R-:W-:Y:S01]  /*e6c0*/  UMOV UR52, UR12 ;  /* 0x0000000c00347c82 */ /* 0x000fe20008000000 */
[----:B------:R-:W-:Y:S01]  /*e6d0*/  UMOV UR53, UR21 ;  /* 0x0000001500357c82 */ /* 0x000fe20008000000 */
[----:B------:R-:W-:Y:S01]  /*e6e0*/  UMOV UR49, UR9 ;  /* 0x0000000900317c82 */ /* 0x000fe20008000000 */
[----:B------:R-:W-:Y:S01]  /*e6f0*/  UMOV UR41, UR9 ;  /* 0x0000000900297c82 */ /* 0x000fe20008000000 */
[----:B------:R2:W-:Y:S01]  /*e700*/  UTMALDG.4D [UR24], [UR4], desc[UR16] ;  /* 0x00001018040075b4 */ /* 0x0005e20008019000 */
[----:B------:R-:W-:Y:S01]  /*e710*/  UMOV UR33, UR9 ;  /* 0x0000000900217c82 */ /* 0x000fe20008000000 */
[----:B------:R3:W-:Y:S01]  /*e720*/  UTMALDG.4D [UR56], [UR4], desc[UR16] ;  /* 0x00001038040075b4 */ /* 0x0007e20008019000 */
[----:B------:R3:W-:Y:S01]  /*e730*/  UTMALDG.4D [UR48], [UR4], desc[UR16] ;  /* 0x00001030040075b4 */ /* 0x0007e20008019000 */
[----:B-1----:R-:W-:Y:S01]  /*e740*/  UMOV UR10, 0xc0 ;  /* 0x000000c0000a7882 */ /* 0x002fe20000000000 */
[----:B------:R3:W-:Y:S01]  /*e750*/  UTMALDG.4D [UR40], [UR6], desc[UR16] ;  /* 0x00001028060075b4 */ /* 0x0007e20008019000 */
[----:B--2---:R-:W-:-:S02]  /*e760*/  UIADD3 UR24, UR8, 0xf000, URZ ;  /* 0x0000f00008187890 */ /* 0x004fc4000fffe03f */
[----:B------:R-:W-:Y:S01]  /*e770*/  UIADD3 UR8, UR8, 0x11800, URZ ;  /* 0x0001180008087890 */ /* 0x000fe2000fffe03f */
[----:B------:R-:W-:Y:S01]  /*e780*/  UMOV UR26, 0x80 ;  /* 0x00000080001a7882 */ /* 0x000fe20000000000 */
[----:B------:R3:W-:Y:S05]  /*e790*/  UTMALDG.4D [UR32], [UR6], desc[UR16] ;  /* 0x00001020060075b4 */ /* 0x0007ea0008019000 */
[----:B------:R3:W-:Y:S02]  /*e7a0*/  UTMALDG.4D [UR24], [UR6], desc[UR16] ;  /* 0x00001018060075b4 */ /* 0x0007e40008019000 */
[----:B------:R3:W-:Y:S02]  /*e7b0*/  UTMALDG.4D [UR8], [UR6], desc[UR16] ;  /* 0x00001008060075b4 */ /* 0x0007e40008019000 */
[----:B---3--:R-:W-:Y:S05]  /*e7c0*/  @P1 BRA `(.L_x_385) ;  /* 0x0000000800201947 */ /* 0x008fea0003800000 */
[----:B------:R-:W-:Y:S01]  /*e7d0*/  R2UR UR6, R6 ;  /* 0x00000000060672ca */ /* 0x000fe200000e0000 */
[----:B------:R-:W-:Y:S01]  /*e7e0*/  UIADD3 UR10, UR19, 0x40, URZ ;  /* 0x00000040130a7890 */ /* 0x000fe2000fffe03f */
[----:B------:R-:W-:Y:S01]  /*e7f0*/  IMAD.MOV.U32 R12, RZ, RZ, RZ ;  /* 0x000000ffff0c7224 */ /* 0x000fe200078e00ff */
[----:B------:R-:W-:Y:S01]  /*e800*/  UIADD3 UR5, UP1, UR19, UR22, URZ ;  /* 0x0000001613057290 */ /* 0x000fe2000ff3e03f */
[----:B------:R-:W-:Y:S01]  /*e810*/  LOP3.LUT R13, R21, 0x1f, RZ, 0xc0, !PT ;  /* 0x0000001f150d7812 */ /* 0x000fe200078ec0ff */
[----:B------:R-:W-:Y:S01]  /*e820*/  UIADD3 UR7, UP0, UR10, UR30, URZ ;  /* 0x0000001e0a077290 */ /* 0x000fe2000ff1e03f */
[----:B------:R-:W-:Y:S01]  /*e830*/  IMAD.MOV.U32 R11, RZ, RZ, 0x1 ;  /* 0x00000001ff0b7424 */ /* 0x000fe200078e00ff */
[----:B------:R-:W-:Y:S01]  /*e840*/  ULDC.64 UR8, c[0x0][0x728] ;  /* 0x0001ca0000087ab9 */ /* 0x000fe20000000a00 */
[----:B------:R-:W-:Y:S01]  /*e850*/  IMAD.MOV.U32 R7, RZ, RZ, 0x1 ;  /* 0x00000001ff077424 */ /* 0x000fe200078e00ff */
[----:B------:R-:W-:Y:S02]  /*e860*/  ULEA.HI.X.SX32 UR38, UR10, UR38, 0x1, UP0 ;  /* 0x000000260a267291 */ /* 0x000fe400080f0e3f */
[----:B------:R-:W-:Y:S01]  /*e870*/  IMAD.U32 R14, RZ, RZ, UR10 ;  /* 0x0000000aff0e7e24 */ /* 0x000fe2000f8e00ff */
[----:B------:R-:W-:-:S02]  /*e880*/  ULEA UR14, UP0, UR7, UR14, 0x2 ;  /* 0x0000000e070e7291 */ /* 0x000fc4000f80103f */
[----:B------:R-:W-:Y:S02]  /*e890*/  UIADD3.X UR6, URZ, UR6, URZ, UP1, !UPT ;  /* 0x000000063f067290 */ /* 0x000fe40008ffe43f */
[----:B------:R-:W-:Y:S02]  /*e8a0*/  ULEA UR4, UP1, UR5, UR8, 0x2 ;  /* 0x0000000805047291 */ /* 0x000fe4000f82103f */
[----:B------:R-:W-:Y:S01]  /*e8b0*/  ULEA.HI.X UR15, UR7, UR15, UR38, 0x2, UP0 ;  /* 0x0000000f070f7291 */ /* 0x000fe200080f1426 */
[----:B------:R-:W-:Y:S01]  /*e8c0*/  IMAD.U32 R16, RZ, RZ, UR14 ;  /* 0x0000000eff107e24 */ /* 0x000fe2000f8e00ff */
[----:B------:R-:W-:Y:S02]  /*e8d0*/  ULEA.HI.X UR5, UR5, UR9, UR6, 0x2, UP1 ;  /* 0x0000000905057291 */ /* 0x000fe400088f1406 */
[----:B------:R-:W-:Y:S02]  /*e8e0*/  IMAD.U32 R15, RZ, RZ, UR4 ;  /* 0x00000004ff0f7e24 */ /* 0x000fe4000f8e00ff */
[----:B------:R-:W-:-:S02]  /*e8f0*/  IMAD.U32 R18, RZ, RZ, UR15 ;  /* 0x0000000fff127e24 */ /* 0x000fc4000f8e00ff */
[----:B------:R-:W-:-:S07]  /*e900*/  IMAD.U32 R17, RZ, RZ, UR5 ;  /* 0x00000005ff117e24 */ /* 0x000fce000f8e00ff */
.L_x_390:
[----:B------:R-:W-:-:S04]  /*e910*/  SHF.L.U32 R8, R11, 0x1f, RZ ;  /* 0x0000001f0b087819 */ /* 0x000fc800000006ff */
[----:B------:R-:W1:Y:S02]  /*e920*/  SYNCS.PHASECHK.TRANS64.TRYWAIT P1, [R5+URZ+0x31838], R8 ;  /* 0x03183808050075a7 */ /* 0x000e64000802017f */
[----:B-1----:R-:W-:Y:S05]  /*e930*/  @!P1 BRA `(.L_x_386) ;  /* 0x0000000c00989947 */ /* 0x002fea0003800000 */
.L_x_400:
[----:B------:R-:W-:Y:S05]  /*e940*/  @P0 BRA `(.L_x_387) ;  /* 0x0000000000140947 */ /* 0x000fea0003800000 */
[----:B------:R-:W-:Y:S01]  /*e950*/  ISETP.NE.AND P1, PT, R13, RZ, PT ;  /* 0x000000ff0d00720c */ /* 0x000fe20003f25270 */
[----:B-1----:R-:W-:-:S04]  /*e960*/  IMAD.MOV.U32 R8, RZ, RZ, 0x8100 ;  /* 0x00008100ff087424 */ /* 0x002fc800078e00ff */
[----:B------:R2:W-:Y:S08]  /*e970*/  SYNCS.ARRIVE.TRANS64 RZ, [R5+URZ+0x31830], R8 ;  /* 0x0318300805ff79a7 */ /* 0x0005f0000800003f */
[----:B------:R-:W-:Y:S05]  /*e980*/  @!P1 BRA `(.L_x_387) ;  /* 0x0000000000049947 */ /* 0x000fea0003800000 */
[----:B------:R-:W-:Y:S01]  /*e990*/  BPT.TRAP 0x1 ;  /* 0x000000040000795c */ /* 0x000fe20000300000 */
.L_x_387:
[----:B-12---:R-:W-:Y:S01]  /*e9a0*/  IMAD.MOV.U32 R8, RZ, RZ, R2 ;  /* 0x000000ffff087224 */ /* 0x006fe200078e0002 */
[----:B------:R-:W-:Y:S01]  /*e9b0*/  R2UR UR19, R14 ;  /* 0x000000000e1372ca */ /* 0x000fe200000e0000 */
[----:B------:R-:W-:Y:S01]  /*e9c0*/  VIADD R12, R12, 0x1 ;  /* 0x000000010c0c7836 */ /* 0x000fe20000000000 */
[----:B------:R-:W-:Y:S01]  /*e9d0*/  R2UR UR14, R5 ;  /* 0x00000000050e72ca */ /* 0x000fe200000e0000 */
[----:B------:R-:W-:Y:S01]  /*e9e0*/  UMOV UR8, 0x0 ;  /* 0x0000000000087882 */ /* 0x000fe20000000000 */
[----:B------:R-:W-:Y:S01]  /*e9f0*/  IADD3 R9, P2, R8, 0x1f0, RZ ;  /* 0x000001f008097810 */ /* 0x000fe20007f5e0ff */
[----:B------:R-:W-:Y:S01]  /*ea00*/  UMOV UR9, 0x14f00000 ;  /* 0x14f0000000097882 */ /* 0x000fe20000000000 */
[C---:B------:R-:W-:Y:S01]  /*ea10*/  ISETP.NE.AND P1, PT, R12.reuse, 0x2, PT ;  /* 0x000000020c00780c */ /* 0x040fe20003f25270 */
[----:B------:R-:W-:Y:S01]  /*ea20*/  UMOV UR18, URZ ;  /* 0x0000003f00127c82 */ /* 0x000fe20008000000 */
[----:B------:R-:W-:Y:S01]  /*ea30*/  R2UR UR6, R9 ;  /* 0x00000000090672ca */ /* 0x000fe200000e0000 */
[----:B------:R-:W-:Y:S01]  /*ea40*/  IMAD.MOV.U32 R9, RZ, RZ, R3 ;  /* 0x000000ffff097224 */ /* 0x000fe200078e0003 */
[----:B------:R-:W-:Y:S01]  /*ea50*/  R2UR UR4, R15 ;  /* 0x000000000f0472ca */ /* 0x000fe200000e0000 */
[----:B------:R-:W-:Y:S01]  /*ea60*/  UMOV UR34, 0x40 ;  /* 0x0000004000227882 */ /* 0x000fe20000000000 */
[----:B------:R-:W-:Y:S01]  /*ea70*/  R2UR UR5, R17 ;  /* 0x00000000110572ca */ /* 0x000fe200000e0000 */
[----:B------:R-:W-:Y:S01]  /*ea80*/  IMAD.X R19, RZ, RZ, R9, P2 ;  /* 0x000000ffff137224 */ /* 0x000fe200010e0609 */
[----:B------:R-:W-:Y:S01]  /*ea90*/  UIADD3 UR19, UR19, -0x40, URZ ;  /* 0xffffffc013137890 */ /* 0x000fe2000fffe03f */
[----:B------:R-:W-:Y:S01]  /*eaa0*/  SEL R20, RZ, 0x1, P1 ;  /* 0x00000001ff147807 */ /* 0x000fe20000800000 */
[----:B------:R-:W-:Y:S01]  /*eab0*/  UIADD3 UR16, UR14, 0x24100, URZ ;  /* 0x000241000e107890 */ /* 0x000fe2000fffe03f */
[----:B------:R-:W-:Y:S01]  /*eac0*/  SEL R12, R12, RZ, P1 ;  /* 0x000000ff0c0c7207 */ /* 0x000fe20000800000 */
[----:B------:R-:W-:Y:S01]  /*ead0*/  UIADD3 UR17, UR14, 0x31830, URZ ;  /* 0x000318300e117890 */ /* 0x000fe2000fffe03f */
[----:B------:R-:W-:Y:S01]  /*eae0*/  R2UR UR7, R19 ;  /* 0x00000000130772ca */ /* 0x000fe200000e0000 */
[----:B------:R-:W-:Y:S01]  /*eaf0*/  UIADD3 UR32, UR14, 0x26100, URZ ;  /* 0x000261000e207890 */ /* 0x000fe2000fffe03f */
[----:B------:R-:W-:Y:S01]  /*eb00*/  LOP3.LUT R7, R7, R20, RZ, 0x3c, !PT ;  /* 0x0000001407077212 */ /* 0x000fe200078e3cff */
[----:B------:R-:W-:Y:S01]  /*eb10*/  UIADD3 UR24, UR14, 0x28100, URZ ;  /* 0x000281000e187890 */ /* 0x000fe2000fffe03f */
[----:B------:R-:W-:Y:S01]  /*eb20*/  IMAD R19, R12, 0x8, R5 ;  /* 0x000000080c137824 */ /* 0x000fe200078e0205 */
[----:B------:R-:W-:Y:S01]  /*eb30*/  UMOV UR36, UR20 ;  /* 0x0000001400247c82 */ /* 0x000fe20008000000 */
[----:B------:R-:W-:Y:S01]  /*eb40*/  UMOV UR37, UR21 ;  /* 0x0000001500257c82 */ /* 0x000fe20008000000 */
[----:B------:R-:W-:Y:S01]  /*eb50*/  UMOV UR33, UR17 ;  /* 0x0000001100217c82 */ /* 0x000fe20008000000 */
[----:B------:R-:W-:Y:S01]  /*eb60*/  UMOV UR35, UR19 ;  /* 0x0000001300237c82 */ /* 0x000fe20008000000 */
[----:B------:R-:W-:Y:S01]  /*eb70*/  UMOV UR26, 0x80 ;  /* 0x00000080001a7882 */ /* 0x000fe20000000000 */
[----:B------:R-:W-:Y:S01]  /*eb80*/  UMOV UR28, UR20 ;  /* 0x00000014001c7c82 */ /* 0x000fe20008000000 */
[----:B------:R-:W-:Y:S01]  /*eb90*/  UMOV UR29, UR21 ;  /* 0x00000015001d7c82 */ /* 0x000fe20008000000 */
[----:B------:R-:W-:Y:S01]  /*eba0*/  UMOV UR25, UR17 ;  /* 0x0000001100197c82 */ /* 0x000fe20008000000 */
[----:B------:R1:W-:Y:S01]  /*ebb0*/  UTMALDG.4D [UR16], [UR6], desc[UR8] ;  /* 0x00000810060075b4 */ /* 0x0003e20008019000 */
[----:B------:R-:W-:Y:S01]  /*ebc0*/  UMOV UR27, UR19 ;  /* 0x00000013001b7c82 */ /* 0x000fe20008000000 */
[----:B------:R-:W-:Y:S01]  /*ebd0*/  SHF.L.U32 R20, R7, 0x1f, RZ ;  /* 0x0000001f07147819 */ /* 0x000fe200000006ff */
[----:B------:R-:W-:Y:S01]  /*ebe0*/  UMOV UR10, 0x10 ;  /* 0x00000010000a7882 */ /* 0x000fe20000000000 */
[----:B------:R-:W-:Y:S01]  /*ebf0*/  UMOV UR15, UR17 ;  /* 0x00000011000f7c82 */ /* 0x000fe20008000000 */
[----:B------:R-:W-:Y:S01]  /*ec00*/  ISETP.NE.AND P2, PT, R0, RZ, PT ;  /* 0x000000ff0000720c */ /* 0x000fe20003f45270 */
[----:B------:R2:W-:Y:S01]  /*ec10*/  UTMALDG.4D [UR32], [UR6], desc[UR8] ;  /* 0x00000820060075b4 */ /* 0x0005e20008019000 */
[----:B------:R2:W-:Y:S01]  /*ec20*/  UTMALDG.4D [UR24], [UR6], desc[UR8] ;  /* 0x00000818060075b4 */ /* 0x0005e20008019000 */
[----:B-1----:R-:W-:-:S02]  /*ec30*/  UIADD3 UR16, UR14, 0x2a100, URZ ;  /* 0x0002a1000e107890 */ /* 0x002fc4000fffe03f */
[----:B------:R-:W-:Y:S01]  /*ec40*/  UIADD3 UR14, UR14, 0x2c300, URZ ;  /* 0x0002c3000e0e7890 */ /* 0x000fe2000fffe03f */
[----:B------:R-:W-:-:S06]  /*ec50*/  UMOV UR18, 0xc0 ;  /* 0x000000c000127882 */ /* 0x000fcc0000000000 */
[----:B------:R2:W-:Y:S02]  /*ec60*/  UTMALDG.4D [UR16], [UR6], desc[UR8] ;  /* 0x00000810060075b4 */ /* 0x0005e40008019000 */
[----:B------:R2:W-:Y:S01]  /*ec70*/  UBLKCP.S.G [UR14], [UR4], UR10 ;  /* 0x0000000e040073ba */ /* 0x0005e2000800020a */
[----:B------:R-:W1:Y:S02]  /*ec80*/  SYNCS.PHASECHK.TRANS64.TRYWAIT P1, [R19+URZ+0x31820], R20 ;  /* 0x03182014130075a7 */ /* 0x000e64000802017f */
[----:B-12---:R-:W-:Y:S05]  /*ec90*/  @!P1 BRA `(.L_x_388) ;  /* 0x0000000800d49947 */ /* 0x006fea0003800000 */
.L_x_402:
[----:B------:R-:W-:Y:S01]  /*eca0*/  LOP3.LUT R11, R11, 0x1, RZ, 0x3c, !PT ;  /* 0x000000010b0b7812 */ /* 0x000fe200078e3cff */
[----:B------:R-:W-:Y:S06]  /*ecb0*/  @P2 BRA `(.L_x_389) ;  /* 0x0000000000142947 */ /* 0x000fec0003800000 */
[----:B------:R-:W-:Y:S01]  /*ecc0*/  ISETP.NE.AND P1, PT, R13, RZ, PT ;  /* 0x000000ff0d00720c */ /* 0x000fe20003f25270 */
[----:B-1----:R-:W-:-:S04]  /*ecd0*/  IMAD.MOV.U32 R20, RZ, RZ, 0x8100 ;  /* 0x00008100ff147424 */ /* 0x002fc800078e00ff */
[----:B------:R2:W-:Y:S08]  /*ece0*/  SYNCS.ARRIVE.TRANS64 RZ, [R19+URZ+0x31810], R20 ;  /* 0x0318101413ff79a7 */ /* 0x0005f0000800003f */
[----:B------:R-:W-:Y:S05]  /*ecf0*/  @!P1 BRA `(.L_x_389) ;  /* 0x0000000000049947 */ /* 0x000fea0003800000 */
[----:B------:R-:W-:Y:S01]  /*ed00*/  BPT.TRAP 0x1 ;  /* 0x000000040000795c */ /* 0x000fe20000300000 */
.L_x_389:
[----:B------:R-:W-:Y:S01]  /*ed10*/  R2UR UR41, R19 ;  /* 0x00000000132972ca */ /* 0x000fe200000e0000 */
[----:B-12---:R-:W-:Y:S01]  /*ed20*/  IMAD R19, R12, 0x8000, R5 ;  /* 0x000080000c137824 */ /* 0x006fe200078e0205 */
        /* <DEDUP_REMOVED lines=14> */
[----:B------:R-:W-:Y:S01]  /*ee10*/  UMOV UR45, UR21 ;  /* 0x00000015002d7c82 */ /* 0x000fe20008000000 */
[----:B------:R-:W-:Y:S01]  /*ee20*/  UMOV UR34, 0x40 ;  /* 0x0000004000227882 */ /* 0x000fe20000000000 */
[----:B------:R-:W-:Y:S01]  /*ee30*/  R2UR UR5, R19 ;  /* 0x00000000130572ca */ /* 0x000fe200000e0000 */
[----:B------:R-:W-:Y:S01]  /*ee40*/  IMAD R19, R12, 0x100, R5 ;  /* 0x000001000c137824 */ /* 0x000fe200078e0205 */
[----:B------:R-:W-:Y:S01]  /*ee50*/  UIADD3 UR40, UR16, 0x14100, URZ ;  /* 0x0001410010287890 */ /* 0x000fe2000fffe03f */
[----:B------:R-:W-:Y:S01]  /*ee60*/  IADD3 R15, P3, R15, 0x100, RZ ;  /* 0x000001000f0f7810 */ /* 0x000fe20007f7e0ff */
[----:B------:R-:W-:Y:S01]  /*ee70*/  UIADD3 UR32, UR16, 0x16100, URZ ;  /* 0x0001610010207890 */ /* 0x000fe2000fffe03f */
[----:B------:R-:W-:Y:S01]  /*ee80*/  IADD3 R16, P2, R16, 0x100, RZ ;  /* 0x0000010010107810 */ /* 0x000fe20007f5e0ff */
[----:B------:R-:W-:Y:S01]  /*ee90*/  UIADD3 UR24, UR16, 0x18100, URZ ;  /* 0x0001810010187890 */ /* 0x000fe2000fffe03f */
[----:B------:R-:W-:Y:S01]  /*eea0*/  R2UR UR8, R19 ;  /* 0x00000000130872ca */ /* 0x000fe200000e0000 */
[----:B------:R-:W-:Y:S01]  /*eeb0*/  UIADD3 UR16, UR16, 0x1a100, URZ ;  /* 0x0001a10010107890 */ /* 0x000fe2000fffe03f */
[----:B------:R-:W-:Y:S01]  /*eec0*/  VIADD R14, R14, 0x40 ;  /* 0x000000400e0e7836 */ /* 0x000fe20000000000 */
        /* <DEDUP_REMOVED lines=10> */
[----:B------:R-:W-:Y:S01]  /*ef70*/  UIADD3 UR8, UR8, 0x2c100, URZ ;  /* 0x0002c10008087890 */ /* 0x000fe2000fffe03f */
[----:B------:R-:W-:Y:S01]  /*ef80*/  IMAD.X R17, RZ, RZ, R17, P3 ;  /* 0x000000ffff117224 */ /* 0x000fe200018e0611 */
[----:B------:R-:W-:Y:S01]  /*ef90*/  UMOV UR18, 0xc0 ;  /* 0x000000c000127882 */ /* 0x000fe20000000000 */
[----:B------:R-:W-:Y:S01]  /*efa0*/  UMOV UR19, UR43 ;  /* 0x0000002b00137c82 */ /* 0x000fe20008000000 */
[----:B------:R-:W-:Y:S01]  /*efb0*/  UMOV UR17, UR41 ;  /* 0x0000002900117c82 */ /* 0x000fe20008000000 */
[----:B------:R-:W-:Y:S01]  /*efc0*/  UMOV UR9, UR41 ;  /* 0x0000002900097c82 */ /* 0x000fe20008000000 */
[----:B------:R1:W-:Y:S01]  /*efd0*/  UTMALDG.4D [UR32], [UR4], desc[UR6] ;  /* 0x00000620040075b4 */ /* 0x0003e20008019000 */
[----:B------:R-:W-:Y:S01]  /*efe0*/  UMOV UR10, 0x10 ;  /* 0x00000010000a7882 */ /* 0x000fe20000000000 */
[----:B------:R-:W-:Y:S01]  /*eff0*/  IMAD.X R18, RZ, RZ, R18, P2 ;  /* 0x000000ffff127224 */ /* 0x000fe200010e0612 */
[----:B------:R1:W-:Y:S01]  /*f000*/  UTMALDG.4D [UR24], [UR4], desc[UR6] ;  /* 0x00000618040075b4 */ /* 0x0003e20008019000 */
[----:B------:R1:W-:Y:S01]  /*f010*/  UTMALDG.4D [UR16], [UR4], desc[UR6] ;  /* 0x00000610040075b4 */ /* 0x0003e20008019000 */
[----:B------:R1:W-:Y:S02]  /*f020*/  UBLKCP.S.G [UR8], [UR14], UR10 ;  /* 0x000000080e0073ba */ /* 0x0003e4000800020a */
[----:B-1----:R-:W-:Y:S05]  /*f030*/  @!P1 BRA `(.L_x_390) ;  /* 0xfffffff800349947 */ /* 0x002fea000383ffff */
[----:B------:R-:W-:-:S07]  /*f040*/  VIADD R12, R12, 0x1 ;  /* 0x000000010c0c7836 */ /* 0x000fce0000000000 */
.L_x_385:
[----:B------:R-:W-:-:S04]  /*f050*/  SHF.L.U32 R0, R11, 0x1f, RZ ;  /* 0x0000001f0b007819 */ /* 0x000fc800000006ff */
[----:B------:R-:W1:Y:S02]  /*f060*/  SYNCS.PHASECHK.TRANS64.TRYWAIT P1, [R5+URZ+0x31838], R0 ;  /* 0x03183800050075a7 */ /* 0x000e64000802017f */
[----:B-1----:R-:W-:Y:S05]  /*f070*/  @!P1 BRA `(.L_x_391) ;  /* 0x0000000400f49947 */ /* 0x002fea0003800000 */
.L_x_403:
[----:B------:R-:W-:Y:S05]  /*f080*/  @P0 BRA `(.L_x_392) ;  /* 0x0000000000140947 */ /* 0x000fea0003800000 */
[----:B------:R-:W-:Y:S01]  /*f090*/  LOP3.LUT P0, RZ, R21, 0x1f, RZ, 0xc0, !PT ;  /* 0x0000001f15ff7812 */ /* 0x000fe2000780c0ff */
[----:B-1----:R-:W-:-:S04]  /*f0a0*/  IMAD.MOV.U32 R0, RZ, RZ, 0x8100 ;  /* 0x00008100ff007424 */ /* 0x002fc800078e00ff */
[----:B------:R2:W-:Y:S08]  /*f0b0*/  SYNCS.ARRIVE.TRANS64 RZ, [R5+URZ+0x31830], R0 ;  /* 0x0318300005ff79a7 */ /* 0x0005f0000800003f */
[----:B------:R-:W-:Y:S05]  /*f0c0*/  @!P0 BRA `(.L_x_392) ;  /* 0x0000000000048947 */ /* 0x000fea0003800000 */
[----:B------:R-:W-:Y:S01]  /*f0d0*/  BPT.TRAP 0x1 ;  /* 0x000000040000795c */ /* 0x000fe20000300000 */
.L_x_392:
[----:B------:R-:W-:Y:S01]  /*f0e0*/  R2UR UR43, R4 ;  /* 0x00000000042b72ca */ /* 0x000fe200000e0000 */
[----:B------:R-:W-:Y:S01]  /*f0f0*/  ULDC.64 UR8, c[0x0][0x728] ;  /* 0x0001ca0000087ab9 */ /* 0x000fe20000000a00 */
[----:B------:R-:W-:Y:S01]  /*f100*/  R2UR UR5, R6 ;  /* 0x00000000060572ca */ /* 0x000fe200000e0000 */
[----:B------:R-:W-:Y:S01]  /*f110*/  UMOV UR42, URZ ;  /* 0x0000003f002a7c82 */ /* 0x000fe20008000000 */
[----:B------:R-:W-:Y:S01]  /*f120*/  IADD3 R8, P0, R8, 0x1f0, RZ ;  /* 0x000001f008087810 */ /* 0x000fe20007f1e0ff */
[----:B------:R-:W-:Y:S01]  /*f130*/  UMOV UR44, UR20 ;  /* 0x00000014002c7c82 */ /* 0x000fe20008000000 */
[----:B------:R-:W-:Y:S01]  /*f140*/  R2UR UR14, R5 ;  /* 0x00000000050e72ca */ /* 0x000fe200000e0000 */
[----:B------:R-:W-:Y:S01]  /*f150*/  UMOV UR45, UR21 ;  /* 0x00000015002d7c82 */ /* 0x000fe20008000000 */
[----:B------:R-:W-:Y:S01]  /*f160*/  R2UR UR6, R8 ;  /* 0x00000000080672ca */ /* 0x000fe200000e0000 */
[----:B------:R-:W-:Y:S01]  /*f170*/  IMAD.X R9, RZ, RZ, R9, P0 ;  /* 0x000000ffff097224 */ /* 0x000fe200000e0609 */
[----:B------:R-:W-:Y:S01]  /*f180*/  UMOV UR34, 0x40 ;  /* 0x0000004000227882 */ /* 0x000fe20000000000 */
[----:B------:R-:W-:Y:S01]  /*f190*/  UMOV UR36, UR20 ;  /* 0x0000001400247c82 */ /* 0x000fe20008000000 */
[----:B------:R-:W-:Y:S01]  /*f1a0*/  UMOV UR37, UR21 ;  /* 0x0000001500257c82 */ /* 0x000fe20008000000 */
[----:B------:R-:W-:Y:S01]  /*f1b0*/  USHF.L.U32 UR43, UR43, 0x6, URZ ;  /* 0x000000062b2b7899 */ /* 0x000fe2000800063f */
[----:B------:R-:W-:Y:S01]  /*f1c0*/  R2UR UR7, R9 ;  /* 0x00000000090772ca */ /* 0x000fe200000e0000 */
[----:B------:R-:W-:Y:S01]  /*f1d0*/  UMOV UR26, 0x80 ;  /* 0x00000080001a7882 */ /* 0x000fe20000000000 */
[----:B------:R-:W-:Y:S01]  /*f1e0*/  UMOV UR28, UR20 ;  /* 0x00000014001c7c82 */ /* 0x000fe20008000000 */
[----:B------:R-:W-:Y:S01]  /*f1f0*/  UIADD3 UR10, UP0, UR43, UR22, URZ ;  /* 0x000000162b0a7290 */ /* 0x000fe2000ff1e03f */
[C---:B------:R-:W-:Y:S01]  /*f200*/  ISETP.NE.AND P0, PT, R12.reuse, 0x2, PT ;  /* 0x000000020c00780c */ /* 0x040fe20003f05270 */
[----:B------:R-:W-:Y:S01]  /*f210*/  UIADD3 UR40, UR14, 0x24100, URZ ;  /* 0x000241000e287890 */ /* 0x000fe2000fffe03f */
[----:B------:R-:W-:Y:S01]  /*f220*/  LOP3.LUT R11, R11, 0x1, RZ, 0x3c, !PT ;  /* 0x000000010b0b7812 */ /* 0x000fe200078e3cff */
[----:B------:R-:W-:Y:S01]  /*f230*/  ULEA.HI.X.SX32 UR5, UR43, UR5, 0x1, UP0 ;  /* 0x000000052b057291 */ /* 0x000fe200080f0e3f */
[----:B-12---:R-:W-:Y:S01]  /*f240*/  SEL R0, RZ, 0x1, P0 ;  /* 0x00000001ff007807 */ /* 0x006fe20000000000 */
[----:B------:R-:W-:Y:S01]  /*f250*/  ULEA UR4, UP0, UR10, UR8, 0x2 ;  /* 0x000000080a047291 */ /* 0x000fe2000f80103f */
[----:B------:R-:W-:Y:S01]  /*f260*/  SEL R2, R12, RZ, P0 ;  /* 0x000000ff0c027207 */ /* 0x000fe20000000000 */
[----:B------:R-:W-:Y:S01]  /*f270*/  UIADD3 UR41, UR14, 0x31830, URZ ;  /* 0x000318300e297890 */ /* 0x000fe2000fffe03f */
[----:B------:R-:W-:Y:S01]  /*f280*/  LOP3.LUT R7, R7, R0, RZ, 0x3c, !PT ;  /* 0x0000000007077212 */ /* 0x000fe200078e3cff */
[----:B------:R-:W-:-:S02]  /*f290*/  UIADD3 UR32, UR14, 0x26100, URZ ;  /* 0x000261000e207890 */ /* 0x000fc4000fffe03f */
[----:B------:R-:W-:Y:S02]  /*f2a0*/  UIADD3 UR24, UR14, 0x28100, URZ ;  /* 0x000281000e187890 */ /* 0x000fe4000fffe03f */
[----:B------:R-:W-:Y:S02]  /*f2b0*/  UIADD3 UR16, UR14, 0x2a100, URZ ;  /* 0x0002a1000e107890 */ /* 0x000fe4000fffe03f */
[----:B------:R-:W-:Y:S02]  /*f2c0*/  ULEA.HI.X UR5, UR10, UR9, UR5, 0x2, UP0 ;  /* 0x000000090a057291 */ /* 0x000fe400080f1405 */
[----:B------:R-:W-:Y:S01]  /*f2d0*/  UIADD3 UR14, UR14, 0x2c300, URZ ;  /* 0x0002c3000e0e7890 */ /* 0x000fe2000fffe03f */
[----:B------:R-:W-:Y:S01]  /*f2e0*/  UMOV UR8, 0x0 ;  /* 0x0000000000087882 */ /* 0x000fe20000000000 */
[----:B------:R-:W-:Y:S01]  /*f2f0*/  UMOV UR9, 0x14f00000 ;  /* 0x14f0000000097882 */ /* 0x000fe20000000000 */
[----:B------:R-:W-:Y:S01]  /*f300*/  UMOV UR33, UR41 ;  /* 0x0000002900217c82 */ /* 0x000fe20008000000 */
[----:B------:R-:W-:Y:S01]  /*f310*/  UMOV UR35, UR43 ;  /* 0x0000002b00237c82 */ /* 0x000fe20008000000 */
[----:B------:R-:W-:Y:S01]  /*f320*/  UMOV UR29, UR21 ;  /* 0x00000015001d7c82 */ /* 0x000fe20008000000 */
[----:B------:R1:W-:Y:S01]  /*f330*/  UTMALDG.4D [UR40], [UR6], desc[UR8] ;  /* 0x00000828060075b4 */ /* 0x0003e20008019000 */
[----:B------:R-:W-:Y:S01]  /*f340*/  UMOV UR25, UR41 ;  /* 0x0000002900197c82 */ /* 0x000fe20008000000 */
[----:B------:R-:W-:Y:S01]  /*f350*/  UMOV UR27, UR43 ;  /* 0x0000002b001b7c82 */ /* 0x000fe20008000000 */
[----:B------:R-:W-:Y:S01]  /*f360*/  UMOV UR18, 0xc0 ;  /* 0x000000c000127882 */ /* 0x000fe20000000000 */
[----:B------:R-:W-:Y:S01]  /*f370*/  UMOV UR17, UR41 ;  /* 0x0000002900117c82 */ /* 0x000fe20008000000 */
[----:B------:R-:W-:Y:S01]  /*f380*/  UMOV UR19, UR43 ;  /* 0x0000002b00137c82 */ /* 0x000fe20008000000 */
[----:B------:R-:W-:Y:S01]  /*f390*/  UMOV UR15, UR41 ;  /* 0x00000029000f7c82 */ /* 0x000fe20008000000 */
[----:B------:R-:W-:Y:S01]  /*f3a0*/  UMOV UR10, 0x10 ;  /* 0x00000010000a7882 */ /* 0x000fe20000000000 */
[----:B------:R1:W-:Y:S01]  /*f3b0*/  UTMALDG.4D [UR32], [UR6], desc[UR8] ;  /* 0x00000820060075b4 */ /* 0x0003e20008019000 */
[----:B------:R1:W-:Y:S01]  /*f3c0*/  UTMALDG.4D [UR24], [UR6], desc[UR8] ;  /* 0x00000818060075b4 */ /* 0x0003e20008019000 */
[----:B------:R1:W-:Y:S01]  /*f3d0*/  UTMALDG.4D [UR16], [UR6], desc[UR8] ;  /* 0x00000810060075b4 */ /* 0x0003e20008019000 */
[----:B------:R1:W-:Y:S02]  /*f3e0*/  UBLKCP.S.G [UR14], [UR4], UR10 ;  /* 0x0000000e040073ba */ /* 0x0003e4000800020a */
[----:B-1----:R-:W-:Y:S01]  /*f3f0*/  NOP ;  /* 0x0000000000007918 */ /* 0x002fe20000000000 */
.L_x_382:
[----:B------:R-:W-:Y:S05]  /*f400*/  BSYNC B1 ;  /* 0x0000000000017941 */ /* 0x000fea0003800000 */
.L_x_380:
[----:B------:R-:W-:-:S03]  /*f410*/  UMOV UR4, 0xffffffff ;  /* 0xffffffff00047882 */ /* 0x000fc60000000000 */
[----:B------:R-:W-:Y:S05]  /*f420*/  BRA.DIV UR4, `(.L_x_393) ;  /* 0x00000006041c7947 */ /* 0x000fea000b800000 */
[----:B------:R-:W-:-:S13]  /*f430*/  ELECT P6, URZ, PT ;  /* 0x00000000003f782f */ /* 0x000fda00038c0000 */
.L_x_406:
[----:B------:R-:W-:Y:S05]  /*f440*/  @!P6 BRA `(.L_x_379) ;  /* 0x00000000007ce947 */ /* 0x000fea0003800000 */
[----:B------:R-:W2:Y:S02]  /*f450*/  LDL R0, [R1] ;  /* 0x0000000001007983 */ /* 0x000ea40000100800 */
[----:B--2---:R-:W-:-:S13]  /*f460*/  R2UR UR4, R0 ;  /* 0x00000000000472ca */ /* 0x004fda00000e0000 */
[----:B------:R-:W-:-:S06]  /*f470*/  ULOP3.LUT UR4, UR4, 0x2, URZ, 0xfc, !UPT ;  /* 0x0000000204047892 */ /* 0x000fcc000f8efc3f */
[----:B------:R-:W-:-:S05]  /*f480*/  IMAD.U32 R0, RZ, RZ, UR4 ;  /* 0x00000004ff007e24 */ /* 0x000fca000f8e00ff */
[----:B------:R-:W-:-:S13]  /*f490*/  ISETP.NE.AND P1, PT, R0, 0x3, PT ;  /* 0x000000030000780c */ /* 0x000fda0003f25270 */
[----:B------:R-:W-:Y:S05]  /*f4a0*/  @!P1 BRA `(.L_x_394) ;  /* 0x0000000000049947 */ /* 0x000fea0003800000 */
[----:B------:R-:W-:Y:S01]  /*f4b0*/  BPT.TRAP 0x1 ;  /* 0x000000040000795c */ /* 0x000fe20000300000 */
.L_x_394:
        /* <DEDUP_REMOVED lines=8> */
.L_x_407:
        /* <DEDUP_REMOVED lines=9> */
.L_x_408:
[----:B------:R-:W-:Y:S05]  /*f5d0*/  @!P1 BRA `(.L_x_397) ;  /* 0x0000000000049947 */ /* 0x000fea0003800000 */
[----:B------:R-:W-:Y:S01]  /*f5e0*/  BPT.TRAP 0x1 ;  /* 0x000000040000795c */ /* 0x000fe20000300000 */
.L_x_397:
[----:B------:R-:W-:-:S07]  /*f5f0*/  SHF.L.U32 R11, R11, 0x1f, RZ ;  /* 0x0000001f0b0b7819 */ /* 0x000fce00000006ff */
.L_x_398:
[----:B--2---:R2:W3:Y:S02]  /*f600*/  SYNCS.PHASECHK.TRANS64.TRYWAIT P0, [R4+URZ+0x31838], R11 ;  /* 0x0318380b040075a7 */ /* 0x0044e4000800017f */
[----:B---3--:R-:W-:Y:S05]  /*f610*/  @!P0 NANOSLEEP.SYNCS 0x989680 ;  /* 0x009896800000895d */ /* 0x008fea0003900000 */
[----:B------:R-:W3:Y:S02]  /*f620*/  @!P0 SYNCS.PHASECHK.TRANS64 P0, [R4+URZ+0x31838], R11 ;  /* 0x0318380b040085a7 */ /* 0x000ee4000800007f */
[----:B---3--:R-:W-:Y:S05]  /*f630*/  @!P0 BRA `(.L_x_398) ;  /* 0xfffffffc00f08947 */ /* 0x008fea000383ffff */
.L_x_379:
[----:B------:R-:W-:Y:S05]  /*f640*/  BSYNC B0 ;  /* 0x0000000000007941 */ /* 0x000fea0003800000 */
.L_x_378:
[----:B------:R-:W-:Y:S05]  /*f650*/  EXIT ;  /* 0x000000000000794d */ /* 0x000fea0003800000 */
.L_x_311:
[----:B-1----:R1:W2:Y:S02]  /*f660*/  SYNCS.PHASECHK.TRANS64.TRYWAIT P0, [R17+URZ+0x31800], R8 ;  /* 0x03180008110075a7 */ /* 0x0022a4000800017f */
[----:B--2---:R-:W-:Y:S05]  /*f670*/  @!P0 NANOSLEEP.SYNCS 0x989680 ;  /* 0x009896800000895d */ /* 0x004fea0003900000 */
[----:B------:R-:W2:Y:S02]  /*f680*/  @!P0 SYNCS.PHASECHK.TRANS64 P0, [R17+URZ+0x31800], R8 ;  /* 0x03180008110085a7 */ /* 0x000ea4000800007f */
[----:B--2---:R-:W-:Y:S05]  /*f690*/  @!P0 BRA `(.L_x_311) ;  /* 0xfffffffc00f08947 */ /* 0x004fea000383ffff */
[----:B------:R-:W-:Y:S05]  /*f6a0*/  BRA `(.L_x_310) ;  /* 0xffffff1400e47947 */ /* 0x000fea000383ffff */
.L_x_315:
[----:B--2---:R2:W3:Y:S02]  /*f6b0*/  SYNCS.PHASECHK.TRANS64.TRYWAIT P0, [R16+URZ+0x31810], R9 ;  /* 0x03181009100075a7 */ /* 0x0044e4000800017f */
[----:B---3--:R-:W-:Y:S05]  /*f6c0*/  @!P0 NANOSLEEP.SYNCS 0x989680 ;  /* 0x009896800000895d */ /* 0x008fea0003900000 */
[----:B------:R-:W3:Y:S02]  /*f6d0*/  @!P0 SYNCS.PHASECHK.TRANS64 P0, [R16+URZ+0x31810], R9 ;  /* 0x03181009100085a7 */ /* 0x000ee4000800007f */
[----:B---3--:R-:W-:Y:S05]  /*f6e0*/  @!P0 BRA `(.L_x_315) ;  /* 0xfffffffc00f08947 */ /* 0x008fea000383ffff */
[----:B------:R-:W-:Y:S05]  /*f6f0*/  BRA `(.L_x_314) ;  /* 0xffffff2000607947 */ /* 0x000fea000383ffff */
.L_x_319:
[----:B------:R1:W1:Y:S02]  /*f700*/  SYNCS.PHASECHK.TRANS64.TRYWAIT P0, [R17+URZ+0x31830], R10 ;  /* 0x0318300a110075a7 */ /* 0x000264000800017f */
[----:B-1----:R-:W-:Y:S05]  /*f710*/  @!P0 NANOSLEEP.SYNCS 0x989680 ;  /* 0x009896800000895d */ /* 0x002fea0003900000 */
[----:B------:R-:W1:Y:S02]  /*f720*/  @!P0 SYNCS.PHASECHK.TRANS64 P0, [R17+URZ+0x31830], R10 ;  /* 0x0318300a110085a7 */ /* 0x000e64000800007f */
[----:B-1----:R-:W-:Y:S05]  /*f730*/  @!P0 BRA `(.L_x_319) ;  /* 0xfffffffc00f08947 */ /* 0x002fea000383ffff */
[----:B------:R-:W-:Y:S05]  /*f740*/  BRA `(.L_x_318) ;  /* 0xffffff4400e87947 */ /* 0x000fea000383ffff */
.L_x_383:
[----:B-1----:R1:W2:Y:S02]  /*f750*/  SYNCS.PHASECHK.TRANS64.TRYWAIT P0, [R5+URZ+0x31820], R2 ;  /* 0x03182002050075a7 */ /* 0x0022a4000800017f */
[----:B--2---:R-:W-:Y:S05]  /*f760*/  @!P0 NANOSLEEP.SYNCS 0x989680 ;  /* 0x009896800000895d */ /* 0x004fea0003900000 */
[----:B------:R-:W2:Y:S02]  /*f770*/  @!P0 SYNCS.PHASECHK.TRANS64 P0, [R5+URZ+0x31820], R2 ;  /* 0x03182002050085a7 */ /* 0x000ea4000800007f */
[----:B--2---:R-:W-:Y:S05]  /*f780*/  @!P0 BRA `(.L_x_383) ;  /* 0xfffffffc00f08947 */ /* 0x004fea000383ffff */
[----:B------:R-:W-:Y:S05]  /*f790*/  BRA `(.L_x_399) ;  /* 0xffffffe800347947 */ /* 0x000fea000383ffff */
.L_x_386:
[----:B-1----:R1:W2:Y:S02]  /*f7a0*/  SYNCS.PHASECHK.TRANS64.TRYWAIT P1, [R5+URZ+0x31838], R8 ;  /* 0x03183808050075a7 */ /* 0x0022a4000802017f */
[----:B--2---:R-:W-:Y:S05]  /*f7b0*/  @!P1 NANOSLEEP.SYNCS 0x989680 ;  /* 0x009896800000995d */ /* 0x004fea0003900000 */
[----:B------:R-:W2:Y:S02]  /*f7c0*/  @!P1 SYNCS.PHASECHK.TRANS64 P1, [R5+URZ+0x31838], R8 ;  /* 0x03183808050095a7 */ /* 0x000ea4000802007f */
[----:B--2---:R-:W-:Y:S05]  /*f7d0*/  @!P1 BRA `(.L_x_386) ;  /* 0xfffffffc00f09947 */ /* 0x004fea000383ffff */
[----:B------:R-:W-:Y:S05]  /*f7e0*/  BRA `(.L_x_400) ;  /* 0xfffffff000547947 */ /* 0x000fea000383ffff */
.L_x_388:
[----:B------:R-:W-:-:S07]  /*f7f0*/  SHF.L.U32 R20, R7, 0x1f, RZ ;  /* 0x0000001f07147819 */ /* 0x000fce00000006ff */
.L_x_401:
[----:B-1----:R1:W2:Y:S02]  /*f800*/  SYNCS.PHASECHK.TRANS64.TRYWAIT P1, [R19+URZ+0x31820], R20 ;  /* 0x03182014130075a7 */ /* 0x0022a4000802017f */
[----:B--2---:R-:W-:Y:S05]  /*f810*/  @!P1 NANOSLEEP.SYNCS 0x989680 ;  /* 0x009896800000995d */ /* 0x004fea0003900000 */
[----:B------:R-:W2:Y:S02]  /*f820*/  @!P1 SYNCS.PHASECHK.TRANS64 P1, [R19+URZ+0x31820], R20 ;  /* 0x03182014130095a7 */ /* 0x000ea4000802007f */
[----:B--2---:R-:W-:Y:S05]  /*f830*/  @!P1 BRA `(.L_x_401) ;  /* 0xfffffffc00f09947 */ /* 0x004fea000383ffff */
[----:B------:R-:W-:Y:S05]  /*f840*/  BRA `(.L_x_402) ;  /* 0xfffffff400147947 */ /* 0x000fea000383ffff */
.L_x_391:
[----:B-1----:R1:W2:Y:S02]  /*f850*/  SYNCS.PHASECHK.TRANS64.TRYWAIT P1, [R5+URZ+0x31838], R0 ;  /* 0x03183800050075a7 */ /* 0x0022a4000802017f */
[----:B--2---:R-:W-:Y:S05]  /*f860*/  @!P1 NANOSLEEP.SYNCS 0x989680 ;  /* 0x009896800000995d */ /* 0x004fea0003900000 */
[----:B------:R-:W2:Y:S02]  /*f870*/  @!P1 SYNCS.PHASECHK.TRANS64 P1, [R5+URZ+0x31838], R0 ;  /* 0x03183800050095a7 */ /* 0x000ea4000802007f */
[----:B--2---:R-:W-:Y:S05]  /*f880*/  @!P1 BRA `(.L_x_391) ;  /* 0xfffffffc00f09947 */ /* 0x004fea000383ffff */
[----:B------:R-:W-:Y:S05]  /*f890*/  BRA `(.L_x_403) ;  /* 0xfffffff400f87947 */ /* 0x000fea000383ffff */
.L_x_393:
[----:B------:R-:W-:Y:S01]  /*f8a0*/  BSSY B1, `(.L_x_404) ;  /* 0x0000006000017945 */ /* 0x000fe20003800000 */
[----:B------:R-:W-:-:S07]  /*f8b0*/  IMAD.MOV.U32 R15, RZ, RZ, -0x1 ;  /* 0xffffffffff0f7424 */ /* 0x000fce00078e00ff */
[----:B------:R-:W-:Y:S05]  /*f8c0*/  WARPSYNC.COLLECTIVE R15, `(.L_x_405) ;  /* 0x000000000f0c7348 */ /* 0x000fea0003c00000 */
[----:B------:R-:W-:Y:S02]  /*f8d0*/  ELECT P6, UR62, PT ;  /* 0x00000000003e782f */ /* 0x000fe400038c0000 */
[----:B------:R-:W-:Y:S01]  /*f8e0*/  MOV R14, UR62 ;  /* 0x0000003e000e7c02 */ /* 0x000fe20008000f00 */
[----:B------:R-:W-:Y:S10]  /*f8f0*/  ENDCOLLECTIVE ;  /* 0x000000000000791b */ /* 0x000ff40003800000 */
.L_x_405:
[----:B------:R-:W-:Y:S05]  /*f900*/  BSYNC B1 ;  /* 0x0000000000017941 */ /* 0x000fea0003800000 */
.L_x_404:
[----:B------:R-:W-:Y:S05]  /*f910*/  BRA `(.L_x_406) ;  /* 0xfffffff800c87947 */ /* 0x000fea000383ffff */
.L_x_395:
[----:B-1----:R1:W2:Y:S02]  /*f920*/  SYNCS.PHASECHK.TRANS64.TRYWAIT P0, [R5+URZ], R0 ;  /* 0x00000000050075a7 */ /* 0x0022a4000800017f */
[----:B--2---:R-:W-:Y:S05]  /*f930*/  @!P0 NANOSLEEP.SYNCS 0x989680 ;  /* 0x009896800000895d */ /* 0x004fea0003900000 */
[----:B------:R-:W2:Y:S02]  /*f940*/  @!P0 SYNCS.PHASECHK.TRANS64 P0, [R5+URZ], R0 ;  /* 0x00000000050085a7 */ /* 0x000ea4000800007f */
[----:B--2---:R-:W-:Y:S05]  /*f950*/  @!P0 BRA `(.L_x_395) ;  /* 0xfffffffc00f08947 */ /* 0x004fea000383ffff */
[----:B------:R-:W-:Y:S05]  /*f960*/  BRA `(.L_x_407) ;  /* 0xfffffff800f47947 */ /* 0x000fea000383ffff */
.L_x_396:
[----:B-1----:R1:W2:Y:S02]  /*f970*/  SYNCS.PHASECHK.TRANS64.TRYWAIT P0, [R3+URZ], R0 ;  /* 0x00000000030075a7 */ /* 0x0022a4000800017f */
[----:B--2---:R-:W-:Y:S05]  /*f980*/  @!P0 NANOSLEEP.SYNCS 0x989680 ;  /* 0x009896800000895d */ /* 0x004fea0003900000 */
[----:B------:R-:W2:Y:S02]  /*f990*/  @!P0 SYNCS.PHASECHK.TRANS64 P0, [R3+URZ], R0 ;  /* 0x00000000030085a7 */ /* 0x000ea4000800007f */
[----:B--2---:R-:W-:Y:S05]  /*f9a0*/  @!P0 BRA `(.L_x_396) ;  /* 0xfffffffc00f08947 */ /* 0x004fea000383ffff */
[----:B------:R-:W-:Y:S05]  /*f9b0*/  BRA `(.L_x_408) ;  /* 0xfffffffc00047947 */ /* 0x000fea000383ffff */
.L_x_409:
        /* <DEDUP_REMOVED lines=12> */
.L_x_1149:


//--------------------- .text._ZN7cutlass13device_kernelIN5flash11enable_sm90INS1_16FlashAttnBwdSm90INS1_25CollectiveMainloopBwdSm90ILi2ELi1ELi1EN4cute5tupleIJNS5_1CILi1EEES8_S8_EEENS6_IJNS7_ILi64EEENS7_ILi80EEENS7_ILi256EEEEEENS_10bfloat16_tEfNS_4arch4Sm90ELb0ELb1ELb1ELb0ELb0ELb0ELb1ELb1ELi2ELi1ELi1ELi1ELb0EEENS1_24CollectiveEpilogueBwdGQAISD_fSG_Li256ELb0ELb0EEENS1_19SingleTileSchedulerILb0ELb0ELb0ELi80EEEEEEEEEvNT_6ParamsE --------------------------
	.section	.text._ZN7cutlass13device_kernelIN5flash11enable_sm90INS1_16FlashAttnBwdSm90INS1_25CollectiveMainloopBwdSm90ILi2ELi1ELi1EN4cute5tupleIJNS5_1CILi1EEES8_S8_EEENS6_IJNS7_ILi64EEENS7_ILi80EEENS7_ILi256EEEEEENS_10bfloat16_tEfNS_4arch4Sm90ELb0ELb1ELb1ELb0ELb0ELb0ELb1ELb1ELi2ELi1ELi1ELi1ELb0EEENS1_24CollectiveEpilogueBwdGQAISD_fSG_Li256ELb0ELb0EEENS1_19SingleTileSchedulerILb0ELb0ELb0ELi80EEEEEEEEEvNT_6ParamsE,"ax",@progbits
	.align	128
.text._ZN7cutlass13device_kernelIN5flash11enable_sm90INS1_16FlashAttnBwdSm90INS1_25CollectiveMainloopBwdSm90ILi2ELi1ELi1EN4cute5tupleIJNS5_1CILi1EEES8_S8_EEENS6_IJNS7_ILi64EEENS7_ILi80EEENS7_ILi256EEEEEENS_10bfloat16_tEfNS_4arch4Sm90ELb0ELb1ELb1ELb0ELb0ELb0ELb1ELb1ELi2ELi1ELi1ELi1ELb0EEENS1_24CollectiveEpilogueBwdGQAISD_fSG_Li256ELb0ELb0EEENS1_19SingleTileSchedulerILb0ELb0ELb0ELi80EEEEEEEEEvNT_6ParamsE:
        .type           _ZN7cutlass13device_kernelIN5flash11enable_sm90INS1_16FlashAttnBwdSm90INS1_25CollectiveMainloopBwdSm90ILi2ELi1ELi1EN4cute5tupleIJNS5_1CILi1EEES8_S8_EEENS6_IJNS7_ILi64EEENS7_ILi80EEENS7_ILi256EEEEEENS_10bfloat16_tEfNS_4arch4Sm90ELb0ELb1ELb1ELb0ELb0ELb0ELb1ELb1ELi2ELi1ELi1ELi1ELb0EEENS1_24CollectiveEpilogueBwdGQAISD_fSG_Li256ELb0ELb0EEENS1_19SingleTileSchedulerILb0ELb0ELb0ELi80EEEEEEEEEvNT_6ParamsE,@function
        .size           _ZN7cutlass13device_kernelIN5flash11enable_sm90INS1_16FlashAttnBwdSm90INS1_25CollectiveMainloopBwdSm90ILi2ELi1ELi1EN4cute5tupleIJNS5_1CILi1EEES8_S8_EEENS6_IJNS7_ILi64EEENS7_ILi80EEENS7_ILi256EEEEEENS_10bfloat16_tEfNS_4arch4Sm90ELb0ELb1ELb1ELb0ELb0ELb0ELb1ELb1ELi2ELi1ELi1ELi1ELb0EEENS1_24CollectiveEpilogueBwdGQAISD_fSG_Li256ELb0ELb0EEENS1_19SingleTileSchedulerILb0ELb0ELb0ELi80EEEEEEEEEvNT_6ParamsE,(.L_x_1150 - _ZN7cutlass13device_kernelIN5flash11enable_sm90INS1_16FlashAttnBwdSm90INS1_25CollectiveMainloopBwdSm90ILi2ELi1ELi1EN4cute5tupleIJNS5_1CILi1EEES8_S8_EEENS6_IJNS7_ILi64EEENS7_ILi80EEENS7_ILi256EEEEEENS_10bfloat16_tEfNS_4arch4Sm90ELb0ELb1ELb1ELb0ELb0ELb0ELb1ELb1ELi2ELi1ELi1ELi1ELb0EEENS1_24CollectiveEpilogueBwdGQAISD_fSG_Li256ELb0ELb0EEENS1_19SingleTileSchedulerILb0ELb0ELb0ELi80EEEEEEEEEvNT_6ParamsE)
        .other          _ZN7cutlass13device_kernelIN5flash11enable_sm90INS1_16FlashAttnBwdSm90INS1_25CollectiveMainloopBwdSm90ILi2ELi1ELi1EN4cute5tupleIJNS5_1CILi1EEES8_S8_EEENS6_IJNS7_ILi64EEENS7_ILi80EEENS7_ILi256EEEEEENS_10bfloat16_tEfNS_4arch4Sm90ELb0ELb1ELb1ELb0ELb0ELb0ELb1ELb1ELi2ELi1ELi1ELi1ELb0EEENS1_24CollectiveEpilogueBwdGQAISD_fSG_Li256ELb0ELb0EEENS1_19SingleTileSchedulerILb0ELb0ELb0ELi80EEEEEEEEEvNT_6ParamsE,@"STO_CUDA_ENTRY STV_DEFAULT"
_ZN7cutlass13device_kernelIN5flash11enable_sm90INS1_16FlashAttnBwdSm90INS1_25CollectiveMainloopBwdSm90ILi2ELi1ELi1EN4cute5tupleIJNS5_1CILi1EEES8_S8_EEENS6_IJNS7_ILi64EEENS7_ILi80EEENS7_ILi256EEEEEENS_10bfloat16_tEfNS_4arch4Sm90ELb0ELb1ELb1ELb0ELb0ELb0ELb1ELb1ELi2ELi1ELi1ELi1ELb0EEENS1_24CollectiveEpilogueBwdGQAISD_fSG_Li256ELb0ELb0EEENS1_19SingleTileSchedulerILb0ELb0ELb0ELi80EEEEEEEEEvNT_6ParamsE:
        /* <DEDUP_REMOVED lines=24> */
.L_x_411:
[----:B------:R-:W-:Y:S05]  /*0180*/  BSYNC B0 ;  /* 0x0000000000007941 */ /* 0x000fea0003800000 */
.L_x_410:
        /* <DEDUP_REMOVED lines=39> */
.L_x_412:
        /* <DEDUP_REMOVED lines=20> */
.L_x_413:
[----:B------:R-:W-:Y:S01]  /*0540*/  PLOP3.LUT P0, PT, PT, PT, UP0, 0x80, 0x0 ;  /* 0x000000000000781c */ /* 0x000fe20003f0f008 */
[----:B------:R-:W-:Y:S01]  /*0550*/  NOP ;  /* 0x0000000000007918 */ /* 0x000fe20000000000 */
[----:B------:R-:W-:Y:S01]  /*0560*/  BSSY B0, `(.L_x_414) ;  /* 0x0000ae4000007945 */ /* 0x000fe20003800000 */
[----:B------:R-:W-:Y:S01]  /*0570*/  LOP3.LUT R4, R21, 0x7f, RZ, 0xc0, !PT ;  /* 0x0000007f15047812 */ /* 0x000fe200078ec0ff */
[----:B-1234-:R-:W-:Y:S09]  /*0580*/  BAR.SYNC.DEFER_BLOCKING 0x0 ;  /* 0x0000000000007b1d */ /* 0x01eff20000010000 */
[----:B------:R-:W-:Y:S05]  /*0590*/  @!P0 BRA `(.L_x_415) ;  /* 0x0000009000c88947 */ /* 0x000fea0003800000 */
.L_x_416:
[----:B------:R-:W-:-:S08]  /*05a0*/  NOP ;  /* 0x0000000000007918 */ /* 0x000fd00000000000 */
[----:B------:R-:W1:Y:S02]  /*05b0*/  USETMAXREG.TRY_ALLOC.CTAPOOL UP0, 0xf0 ;  /* 0x000000f0000079c8 */ /* 0x000e640008000600 */
[----:B-1----:R-:W-:-:S13]  /*05c0*/  PLOP3.LUT P0, PT, PT, PT, UP0, 0x80, 0x0 ;  /* 0x000000000000781c */ /* 0x002fda0003f0f008 */
[----:B------:R-:W-:Y:S05]  /*05d0*/  @!P0 BRA `(.L_x_416) ;  /* 0xfffffffc00f08947 */ /* 0x000fea000383ffff */
[----:B------:R-:W1:Y:S02]  /*05e0*/  S2UR UR4, SR_CTAID.Z ;  /* 0x00000000000479c3 */ /* 0x000e640000002700 */
[----:B-1----:R-:W-:-:S13]  /*05f0*/  ISETP.LE.AND P0, PT, RZ, UR4, PT ;  /* 0x00000004ff007c0c */ /* 0x002fda000bf03270 */
[----:B------:R-:W-:Y:S05]  /*0600*/  @!P0 BRA `(.L_x_417) ;  /* 0x000000ac00648947 */ /* 0x000fea0003800000 */
        /* <DEDUP_REMOVED lines=103> */
.L_x_418:
[----:B------:R-:W-:Y:S02]  /*0c80*/  ISETP.GT.AND P1, PT, R234, R5, PT ;  /* 0x00000005ea00720c */ /* 0x000fe40003f24270 */
        /* <DEDUP_REMOVED lines=21> */
.L_x_420:
        /* <DEDUP_REMOVED lines=97> */
[----:B------:R-:W-:Y:S01]  /*13f0*/  ULDC.64 UR60, c[0x0][0x208] ;  /* 0x00008200003c7ab9 */ /* 0x000fe20000000a00 */
        /* <DEDUP_REMOVED lines=44> */
.L_x_440:
[----:B------:R-:W-:-:S13]  /*16c0*/  R2UR UR4, R236 ;  /* 0x00000000ec0472ca */ /* 0x000fda00000e0000 */
[----:B------:R-:W-:-:S06]  /*16d0*/  UISETP.NE.AND UP0, UPT, UR4, 0x3, UPT ;  /* 0x000000030400788c */ /* 0x000fcc000bf05270 */
[----:B------:R-:W-:-:S13]  /*16e0*/  PLOP3.LUT P0, PT, PT, PT, UP0, 0x40, 0x0 ;  /* 0x000000000000781c */ /* 0x000fda0003f0e808 */
[----:B-1----:R-:W-:Y:S05]  /*16f0*/  @P0 BRA `(.L_x_422) ;  /* 0x0000000000040947 */ /* 0x002fea0003800000 */
[----:B------:R-:W-:Y:S01]  /*1700*/  BPT.TRAP 0x1 ;  /* 0x000000040000795c */ /* 0x000fe20000300000 */
.L_x_422:
[----:B------:R-:W-:Y:S01]  /*1710*/  PLOP3.LUT P1, PT, PT, PT, UP0, 0x40, 0x0 ;  /* 0x000000000000781c */ /* 0x000fe20003f2e808 */
[----:B------:R-:W-:Y:S01]  /*1720*/  IMAD R16, R2, 0x8, R17 ;  /* 0x0000000802107824 */ /* 0x000fe200078e0211 */
[----:B------:R-:W-:-:S04]  /*1730*/  SHF.L.U32 R9, R19, 0x1f, RZ ;  /* 0x0000001f13097819 */ /* 0x000fc800000006ff */
[----:B------:R1:W2:Y:S07]  /*1740*/  SYNCS.PHASECHK.TRANS64.TRYWAIT P0, [R16+URZ+0x31810], R9 ;  /* 0x03181009100075a7 */ /* 0x0002ae000800017f */
[----:B------:R-:W-:Y:S05]  /*1750*/  @P1 BRA `(.L_x_423) ;  /* 0x0000000000041947 */ /* 0x000fea0003800000 */
[----:B------:R-:W-:Y:S01]  /*1760*/  BPT.TRAP 0x1 ;  /* 0x000000040000795c */ /* 0x000fe20000300000 */
.L_x_423:
        /* <DEDUP_REMOVED lines=11> */
.L_x_424:
[----:B------:R-:W-:Y:S01]  /*1820*/  IMAD R6, R2, 0x800, R11 ;  /* 0x0000080002067824 */ /* 0x000fe200078e020b */
[C---:B------:R-:W-:Y:S01]  /*1830*/  R2UR UR6, R5.reuse ;  /* 0x00000000050672ca */ /* 0x040fe200000e0000 */
[C---:B------:R-:W-:Y:S01]  /*1840*/  VIADD R8, R5.reuse, 0x80 ;  /* 0x0000008005087836 */ /* 0x040fe20000000000 */
[----:B------:R-:W-:Y:S01]  /*1850*/  WARPGROUP.ARRIVE ;  /* 0x00000000000079c5 */ /* 0x000fe20000000000 */
[C---:B-12---:R-:W-:Y:S01]  /*1860*/  VIADD R9, R5.reuse, 0x100 ;  /* 0x0000010005097836 */ /* 0x046fe20000000000 */
[----:B------:R-:W-:Y:S01]  /*1870*/  R2UR UR4, R6 ;  /* 0x00000000060472ca */ /* 0x000fe200000e0000 */
[----:B------:R-:W-:Y:S01]  /*1880*/  UMOV UR7, 0x40000000 ;  /* 0x4000000000077882 */ /* 0x000fe20000000000 */
[----:B------:R-:W-:Y:S01]  /*1890*/  R2UR UR8, R8 ;  /* 0x00000000080872ca */ /* 0x000fe200000e0000 */
[----:B------:R-:W-:Y:S01]  /*18a0*/  VIADD R8, R5, 0x180 ;  /* 0x0000018005087836 */ /* 0x000fe20000000000 */
[----:B------:R-:W-:Y:S01]  /*18b0*/  R2UR UR9, R9 ;  /* 0x00000000090972ca */ /* 0x000fe200000e0000 */
[----:B------:R-:W-:Y:S01]  /*18c0*/  VIADD R9, R5, 0x200 ;  /* 0x0000020005097836 */ /* 0x000fe20000000000 */
[----:B------:R-:W-:Y:S01]  /*18d0*/  UMOV UR5, 0x40000040 ;  /* 0x4000004000057882 */ /* 0x000fe20000000000 */
[----:B------:R-:W-:-:S02]  /*18e0*/  PLOP3.LUT P0, PT, PT, PT, UP0, 0x40, 0x0 ;  /* 0x000000000000781c */ /* 0x000fc40003f0e808 */
[----:B------:R-:W-:Y:S01]  /*18f0*/  R2UR UR10, R8 ;  /* 0x00000000080a72ca */ /* 0x000fe200000e0000 */
[----:B------:R-:W-:Y:S01]  /*1900*/  VIADD R8, R6, 0x2 ;  /* 0x0000000206087836 */ /* 0x000fe20000000000 */
[----:B------:R-:W-:Y:S01]  /*1910*/  R2UR UR11, R9 ;  /* 0x00000000090b72ca */ /* 0x000fe200000e0000 */
[----:B------:R-:W-:Y:S01]  /*1920*/  VIADD R9, R5, 0x2 ;  /* 0x0000000205097836 */ /* 0x000fe20000000000 */
        /* <DEDUP_REMOVED lines=398> */
[----:B------:R-:W-:Y:S01]  /*3210*/  VIADD R8, R5, 0x906 ;  /* 0x0000090605087836 */ /* 0x000fe20000000000 */
[----:B------:R-:W-:Y:S01]  /*3220*/  R2UR UR9, R6 ;  /* 0x00000000060972ca */ /* 0x000fe200000e0000 */
[----:B------:R-:W-:-:S02]  /*3230*/  IMAD R6, R2, 0x40, R18 ;  /* 0x0000004002067824 */ /* 0x000fc400078e0212 */
[----:B------:R-:W-:Y:S01]  /*3240*/  VIADD R5, R5, 0x986 ;  /* 0x0000098605057836 */ /* 0x000fe20000000000 */
[----:B------:R-:W-:Y:S01]  /*3250*/  R2UR UR10, R8 ;  /* 0x00000000080a72ca */ /* 0x000fe200000e0000 */
[----:B------:R-:W-:-:S03]  /*3260*/  IMAD R8, R6, 0x4, R17 ;  /* 0x0000000406087824 */ /* 0x000fc600078e0211 */
[----:B------:R-:W-:Y:S02]  /*3270*/  R2UR UR11, R5 ;  /* 0x00000000050b72ca */ /* 0x000fe400000e0000 */
[----:B------:R1:W2:Y:S04]  /*3280*/  LDS R6, [R8+0x2c100] ;  /* 0x02c1000008067984 */ /* 0x0002a80000000800 */
[----:B------:R1:W3:Y:S01]  /*3290*/  LDS R5, [R8+0x2c120] ;  /* 0x02c1200008057984 */ /* 0x0002e20000000800 */
        /* <DEDUP_REMOVED lines=13> */
[----:B-1----:R-:W-:Y:S05]  /*3370*/  @P0 BRA `(.L_x_426) ;  /* 0x0000000000040947 */ /* 0x002fea0003800000 */
[----:B------:R-:W-:Y:S01]  /*3380*/  BPT.TRAP 0x1 ;  /* 0x000000040000795c */ /* 0x000fe20000300000 */
.L_x_426:
[----:B------:R-:W-:Y:S02]  /*3390*/  R2UR UR4, R228 ;  /* 0x00000000e40472ca */ /* 0x000fe400000e0000 */
[----:B------:R-:W-:-:S11]  /*33a0*/  PLOP3.LUT P1, PT, PT, PT, UP0, 0x40, 0x0 ;  /* 0x000000000000781c */ /* 0x000fd60003f2e808 */
[----:B------:R-:W-:-:S05]  /*33b0*/  IMAD.U32 R10, RZ, RZ, UR4 ;  /* 0x00000004ff0a7e24 */ /* 0x000fca000f8e00ff */
[----:B------:R-:W-:-:S04]  /*33c0*/  SHF.L.U32 R10, R10, 0x1f, RZ ;  /* 0x0000001f0a0a7819 */ /* 0x000fc800000006ff */
[----:B------:R1:W4:Y:S01]  /*33d0*/  SYNCS.PHASECHK.TRANS64.TRYWAIT P0, [R17+URZ+0x31830], R10 ;  /* 0x0318300a110075a7 */ /* 0x000322000800017f */
[----:B------:R-:W-:Y:S05]  /*33e0*/  @P1 BRA `(.L_x_427) ;  /* 0x0000000000041947 */ /* 0x000fea0003800000 */
[----:B------:R-:W-:Y:S01]  /*33f0*/  BPT.TRAP 0x1 ;  /* 0x000000040000795c */ /* 0x000fe20000300000 */
.L_x_427:
        /* <DEDUP_REMOVED lines=11> */
.L_x_428:
        /* <DEDUP_REMOVED lines=13> */
[----:B------:R-:W-:-:S03]  /*3580*/  R2UR UR11, R10 ;  /* 0x000000000a0b72ca */ /* 0x000fc600000e0000 */
[----:B------:R-:W-:Y:S01]  /*3590*/  HGMMA.64x8x16.F32.BF16 R44, gdesc[UR4], RZ, !UPT ;  /* 0x00000000042c79f0 */ /* 0x000fe2000c7018ff */
[----:B------:R-:W-:Y:S01]  /*35a0*/  UMOV UR7, 0x40000000 ;  /* 0x4000000000077882 */ /* 0x000fe20000000000 */
[----:B------:R-:W-:Y:S02]  /*35b0*/  UMOV UR6, UR8 ;  /* 0x0000000800067c82 */ /* 0x000fe40008000000 */
[----:B------:R-:W-:Y:S01]  /*35c0*/  HGMMA.64x8x16.F32.BF16 R48, gdesc[UR4], RZ, !UPT ;  /* 0x00000000043079f0 */ /* 0x000fe2000c7018ff */
[----:B------:R-:W-:Y:S01]  /*35d0*/  UMOV UR6, UR9 ;  /* 0x0000000900067c82 */ /* 0x000fe20008000000 */
[----:B------:R-:W-:Y:S02]  /*35e0*/  UMOV UR7, 0x40000000 ;  /* 0x4000000000077882 */ /* 0x000fe40000000000 */
[----:B------:R-:W-:Y:S01]  /*35f0*/  HGMMA.64x8x16.F32.BF16 R52, gdesc[UR4], RZ, !UPT ;  /* 0x00000000043479f0 */ /* 0x000fe2000c7018ff */
[----:B------:R-:W-:Y:S01]  /*3600*/  UMOV UR6, UR10 ;  /* 0x0000000a00067c82 */ /* 0x000fe20008000000 */
[----:B------:R-:W-:-:S02]  /*3610*/  UMOV UR7, 0x40000000 ;  /* 0x4000000000077882 */ /* 0x000fc40000000000 */
[----:B------:R-:W-:Y:S01]  /*3620*/  HGMMA.64x8x16.F32.BF16 R216, gdesc[UR4], RZ, !UPT ;  /* 0x0000000004d879f0 */ /* 0x000fe2000c7018ff */
[----:B------:R-:W-:Y:S01]  /*3630*/  UMOV UR6, UR11 ;  /* 0x0000000b00067c82 */ /* 0x000fe20008000000 */
[----:B------:R-:W-:Y:S02]  /*3640*/  UMOV UR7, 0x40000000 ;  /* 0x4000000000077882 */ /* 0x000fe40000000000 */
[----:B------:R-:W-:Y:S01]  /*3650*/  HGMMA.64x8x16.F32.BF16 R220, gdesc[UR4], RZ, !UPT ;  /* 0x0000000004dc79f0 */ /* 0x000fe2000c7018ff */
        /* <DEDUP_REMOVED lines=374> */
[----:B------:R-:W-:Y:S01]  /*4dc0*/  UMOV UR7, 0x40000000 ;  /* 0x4000000000077882 */ /* 0x000fe20000000000 */
[----:B------:R-:W-:Y:S01]  /*4dd0*/  R2UR UR9, R9 ;  /* 0x00000000090972ca */ /* 0x000fe200000e0000 */
[----:B------:R-:W-:Y:S01]  /*4de0*/  HGMMA.64x8x16.F32.BF16 R216, gdesc[UR4], R216 ;  /* 0x0000000004d879f0 */ /* 0x000fe200087018d8 */
[----:B------:R-:W-:Y:S01]  /*4df0*/  UMOV UR6, UR11 ;  /* 0x0000000b00067c82 */ /* 0x000fe20008000000 */
[----:B------:R-:W-:-:S02]  /*4e00*/  UMOV UR7, 0x40000000 ;  /* 0x4000000000077882 */ /* 0x000fc40000000000 */
        /* <DEDUP_REMOVED lines=8> */
[C---:B------:R-:W-:Y:S02]  /*4e90*/  VIADD R8, R7.reuse, 0x906 ;  /* 0x0000090607087836 */ /* 0x040fe40000000000 */
        /* <DEDUP_REMOVED lines=17> */
[----:B------:R-:W-:Y:S01]  /*4fb0*/  ULDC UR6, c[0x0][0x750] ;  /* 0x0001d40000067ab9 */ /* 0x000fe20000000800 */
[----:B------:R-:W-:Y:S01]  /*4fc0*/  ULDC.64 UR4, c[0x0][0x748] ;  /* 0x0001d20000047ab9 */ /* 0x000fe20000000a00 */
[----:B------:R-:W-:Y:S01]  /*4fd0*/  UISETP.GE.AND UP1, UPT, UR6, 0x1, UPT ;  /* 0x000000010600788c */ /* 0x000fe2000bf26270 */
[----:B------:R-:W-:-:S02]  /*4fe0*/  WARPGROUP.DEPBAR.LE gsb0, 0x1 ;  /* 0x00008000000079c5 */ /* 0x000fc40000010100 */
        /* <DEDUP_REMOVED lines=20> */
[----:B------:R-:W-:Y:S01]  /*5130*/  PLOP3.LUT P1, PT, PT, PT, UP1, 0x80, 0x0 ;  /* 0x000000000000781c */ /* 0x000fe20003f2f018 */
[----:B------:R-:W1:Y:S01]  /*5140*/  MUFU.TANH R7, R7 ;  /* 0x0000000700077308 */ /* 0x000e620000002400 */
[----:B------:R-:W-:Y:S01]  /*5150*/  ULOP3.LUT UR4, URZ, UR4, URZ, 0x33, !UPT ;  /* 0x000000043f047292 */ /* 0x000fe2000f8e333f */
[----:B------:R-:W-:-:S02]  /*5160*/  VIADD R24, R232, UR5 ;  /* 0x00000005e8187c36 */ /* 0x000fc40008000000 */
[----:B------:R-:W-:-:S03]  /*5170*/  IMAD R38, R3, 0x40, R18 ;  /* 0x0000004003267824 */ /* 0x000fc600078e0212 */
[----:B------:R-:W-:Y:S01]  /*5180*/  VIADD R33, R232, UR4 ;  /* 0x00000004e8217c36 */ /* 0x000fe20008000000 */
[----:B------:R-:W4:Y:S01]  /*5190*/  MUFU.TANH R8, R8 ;  /* 0x0000000800087308 */ /* 0x000f220000002400 */
[C---:B------:R-:W-:Y:S02]  /*51a0*/  VIADDMNMX R32, R38.reuse, R24, R233, PT ;  /* 0x0000001826207246 */ /* 0x040fe400038001e9 */
[----:B------:R-:W-:-:S05]  /*51b0*/  IMAD.IADD R226, R38, 0x1, R33 ;  /* 0x0000000126e27824 */ /* 0x000fca00078e0221 */
[----:B------:R-:W1:Y:S08]  /*51c0*/  MUFU.TANH R9, R9 ;  /* 0x0000000900097308 */ /* 0x000e700000002400 */
        /* <DEDUP_REMOVED lines=16> */
[----:B------:R-:W1:Y:S01]  /*52d0*/  MUFU.TANH R34, R34 ;  /* 0x0000002200227308 */ /* 0x000e620000002400 */
[----:B----4-:R-:W-:Y:S05]  /*52e0*/  @!P1 BRA `(.L_x_430) ;  /* 0x0000000000649947 */ /* 0x010fea0003800000 */
[----:B------:R-:W4:Y:S01]  /*52f0*/  LDC R25, c[0x0][0x280] ;  /* 0x0000a000ff197b82 */ /* 0x000f220000000800 */
[----:B------:R-:W-:Y:S01]  /*5300*/  ULDC UR4, c[0x0][0x290] ;  /* 0x0000a40000047ab9 */ /* 0x000fe20000000800 */
[----:B------:R-:W-:Y:S01]  /*5310*/  BSSY B1, `(.L_x_431) ;  /* 0x0000013000017945 */ /* 0x000fe20003800000 */
[----:B----4-:R-:W-:-:S04]  /*5320*/  IADD3 R36, R38, UR4, -R25 ;  /* 0x0000000426247c10 */ /* 0x010fc8000fffe819 */
        /* <DEDUP_REMOVED lines=11> */
.L_x_432:
[----:B------:R-:W-:-:S06]  /*53e0*/  UISETP.NE.AND UP1, UPT, UR6, 0x1, UPT ;  /* 0x000000010600788c */ /* 0x000fcc000bf25270 */
[----:B------:R-:W-:-:S05]  /*53f0*/  PLOP3.LUT P0, PT, PT, PT, UP1, 0x80, 0x0 ;  /* 0x000000000000781c */ /* 0x000fca0003f0f018 */
[----:B------:R-:W-:-:S08]  /*5400*/  @UP1 ULDC UR4, c[0x0][0x754] ;  /* 0x0001d50000041ab9 */ /* 0x000fd00000000800 */
[----:B------:R-:W-:Y:S01]  /*5410*/  @P0 IMAD.HI.U32 R25, R36, UR4, RZ ;  /* 0x0000000424190c27 */ /* 0x000fe2000f8e00ff */
[----:B------:R-:W-:-:S04]  /*5420*/  @UP1 ULDC UR4, c[0x0][0x758] ;  /* 0x0001d60000041ab9 */ /* 0x000fc80000000800 */
[----:B------:R-:W-:-:S07]  /*5430*/  @P0 SHF.R.U32.HI R36, RZ, UR4, R25 ;  /* 0x00000004ff240c19 */ /* 0x000fce0008011619 */
.L_x_433:
[----:B------:R-:W-:Y:S05]  /*5440*/  BSYNC B1 ;  /* 0x0000000000017941 */ /* 0x000fea0003800000 */
.L_x_431:
[----:B------:R-:W-:-:S05]  /*5450*/  IMAD R25, R36, UR6, R229 ;  /* 0x0000000624197c24 */ /* 0x000fca000f8e02e5 */
[----:B------:R-:W-:Y:S02]  /*5460*/  VIMNMX R226, R226, R25, !PT ;  /* 0x00000019e2e27248 */ /* 0x000fe40007fe0100 */
[----:B------:R-:W-:-:S07]  /*5470*/  VIADDMNMX R32, R25, UR6, R32, PT ;  /* 0x0000000619207c46 */ /* 0x000fce000b800120 */
.L_x_430:
[----:B------:R-:W-:-:S05]  /*5480*/  VIADD R36, R38, 0x8 ;  /* 0x0000000826247836 */ /* 0x000fca0000000000 */
[----:B------:R-:W-:Y:S01]  /*5490*/  VIADDMNMX R25, R36, R24, R233, PT ;  /* 0x0000001824197246 */ /* 0x000fe200038001e9 */
[----:B------:R-:W-:Y:S01]  /*54a0*/  IMAD.IADD R24, R33, 0x1, R36 ;  /* 0x0000000121187824 */ /* 0x000fe200078e0224 */
[----:B------:R-:W-:Y:S06]  /*54b0*/  @!P1 BRA `(.L_x_434) ;  /* 0x0000000000649947 */ /* 0x000fec0003800000 */
        /* <DEDUP_REMOVED lines=15> */
.L_x_436:
[----:B------:R-:W-:-:S06]  /*55b0*/  UISETP.NE.AND UP1, UPT, UR6, 0x1, UPT ;  /* 0x000000010600788c */ /* 0x000fcc000bf25270 */
[----:B------:R-:W-:-:S05]  /*55c0*/  PLOP3.LUT P0, PT, PT, PT, UP1, 0x80, 0x0 ;  /* 0x000000000000781c */ /* 0x000fca0003f0f018 */
[----:B------:R-:W-:-:S08]  /*55d0*/  @UP1 ULDC UR4, c[0x0][0x754] ;  /* 0x0001d50000041ab9 */ /* 0x000fd00000000800 */
[----:B------:R-:W-:Y:S01]  /*55e0*/  @P0 IMAD.HI.U32 R33, R36, UR4, RZ ;  /* 0x0000000424210c27 */ /* 0x000fe2000f8e00ff */
[----:B------:R-:W-:-:S04]  /*55f0*/  @UP1 ULDC UR4, c[0x0][0x758] ;  /* 0x0001d60000041ab9 */ /* 0x000fc80000000800 */
[----:B------:R-:W-:-:S07]  /*5600*/  @P0 SHF.R.U32.HI R36, RZ, UR4, R33 ;  /* 0x00000004ff240c19 */ /* 0x000fce0008011621 */
.L_x_437:
[----:B------:R-:W-:Y:S05]  /*5610*/  BSYNC B1 ;  /* 0x0000000000017941 */ /* 0x000fea0003800000 */
.L_x_435:
[----:B------:R-:W-:-:S05]  /*5620*/  IMAD R36, R36, UR6, R229 ;  /* 0x0000000624247c24 */ /* 0x000fca000f8e02e5 */
[----:B------:R-:W-:Y:S02]  /*5630*/  VIMNMX R24, R24, R36, !PT ;  /* 0x0000002418187248 */ /* 0x000fe40007fe0100 */
[----:B------:R-:W-:-:S07]  /*5640*/  VIADDMNMX R25, R36, UR6, R25, PT ;  /* 0x0000000624197c46 */ /* 0x000fce000b800119 */
.L_x_434:
[----:B------:R-:W4:Y:S01]  /*5650*/  S2R R227, SR_CTAID.X ;  /* 0x0000000000e37919 */ /* 0x000f220000002500 */
[----:B------:R-:W-:Y:S01]  /*5660*/  ULDC UR4, c[0x0][0x744] ;  /* 0x0001d10000047ab9 */ /* 0x000fe20000000800 */
[----:B------:R-:W-:Y:S01]  /*5670*/  UMOV UR57, 0x40000040 ;  /* 0x4000004000397882 */ /* 0x000fe20000000000 */
[----:B------:R-:W-:Y:S01]  /*5680*/  UMOV UR59, 0x40 ;  /* 0x00000040003b7882 */ /* 0x000fe20000000000 */
[----:B------:R-:W-:Y:S01]  /*5690*/  UMOV UR9, UR57 ;  /* 0x0000003900097c82 */ /* 0x000fe20008000000 */
[----:B------:R-:W-:Y:S01]  /*56a0*/  UMOV UR11, 0x40 ;  /* 0x00000040000b7882 */ /* 0x000fe20000000000 */
[----:B------:R-:W-:Y:S01]  /*56b0*/  UMOV UR17, UR57 ;  /* 0x0000003900117c82 */ /* 0x000fe20008000000 */
        /* <DEDUP_REMOVED lines=20> */
[----:B----4-:R-:W-:-:S05]  /*5800*/  IMAD R227, R227, -0x50, RZ ;  /* 0xffffffb0e3e37824 */ /* 0x010fca00078e02ff */
        /* <DEDUP_REMOVED lines=10> */
[C---:B------:R-:W-:Y:S01]  /*58b0*/  FSEL R43, R8.reuse, -INF , !P4 ;  /* 0xff800000082b7808 */ /* 0x040fe20006000000 */
[----:B------:R-:W-:Y:S01]  /*58c0*/  FFMA.FTZ R8, -R8, R8, 1 ;  /* 0x3f80000008087423 */ /* 0x000fe20000010108 */
[----:B------:R-:W-:-:S02]  /*58d0*/  ISETP.LT.OR P2, PT, R25, 0x11, P2 ;  /* 0x000000111900780c */ /* 0x000fc40001741670 */
[C---:B-1----:R-:W-:Y:S01]  /*58e0*/  FSEL R36, R11.reuse, -INF , !P3 ;  /* 0xff8000000b247808 */ /* 0x042fe20005800000 */
[----:B------:R-:W-:Y:S01]  /*58f0*/  FFMA.FTZ R11, -R11, R11, 1 ;  /* 0x3f8000000b0b7423 */ /* 0x000fe2000001010b */
[----:B------:R-:W-:Y:S02]  /*5900*/  ISETP.LT.OR P5, PT, R25, 0x2, P5 ;  /* 0x000000021900780c */ /* 0x000fe40002fa1670 */
[----:B------:R-:W-:Y:S02]  /*5910*/  ISETP.GE.AND P0, PT, R227, 0x22, PT ;  /* 0x00000022e300780c */ /* 0x000fe40003f06270 */
[C---:B------:R-:W-:Y:S02]  /*5920*/  ISETP.GT.AND P4, PT, R226.reuse, 0x11, !P6 ;  /* 0x00000011e200780c */ /* 0x040fe40007784270 */
[----:B------:R-:W-:Y:S02]  /*5930*/  ISETP.GT.AND P3, PT, R226, 0x20, !P1 ;  /* 0x00000020e200780c */ /* 0x000fe40004f64270 */
[C---:B------:R-:W-:Y:S01]  /*5940*/  FSEL R35, R13.reuse, -INF , !P2 ;  /* 0xff8000000d237808 */ /* 0x040fe20005000000 */
[----:B------:R-:W-:Y:S01]  /*5950*/  FFMA.FTZ R13, -R13, R13, 1 ;  /* 0x3f8000000d0d7423 */ /* 0x000fe2000001010d */
[----:B------:R-:W-:-:S02]  /*5960*/  FSEL R224, R10, -INF , !P5 ;  /* 0xff8000000ae07808 */ /* 0x000fc40006800000 */
[----:B------:R-:W-:Y:S01]  /*5970*/  ISETP.LT.OR P4, PT, R32, 0x12, P4 ;  /* 0x000000122000780c */ /* 0x000fe20002781670 */
[--C-:B---3--:R-:W-:Y:S01]  /*5980*/  FFMA.FTZ R35, R35, UR4, -R5.reuse ;  /* 0x0000000423237c23 */ /* 0x108fe20008010805 */
[----:B------:R-:W-:Y:S01]  /*5990*/  ISETP.GT.AND P2, PT, R226, 0x21, !P0 ;  /* 0x00000021e200780c */ /* 0x000fe20004744270 */
[----:B------:R-:W-:Y:S01]  /*59a0*/  FFMA.FTZ R224, R224, UR4, -R5 ;  /* 0x00000004e0e07c23 */ /* 0x000fe20008010805 */
[----:B------:R-:W-:Y:S02]  /*59b0*/  ISETP.LT.OR P3, PT, R32, 0x21, P3 ;  /* 0x000000212000780c */ /* 0x000fe40001f61670 */
[----:B------:R-:W-:Y:S02]  /*59c0*/  ISETP.GE.AND P5, PT, R227, 0x31, PT ;  /* 0x00000031e300780c */ /* 0x000fe40003fa6270 */
[----:B------:R-:W-:Y:S01]  /*59d0*/  FSEL R39, R12, -INF , !P4 ;  /* 0xff8000000c277808 */ /* 0x000fe20006000000 */
[----:B------:R-:W-:Y:S01]  /*59e0*/  MUFU.EX2 R224, R224 ;  /* 0x000000e000e07308 */ /* 0x000fe20000000800 */
[----:B------:R-:W-:Y:S01]  /*59f0*/  ISETP.LT.OR P2, PT, R32, 0x22, P2 ;  /* 0x000000222000780c */ /* 0x000fe20001741670 */
[----:B------:R-:W-:Y:S01]  /*5a00*/  FFMA.FTZ R12, -R12, R12, 1 ;  /* 0x3f8000000c0c7423 */ /* 0x000fe2000001010c */
[C---:B------:R-:W-:Y:S01]  /*5a10*/  FSEL R40, R15.reuse, -INF , !P3 ;  /* 0xff8000000f287808 */ /* 0x040fe20005800000 */
[----:B------:R-:W-:Y:S01]  /*5a20*/  FFMA.FTZ R15, -R15, R15, 1 ;  /* 0x3f8000000f0f7423 */ /* 0x000fe2000001010f */
[----:B------:R-:W-:-:S02]  /*5a30*/  ISETP.GE.AND P4, PT, R227, 0x32, PT ;  /* 0x00000032e300780c */ /* 0x000fc40003f86270 */
[----:B------:R-:W-:Y:S02]  /*5a40*/  ISETP.GT.AND P3, PT, R226, 0x30, !P5 ;  /* 0x00000030e200780c */ /* 0x000fe40006f64270 */
[C---:B------:R-:W-:Y:S01]  /*5a50*/  FSEL R41, R20.reuse, -INF , !P2 ;  /* 0xff80000014297808 */ /* 0x040fe20005000000 */
[----:B------:R-:W-:Y:S01]  /*5a60*/  FFMA.FTZ R20, -R20, R20, 1 ;  /* 0x3f80000014147423 */ /* 0x000fe20000010114 */
[----:B------:R-:W-:Y:S02]  /*5a70*/  ISETP.GT.AND P2, PT, R226, 0x31, !P4 ;  /* 0x00000031e200780c */ /* 0x000fe40006744270 */
[C---:B------:R-:W-:Y:S02]  /*5a80*/  ISETP.LT.OR P3, PT, R32.reuse, 0x31, P3 ;  /* 0x000000312000780c */ /* 0x040fe40001f61670 */
[----:B------:R-:W-:Y:S02]  /*5a90*/  ISETP.LT.OR P2, PT, R32, 0x32, P2 ;  /* 0x000000322000780c */ /* 0x000fe40001741670 */
[----:B------:R-:W-:-:S02]  /*5aa0*/  FSEL R38, R23, -INF , !P3 ;  /* 0xff80000017267808 */ /* 0x000fc40005800000 */
[C---:B------:R-:W-:Y:S02]  /*5ab0*/  ISETP.GE.AND P3, PT, R227.reuse, 0x41, PT ;  /* 0x00000041e300780c */ /* 0x040fe40003f66270 */
[C---:B------:R-:W-:Y:S01]  /*5ac0*/  FSEL R33, R26.reuse, -INF , !P2 ;  /* 0xff8000001a217808 */ /* 0x040fe20005000000 */
[----:B------:R-:W-:Y:S01]  /*5ad0*/  FFMA.FTZ R26, -R26, R26, 1 ;  /* 0x3f8000001a1a7423 */ /* 0x000fe2000001011a */
[----:B------:R-:W-:Y:S02]  /*5ae0*/  ISETP.GT.AND P2, PT, R226, 0x40, !P3 ;  /* 0x00000040e200780c */ /* 0x000fe40005f44270 */
[----:B------:R-:W-:Y:S01]  /*5af0*/  ISETP.GE.AND P6, PT, R227, 0x1, PT ;  /* 0x00000001e300780c */ /* 0x000fe20003fc6270 */
[----:B--2---:R-:W-:Y:S01]  /*5b00*/  FFMA.FTZ R33, R33, UR4, -R6 ;  /* 0x0000000421217c23 */ /* 0x004fe20008010806 */
[----:B------:R-:W-:Y:S02]  /*5b10*/  ISETP.LT.OR P2, PT, R32, 0x41, P2 ;  /* 0x000000412000780c */ /* 0x000fe40001741670 */
[----:B------:R-:W-:-:S02]  /*5b20*/  P2R R42, PR, RZ, 0x2 ;  /* 0x00000002ff2a7803 */ /* 0x000fc40000000000 */
        /* <DEDUP_REMOVED lines=8> */
[--C-:B------:R-:W-:Y:S01]  /*5bb0*/  FFMA.FTZ R225, R225, UR4, -R6.reuse ;  /* 0x00000004e1e17c23 */ /* 0x100fe20008010806 */
[----:B------:R-:W-:Y:S02]  /*5bc0*/  ISETP.GT.AND P1, PT, R226, 0x41, !P2 ;  /* 0x00000041e200780c */ /* 0x000fe40005724270 */
[----:B------:R-:W-:Y:S02]  /*5bd0*/  FSEL R226, R9, -INF , !P6 ;  /* 0xff80000009e27808 */ /* 0x000fe40007000000 */
[----:B------:R-:W-:Y:S01]  /*5be0*/  ISETP.LT.OR P1, PT, R32, 0x42, P1 ;  /* 0x000000422000780c */ /* 0x000fe20000f21670 */
[----:B------:R-:W-:Y:S01]  /*5bf0*/  MUFU.EX2 R225, R225 ;  /* 0x000000e100e17308 */ /* 0x000fe20000000800 */
[----:B------:R-:W-:Y:S01]  /*5c00*/  ISETP.GE.AND P6, PT, R227, 0x12, PT ;  /* 0x00000012e300780c */ /* 0x000fe20003fc6270 */
[----:B------:R-:W-:Y:S01]  /*5c10*/  IMAD R227, R18, 0x4, R17 ;  /* 0x0000000412e37824 */ /* 0x000fe200078e0211 */
[----:B------:R-:W-:Y:S01]  /*5c20*/  FSEL R32, R30, -INF , !P1 ;  /* 0xff8000001e207808 */ /* 0x000fe20004800000 */
[----:B------:R-:W-:Y:S01]  /*5c30*/  FFMA.FTZ R226, R226, UR4, -R5 ;  /* 0x00000004e2e27c23 */ /* 0x000fe20008010805 */
[----:B------:R-:W-:Y:S01]  /*5c40*/  ISETP.NE.AND P1, PT, R42, RZ, PT ;  /* 0x000000ff2a00720c */ /* 0x000fe20003f25270 */
[----:B------:R-:W-:Y:S01]  /*5c50*/  FFMA.FTZ R42, R43, UR4, -R6 ;  /* 0x000000042b2a7c23 */ /* 0x000fe20008010806 */
[C---:B------:R-:W-:Y:S01]  /*5c60*/  ISETP.GT.AND P6, PT, R24.reuse, 0x11, !P6 ;  /* 0x000000111800780c */ /* 0x040fe200077c4270 */
[----:B------:R-:W1:Y:S01]  /*5c70*/  LDS R43, [R227+0x2c320] ;  /* 0x02c32000e32b7984 */ /* 0x000e620000000800 */
[C---:B------:R-:W-:Y:S01]  /*5c80*/  ISETP.GT.AND P1, PT, R24.reuse, 0x20, !P1 ;  /* 0x000000201800780c */ /* 0x040fe20004f24270 */
[----:B------:R-:W2:Y:S01]  /*5c90*/  MUFU.EX2 R226, R226 ;  /* 0x000000e200e27308 */ /* 0x000ea20000000800 */
[----:B------:R-:W-:-:S02]  /*5ca0*/  ISETP.GT.AND P5, PT, R24, 0x30, !P5 ;  /* 0x000000301800780c */ /* 0x000fc40006fa4270 */
[C---:B------:R-:W-:Y:S02]  /*5cb0*/  ISETP.GT.AND P4, PT, R24.reuse, 0x31, !P4 ;  /* 0x000000311800780c */ /* 0x040fe40006784270 */
[C---:B------:R-:W-:Y:S02]  /*5cc0*/  ISETP.GT.AND P3, PT, R24.reuse, 0x40, !P3 ;  /* 0x000000401800780c */ /* 0x040fe40005f64270 */
[----:B------:R-:W-:Y:S01]  /*5cd0*/  ISETP.GT.AND P2, PT, R24, 0x41, !P2 ;  /* 0x000000411800780c */ /* 0x000fe20005744270 */
[----:B------:R-:W3:Y:S01]  /*5ce0*/  MUFU.EX2 R42, R42 ;  /* 0x0000002a002a7308 */ /* 0x000ee20000000800 */
[----:B------:R1:W4:Y:S01]  /*5cf0*/  LDS R24, [R227+0x2c300] ;  /* 0x02c30000e3187984 */ /* 0x0003220000000800 */
[----:B------:R-:W-:Y:S02]  /*5d00*/  WARPGROUP.DEPBAR.LE gsb0, 0x0 ;  /* 0x00008000000079c5 */ /* 0x000fe40000010000 */
[C---:B------:R-:W-:Y:S02]  /*5d10*/  ISETP.LT.OR P6, PT, R25.reuse, 0x12, P6 ;  /* 0x000000121900780c */ /* 0x040fe400037c1670 */
[----:B------:R-:W-:-:S02]  /*5d20*/  ISETP.LT.OR P1, PT, R25, 0x21, P1 ;  /* 0x000000211900780c */ /* 0x000fc40000f21670 */
[C---:B------:R-:W-:Y:S02]  /*5d30*/  ISETP.LT.OR P0, PT, R25.reuse, 0x22, P0 ;  /* 0x000000221900780c */ /* 0x040fe40000701670 */
[C---:B------:R-:W-:Y:S02]  /*5d40*/  ISETP.LT.OR P5, PT, R25.reuse, 0x31, P5 ;  /* 0x000000311900780c */ /* 0x040fe40002fa1670 */
[C---:B------:R-:W-:Y:S02]  /*5d50*/  ISETP.LT.OR P4, PT, R25.reuse, 0x32, P4 ;  /* 0x000000321900780c */ /* 0x040fe40002781670 */
[C---:B------:R-:W-:Y:S02]  /*5d60*/  ISETP.LT.OR P3, PT, R25.reuse, 0x41, P3 ;  /* 0x000000411900780c */ /* 0x040fe40001f61670 */
[----:B------:R-:W-:Y:S02]  /*5d70*/  ISETP.LT.OR P2, PT, R25, 0x42, P2 ;  /* 0x000000421900780c */ /* 0x000fe40001741670 */
[----:B--2---:R-:W-:Y:S01]  /*5d80*/  F2FP.BF16.F32.PACK_AB R25, R224, R226 ;  /* 0x000000e2e019723e */ /* 0x004fe200000010ff */
[--C-:B-1----:R-:W-:Y:S01]  /*5d90*/  FADD.FTZ R227, R46, -R43.reuse ;  /* 0x8000002b2ee37221 */ /* 0x102fe20000010000 */
[--C-:B------:R-:W-:Y:S01]  /*5da0*/  FADD.FTZ R47, R47, -R43.reuse ;  /* 0x8000002b2f2f7221 */ /* 0x100fe20000010000 */
[----:B------:R-:W-:Y:S01]  /*5db0*/  FFMA.FTZ R46, -R14, R14, 1 ;  /* 0x3f8000000e2e7423 */ /* 0x000fe2000001010e */
[--C-:B------:R-:W-:Y:S01]  /*5dc0*/  FADD.FTZ R50, R50, -R43.reuse ;  /* 0x8000002b32327221 */ /* 0x100fe20000010000 */
[----:B------:R-:W-:Y:S01]  /*5dd0*/  FMUL.FTZ R227, R226, R227 ;  /* 0x000000e3e2e37220 */ /* 0x000fe20000410000 */
[----:B------:R-:W-:Y:S01]  /*5de0*/  FMUL.FTZ R47, R224, R47 ;  /* 0x0000002fe02f7220 */ /* 0x000fe20000410000 */
[--C-:B------:R-:W-:Y:S01]  /*5df0*/  FADD.FTZ R51, R51, -R43.reuse ;  /* 0x8000002b33337221 */ /* 0x100fe20000010000 */
[--C-:B------:R-:W-:Y:S01]  /*5e00*/  FADD.FTZ R54, R54, -R43.reuse ;  /* 0x8000002b36367221 */ /* 0x100fe20000010000 */
[--C-:B------:R-:W-:Y:S01]  /*5e10*/  FADD.FTZ R55, R55, -R43.reuse ;  /* 0x8000002b37377221 */ /* 0x100fe20000010000 */
[--C-:B------:R-:W-:Y:S01]  /*5e20*/  FADD.FTZ R219, R219, -R43.reuse ;  /* 0x8000002bdbdb7221 */ /* 0x100fe20000010000 */
[--C-:B------:R-:W-:Y:S01]  /*5e30*/  FADD.FTZ R218, R218, -R43.reuse ;  /* 0x8000002bdada7221 */ /* 0x100fe20000010000 */
[--C-:B----4-:R-:W-:Y:S01]  /*5e40*/  FADD.FTZ R44, R44, -R24.reuse ;  /* 0x800000182c2c7221 */ /* 0x110fe20000010000 */
        /* <DEDUP_REMOVED lines=9> */
[C---:B---3--:R-:W-:Y:S01]  /*5ee0*/  F2FP.BF16.F32.PACK_AB R24, R42.reuse, R225 ;  /* 0x000000e12a18723e */ /* 0x048fe200000010ff */
[----:B------:R-:W-:Y:S01]  /*5ef0*/  BAR.SYNC.DEFER_BLOCKING 0x9, 0x100 ;  /* 0x0244000000007b1d */ /* 0x000fe20000010000 */
[----:B------:R-:W-:Y:S01]  /*5f00*/  FMUL.FTZ R45, R42, R45 ;  /* 0x0000002d2a2d7220 */ /* 0x000fe20000410000 */
[----:B------:R-:W-:Y:S01]  /*5f10*/  FSEL R42, R28, -INF , !P4 ;  /* 0xff8000001c2a7808 */ /* 0x000fe20006000000 */
[----:B------:R-:W-:Y:S01]  /*5f20*/  FMUL.FTZ R44, R225, R44 ;  /* 0x0000002ce12c7220 */ /* 0x000fe20000410000 */
[--C-:B------:R-:W-:Y:S01]  /*5f30*/  FADD.FTZ R222, R222, -R43.reuse ;  /* 0x8000002bdede7221 */ /* 0x100fe20000010000 */
[----:B------:R-:W-:Y:S01]  /*5f40*/  FMUL.FTZ R45, R45, R8 ;  /* 0x000000082d2d7220 */ /* 0x000fe20000410000 */
[----:B------:R-:W-:Y:S01]  /*5f50*/  FADD.FTZ R43, R223, -R43 ;  /* 0x8000002bdf2b7221 */ /* 0x000fe20000010000 */
[----:B------:R1:W-:Y:S02]  /*5f60*/  STSM.16.M88.2 [R0+0x2c500], R24 ;  /* 0x02c5001800007844 */ /* 0x0003e40000000100 */
[--C-:B-1----:R-:W-:Y:S01]  /*5f70*/  FFMA.FTZ R25, R36, UR4, -R6.reuse ;  /* 0x0000000424197c23 */ /* 0x102fe20008010806 */
[--C-:B------:R-:W-:Y:S01]  /*5f80*/  FFMA.FTZ R24, R39, UR4, -R6.reuse ;  /* 0x0000000427187c23 */ /* 0x100fe20008010806 */
[--C-:B------:R-:W-:Y:S01]  /*5f90*/  FFMA.FTZ R39, R40, UR4, -R6.reuse ;  /* 0x0000000428277c23 */ /* 0x100fe20008010806 */
[--C-:B------:R-:W-:Y:S01]  /*5fa0*/  FFMA.FTZ R36, R41, UR4, -R6.reuse ;  /* 0x0000000429247c23 */ /* 0x100fe20008010806 */
[----:B------:R-:W-:Y:S01]  /*5fb0*/  FFMA.FTZ R41, R38, UR4, -R6 ;  /* 0x0000000426297c23 */ /* 0x000fe20008010806 */
[----:B------:R-:W-:Y:S01]  /*5fc0*/  FFMA.FTZ R40, -R9, R9, 1 ;  /* 0x3f80000009287423 */ /* 0x000fe20000010109 */
[----:B------:R-:W1:Y:S01]  /*5fd0*/  MUFU.EX2 R25, R25 ;  /* 0x0000001900197308 */ /* 0x000e620000000800 */
[----:B------:R-:W-:-:S02]  /*5fe0*/  VIADD R9, R17, 0x2c500 ;  /* 0x0002c50011097836 */ /* 0x000fc40000000000 */
[----:B------:R-:W-:-:S03]  /*5ff0*/  FMUL.FTZ R227, R227, R40 ;  /* 0x00000028e3e37220 */ /* 0x000fc60000410000 */
[----:B------:R-:W-:Y:S02]  /*6000*/  SHF.R.U32.HI R9, RZ, 0x4, R9 ;  /* 0x00000004ff097819 */ /* 0x000fe40000011609 */
[----:B------:R-:W2:Y:S02]  /*6010*/  MUFU.EX2 R24, R24 ;  /* 0x0000001800187308 */ /* 0x000ea40000000800 */
[----:B------:R-:W-:-:S04]  /*6020*/  LOP3.LUT R9, R9, 0x3fff, RZ, 0xc0, !PT ;  /* 0x00003fff09097812 */ /* 0x000fc800078ec0ff */
[----:B------:R-:W-:Y:S02]  /*6030*/  LOP3.LUT R9, R9, 0x80000, RZ, 0xfc, !PT ;  /* 0x0008000009097812 */ /* 0x000fe400078efcff */
[----:B------:R-:W3:Y:S01]  /*6040*/  MUFU.EX2 R39, R39 ;  /* 0x0000002700277308 */ /* 0x000ee20000000800 */
[----:B-1----:R-:W-:Y:S01]  /*6050*/  FMUL.FTZ R8, R25, R48 ;  /* 0x0000003019087220 */ /* 0x002fe20000410000 */
[----:B------:R-:W-:-:S03]  /*6060*/  R2UR UR58, R9 ;  /* 0x00000000093a72ca */ /* 0x000fc600000e0000 */
[----:B------:R-:W-:-:S03]  /*6070*/  FMUL.FTZ R8, R8, R11 ;  /* 0x0000000b08087220 */ /* 0x000fc60000410000 */
[----:B------:R-:W1:Y:S01]  /*6080*/  MUFU.EX2 R38, R33 ;  /* 0x0000002100267308 */ /* 0x000e620000000800 */
[C---:B--2---:R-:W-:Y:S01]  /*6090*/  FMUL.FTZ R11, R24.reuse, R49 ;  /* 0x00000031180b7220 */ /* 0x044fe20000410000 */
[----:B------:R-:W-:Y:S01]  /*60a0*/  FFMA.FTZ R49, -R29, R29, 1 ;  /* 0x3f8000001d317423 */ /* 0x000fe2000001011d */
[----:B------:R-:W-:Y:S02]  /*60b0*/  F2FP.BF16.F32.PACK_AB R24, R24, R25 ;  /* 0x000000191818723e */ /* 0x000fe400000010ff */
[----:B------:R-:W-:-:S03]  /*60c0*/  FMUL.FTZ R11, R11, R12 ;  /* 0x0000000c0b0b7220 */ /* 0x000fc60000410000 */
[----:B------:R-:W2:Y:S01]  /*60d0*/  MUFU.EX2 R36, R36 ;  /* 0x0000002400247308 */ /* 0x000ea20000000800 */
[----:B---3--:R-:W-:-:S04]  /*60e0*/  FMUL.FTZ R12, R39, R52 ;  /* 0x00000034270c7220 */ /* 0x008fc80000410000 */
[----:B------:R-:W-:Y:S01]  /*60f0*/  FMUL.FTZ R12, R12, R15 ;  /* 0x0000000f0c0c7220 */ /* 0x000fe20000410000 */
[--C-:B------:R-:W-:Y:S01]  /*6100*/  FFMA.FTZ R15, R37, UR4, -R6.reuse ;  /* 0x00000004250f7c23 */ /* 0x100fe20008010806 */
[----:B------:R-:W-:Y:S01]  /*6110*/  FFMA.FTZ R37, -R23, R23, 1 ;  /* 0x3f80000017257423 */ /* 0x000fe20000010117 */
[----:B------:R-:W3:Y:S01]  /*6120*/  MUFU.EX2 R41, R41 ;  /* 0x0000002900297308 */ /* 0x000ee20000000800 */
[----:B-1----:R-:W-:Y:S01]  /*6130*/  FMUL.FTZ R33, R38, R217 ;  /* 0x000000d926217220 */ /* 0x002fe20000410000 */
[----:B------:R-:W-:Y:S01]  /*6140*/  FFMA.FTZ R6, R32, UR4, -R6 ;  /* 0x0000000420067c23 */ /* 0x000fe20008010806 */
[----:B------:R-:W-:Y:S02]  /*6150*/  MOV R217, UR59 ;  /* 0x0000003b00d97c02 */ /* 0x000fe40008000f00 */
[----:B------:R-:W-:Y:S01]  /*6160*/  FMUL.FTZ R33, R33, R26 ;  /* 0x0000001a21217220 */ /* 0x000fe20000410000 */
[----:B------:R-:W-:Y:S01]  /*6170*/  FSEL R26, R14, -INF , !P6 ;  /* 0xff8000000e1a7808 */ /* 0x000fe20007000000 */
[--C-:B------:R-:W-:Y:S01]  /*6180*/  FFMA.FTZ R14, R42, UR4, -R5.reuse ;  /* 0x000000042a0e7c23 */ /* 0x100fe20008010805 */
[----:B------:R-:W1:Y:S01]  /*6190*/  MUFU.EX2 R15, R15 ;  /* 0x0000000f000f7308 */ /* 0x000e620000000800 */
[----:B--2---:R-:W-:Y:S01]  /*61a0*/  FMUL.FTZ R23, R36, R53 ;  /* 0x0000003524177220 */ /* 0x004fe20000410000 */
[----:B------:R-:W-:Y:S01]  /*61b0*/  FSEL R42, R31, -INF , !P3 ;  /* 0xff8000001f2a7808 */ /* 0x000fe20005800000 */
[----:B------:R-:W-:Y:S01]  /*61c0*/  FFMA.FTZ R32, R26, UR4, -R5 ;  /* 0x000000041a207c23 */ /* 0x000fe20008010805 */
[----:B------:R-:W-:Y:S01]  /*61d0*/  FSEL R26, R21, -INF , !P1 ;  /* 0xff800000151a7808 */ /* 0x000fe20004800000 */
[----:B------:R-:W-:Y:S01]  /*61e0*/  FMUL.FTZ R23, R23, R20 ;  /* 0x0000001417177220 */ /* 0x000fe20000410000 */
[----:B------:R-:W-:Y:S01]  /*61f0*/  F2FP.BF16.F32.PACK_AB R36, R36, R39 ;  /* 0x000000272424723e */ /* 0x000fe200000010ff */
[----:B------:R-:W-:Y:S01]  /*6200*/  FFMA.FTZ R31, -R31, R31, 1 ;  /* 0x3f8000001f1f7423 */ /* 0x000fe2000001011f */
[----:B------:R-:W2:Y:S01]  /*6210*/  MUFU.EX2 R29, R35 ;  /* 0x00000023001d7308 */ /* 0x000ea20000000800 */
[----:B---3--:R-:W-:Y:S01]  /*6220*/  FMUL.FTZ R216, R41, R216 ;  /* 0x000000d829d87220 */ /* 0x008fe20000410000 */
[----:B------:R-:W-:-:S02]  /*6230*/  F2FP.BF16.F32.PACK_AB R38, R38, R41 ;  /* 0x000000292626723e */ /* 0x000fc400000010ff */
[----:B------:R-:W-:Y:S01]  /*6240*/  F2FP.BF16.F32.PACK_AB R12, R23, R12 ;  /* 0x0000000c170c723e */ /* 0x000fe200000010ff */
[----:B------:R-:W-:Y:S01]  /*6250*/  FMUL.FTZ R20, R216, R37 ;  /* 0x00000025d8147220 */ /* 0x000fe20000410000 */
[----:B------:R-:W-:Y:S01]  /*6260*/  FFMA.FTZ R37, -R7, R7, 1 ;  /* 0x3f80000007257423 */ /* 0x000fe20000010107 */
[----:B------:R-:W-:Y:S01]  /*6270*/  MOV R216, UR58 ;  /* 0x0000003a00d87c02 */ /* 0x000fe20008000f00 */
[----:B------:R-:W3:Y:S01]  /*6280*/  MUFU.EX2 R32, R32 ;  /* 0x0000002000207308 */ /* 0x000ee20000000800 */
[----:B-1----:R-:W-:Y:S01]  /*6290*/  FMUL.FTZ R220, R15, R220 ;  /* 0x000000dc0fdc7220 */ /* 0x002fe20000410000 */
[----:B------:R-:W-:Y:S01]  /*62a0*/  FMUL.FTZ R44, R44, R37 ;  /* 0x000000252c2c7220 */ /* 0x000fe20000410000 */
[--C-:B------:R-:W-:Y:S01]  /*62b0*/  FFMA.FTZ R37, R26, UR4, -R5.reuse ;  /* 0x000000041a257c23 */ /* 0x100fe20008010805 */
[----:B------:R-:W-:Y:S01]  /*62c0*/  F2FP.BF16.F32.PACK_AB R20, R33, R20 ;  /* 0x000000142114723e */ /* 0x000fe200000010ff */
[----:B------:R-:W-:Y:S01]  /*62d0*/  FMUL.FTZ R7, R220, R49 ;  /* 0x00000031dc077220 */ /* 0x000fe20000410000 */
[----:B------:R-:W-:Y:S01]  /*62e0*/  FFMA.FTZ R49, -R30, R30, 1 ;  /* 0x3f8000001e317423 */ /* 0x000fe2000001011e */
[C---:B------:R-:W-:Y:S01]  /*62f0*/  FSEL R30, R22.reuse, -INF , !P0 ;  /* 0xff800000161e7808 */ /* 0x040fe20004000000 */
[----:B------:R-:W-:Y:S01]  /*6300*/  MUFU.EX2 R14, R14 ;  /* 0x0000000e000e7308 */ /* 0x000fe20000000800 */
[----:B--2---:R-:W-:Y:S01]  /*6310*/  FMUL.FTZ R50, R29, R50 ;  /* 0x000000321d327220 */ /* 0x004fe20000410000 */
[----:B------:R-:W-:Y:S01]  /*6320*/  FFMA.FTZ R22, -R22, R22, 1 ;  /* 0x3f80000016167423 */ /* 0x000fe20000010116 */
[----:B------:R-:W-:Y:S01]  /*6330*/  F2FP.BF16.F32.PACK_AB R44, R45, R44 ;  /* 0x0000002c2d2c723e */ /* 0x000fe200000010ff */
[----:B------:R-:W-:Y:S01]  /*6340*/  FFMA.FTZ R40, R30, UR4, -R5 ;  /* 0x000000041e287c23 */ /* 0x000fe20008010805 */
[----:B------:R-:W-:Y:S01]  /*6350*/  FFMA.FTZ R30, -R10, R10, 1 ;  /* 0x3f8000000a1e7423 */ /* 0x000fe2000001010a */
[----:B------:R-:W-:-:S02]  /*6360*/  FSEL R10, R27, -INF , !P5 ;  /* 0xff8000001b0a7808 */ /* 0x000fc40006800000 */
[----:B------:R-:W1:Y:S01]  /*6370*/  MUFU.EX2 R37, R37 ;  /* 0x0000002500257308 */ /* 0x000e620000000800 */
[----:B------:R-:W-:Y:S01]  /*6380*/  FMUL.FTZ R30, R47, R30 ;  /* 0x0000001e2f1e7220 */ /* 0x000fe20000410000 */
[--C-:B------:R-:W-:Y:S01]  /*6390*/  FFMA.FTZ R47, R42, UR4, -R5.reuse ;  /* 0x000000042a2f7c23 */ /* 0x100fe20008010805 */
[----:B------:R-:W-:Y:S01]  /*63a0*/  FSEL R42, R34, -INF , !P2 ;  /* 0xff800000222a7808 */ /* 0x000fe20005000000 */
[--C-:B------:R-:W-:Y:S01]  /*63b0*/  FFMA.FTZ R35, R10, UR4, -R5.reuse ;  /* 0x000000040a237c23 */ /* 0x100fe20008010805 */
[----:B------:R-:W-:Y:S01]  /*63c0*/  FMUL.FTZ R10, R50, R13 ;  /* 0x0000000d320a7220 */ /* 0x000fe20000410000 */
[C---:B---3--:R-:W-:Y:S01]  /*63d0*/  FMUL.FTZ R13, R32.reuse, R51 ;  /* 0x00000033200d7220 */ /* 0x048fe20000410000 */
[----:B------:R-:W-:Y:S01]  /*63e0*/  F2FP.BF16.F32.PACK_AB R25, R32, R29 ;  /* 0x0000001d2019723e */ /* 0x000fe200000010ff */
[----:B------:R-:W2:Y:S01]  /*63f0*/  MUFU.EX2 R40, R40 ;  /* 0x0000002800287308 */ /* 0x000ea20000000800 */
[----:B------:R-:W-:Y:S01]  /*6400*/  FFMA.FTZ R42, R42, UR4, -R5 ;  /* 0x000000042a2a7c23 */ /* 0x000fe20008010805 */
[----:B------:R-:W-:Y:S01]  /*6410*/  FMUL.FTZ R13, R13, R46 ;  /* 0x0000002e0d0d7220 */ /* 0x000fe20000410000 */
[C---:B------:R-:W-:Y:S01]  /*6420*/  VIADD R5, R9.reuse, 0x80 ;  /* 0x0000008009057836 */ /* 0x040fe20000000000 */
[----:B------:R-:W-:Y:S01]  /*6430*/  STSM.16.M88.2 [R0+0x2cd00], R24 ;  /* 0x02cd001800007844 */ /* 0x000fe20000000100 */
[----:B------:R-:W-:Y:S01]  /*6440*/  VIADD R46, R9, 0x100 ;  /* 0x00000100092e7836 */ /* 0x000fe20000000000 */
[----:B------:R-:W-:-:S02]  /*6450*/  F2FP.BF16.F32.PACK_AB R45, R30, R227 ;  /* 0x000000e31e2d723e */ /* 0x000fc400000010ff */
[----:B------:R-:W3:Y:S01]  /*6460*/  MUFU.EX2 R35, R35 ;  /* 0x0000002300237308 */ /* 0x000ee20000000800 */
[----:B------:R-:W-:Y:S01]  /*6470*/  R2UR UR4, R5 ;  /* 0x00000000050472ca */ /* 0x000fe200000e0000 */
[----:B-1----:R-:W-:Y:S01]  /*6480*/  FMUL.FTZ R5, R37, R54 ;  /* 0x0000003625057220 */ /* 0x002fe20000410000 */
[----:B------:R-:W-:Y:S01]  /*6490*/  R2UR UR5, R46 ;  /* 0x000000002e0572ca */ /* 0x000fe200000e0000 */
[----:B------:R-:W-:Y:S01]  /*64a0*/  FFMA.FTZ R46, -R21, R21, 1 ;  /* 0x3f800000152e7423 */ /* 0x000fe20000010115 */
[----:B------:R-:W-:Y:S01]  /*64b0*/  VIADD R21, R9, 0x180 ;  /* 0x0000018009157836 */ /* 0x000fe20000000000 */
[----:B------:R-:W-:Y:S02]  /*64c0*/  F2FP.BF16.F32.PACK_AB R29, R13, R10 ;  /* 0x0000000a0d1d723e */ /* 0x000fe400000010ff */
[----:B------:R-:W1:Y:S01]  /*64d0*/  MUFU.EX2 R6, R6 ;  /* 0x0000000600067308 */ /* 0x000e620000000800 */
[C---:B--2---:R-:W-:Y:S01]  /*64e0*/  FMUL.FTZ R55, R40.reuse, R55 ;  /* 0x0000003728377220 */ /* 0x044fe20000410000 */
[----:B------:R-:W-:Y:S01]  /*64f0*/  FMUL.FTZ R5, R5, R46 ;  /* 0x0000002e05057220 */ /* 0x000fe20000410000 */
[----:B------:R-:W-:-:S02]  /*6500*/  F2FP.BF16.F32.PACK_AB R37, R40, R37 ;  /* 0x000000252825723e */ /* 0x000fc400000010ff */
[----:B------:R-:W-:Y:S01]  /*6510*/  FMUL.FTZ R46, R55, R22 ;  /* 0x00000016372e7220 */ /* 0x000fe20000410000 */
[----:B------:R-:W-:Y:S01]  /*6520*/  FFMA.FTZ R22, -R27, R27, 1 ;  /* 0x3f8000001b167423 */ /* 0x000fe2000001011b */
[----:B------:R-:W-:Y:S01]  /*6530*/  FFMA.FTZ R27, -R28, R28, 1 ;  /* 0x3f8000001c1b7423 */ /* 0x000fe2000001011c */
[----:B------:R-:W2:Y:S01]  /*6540*/  MUFU.EX2 R47, R47 ;  /* 0x0000002f002f7308 */ /* 0x000ea20000000800 */
[----:B------:R-:W-:Y:S01]  /*6550*/  FFMA.FTZ R28, -R34, R34, 1 ;  /* 0x3f800000221c7423 */ /* 0x000fe20000010122 */
[C---:B------:R-:W-:Y:S01]  /*6560*/  FMUL.FTZ R34, R14.reuse, R219 ;  /* 0x000000db0e227220 */ /* 0x040fe20000410000 */
[----:B---3--:R-:W-:Y:S01]  /*6570*/  F2FP.BF16.F32.PACK_AB R39, R14, R35 ;  /* 0x000000230e27723e */ /* 0x008fe200000010ff */
[----:B------:R-:W-:Y:S01]  /*6580*/  STSM.16.M88.2 [R0+0x2d500], R36 ;  /* 0x02d5002400007844 */ /* 0x000fe20000000100 */
[----:B------:R-:W-:Y:S01]  /*6590*/  R2UR UR6, R21 ;  /* 0x00000000150672ca */ /* 0x000fe200000e0000 */
[----:B------:R-:W-:Y:S01]  /*65a0*/  FMUL.FTZ R21, R35, R218 ;  /* 0x000000da23157220 */ /* 0x000fe20000410000 */
[----:B------:R-:W-:Y:S01]  /*65b0*/  FMUL.FTZ R34, R34, R27 ;  /* 0x0000001b22227220 */ /* 0x000fe20000410000 */
[----:B------:R-:W3:Y:S01]  /*65c0*/  MUFU.EX2 R42, R42 ;  /* 0x0000002a002a7308 */ /* 0x000ee20000000800 */
[----:B-1----:R-:W-:Y:S01]  /*65d0*/  F2FP.BF16.F32.PACK_AB R14, R6, R15 ;  /* 0x0000000f060e723e */ /* 0x002fe200000010ff */
[----:B------:R-:W-:Y:S01]  /*65e0*/  STSM.16.M88.2 [R0+0x2dd00], R38 ;  /* 0x02dd002600007844 */ /* 0x000fe20000000100 */
[----:B------:R-:W-:Y:S01]  /*65f0*/  FMUL.FTZ R21, R21, R22 ;  /* 0x0000001615157220 */ /* 0x000fe20000410000 */
[----:B------:R-:W-:-:S02]  /*6600*/  IMAD R22, R4, 0x2000, R17 ;  /* 0x0000200004167824 */ /* 0x000fc400078e0211 */
[----:B------:R-:W-:Y:S01]  /*6610*/  FMUL.FTZ R26, R6, R221 ;  /* 0x000000dd061a7220 */ /* 0x000fe20000410000 */
[----:B------:R-:W-:Y:S01]  /*6620*/  F2FP.BF16.F32.PACK_AB R13, R46, R5 ;  /* 0x000000052e0d723e */ /* 0x000fe200000010ff */
[----:B------:R-:W-:Y:S01]  /*6630*/  VIADD R5, R9, 0x200 ;  /* 0x0000020009057836 */ /* 0x000fe20000000000 */
[----:B------:R-:W-:Y:S01]  /*6640*/  F2FP.BF16.F32.PACK_AB R21, R34, R21 ;  /* 0x000000152215723e */ /* 0x000fe200000010ff */
[----:B------:R-:W-:Y:S02]  /*6650*/  VIADD R6, R22, 0x24100 ;  /* 0x0002410016067836 */ /* 0x000fe40000000000 */
[----:B--2---:R-:W-:Y:S01]  /*6660*/  FMUL.FTZ R222, R47, R222 ;  /* 0x000000de2fde7220 */ /* 0x004fe20000410000 */
[----:B------:R-:W-:Y:S01]  /*6670*/  FMUL.FTZ R26, R26, R49 ;  /* 0x000000311a1a7220 */ /* 0x000fe20000410000 */
[----:B------:R-:W-:Y:S01]  /*6680*/  R2UR UR7, R5 ;  /* 0x00000000050772ca */ /* 0x000fe200000e0000 */
[----:B------:R-:W-:Y:S01]  /*6690*/  UMOV UR10, UR4 ;  /* 0x00000004000a7c82 */ /* 0x000fe20008000000 */
[----:B------:R-:W-:Y:S01]  /*66a0*/  SHF.R.U32.HI R6, RZ, 0x4, R6 ;  /* 0x00000004ff067819 */ /* 0x000fe20000011606 */
[----:B------:R-:W-:Y:S01]  /*66b0*/  FMUL.FTZ R27, R222, R31 ;  /* 0x0000001fde1b7220 */ /* 0x000fe20000410000 */
[----:B------:R-:W-:Y:S01]  /*66c0*/  F2FP.BF16.F32.PACK_AB R26, R26, R7 ;  /* 0x000000071a1a723e */ /* 0x000fe200000010ff */
[C---:B---3--:R-:W-:Y:S01]  /*66d0*/  FMUL.FTZ R43, R42.reuse, R43 ;  /* 0x0000002b2a2b7220 */ /* 0x048fe20000410000 */
[----:B------:R-:W-:Y:S01]  /*66e0*/  F2FP.BF16.F32.PACK_AB R15, R42, R47 ;  /* 0x0000002f2a0f723e */ /* 0x000fe200000010ff */
[----:B------:R-:W-:Y:S01]  /*66f0*/  UMOV UR12, UR10 ;  /* 0x0000000a000c7c82 */ /* 0x000fe20008000000 */
[----:B------:R-:W-:Y:S01]  /*6700*/  UMOV UR18, UR6 ;  /* 0x0000000600127c82 */ /* 0x000fe20008000000 */
[----:B------:R-:W-:Y:S01]  /*6710*/  FMUL.FTZ R48, R43, R28 ;  /* 0x0000001c2b307220 */ /* 0x000fe20000410000 */
[----:B------:R-:W-:Y:S01]  /*6720*/  F2FP.BF16.F32.PACK_AB R28, R11, R8 ;  /* 0x000000080b1c723e */ /* 0x000fe200000010ff */
[----:B------:R1:W-:Y:S01]  /*6730*/  STSM.16.M88.2 [R0+0x2e500], R14 ;  /* 0x02e5000e00007844 */ /* 0x0003e20000000100 */
[----:B------:R-:W-:Y:S01]  /*6740*/  LOP3.LUT R8, R6, 0x3fff, RZ, 0xc0, !PT ;  /* 0x00003fff06087812 */ /* 0x000fe200078ec0ff */
[C---:B------:R-:W-:Y:S01]  /*6750*/  VIADD R6, R9.reuse, 0x10 ;  /* 0x0000001009067836 */ /* 0x040fe20000000000 */
[----:B------:R-:W-:Y:S01]  /*6760*/  F2FP.BF16.F32.PACK_AB R27, R48, R27 ;  /* 0x0000001b301b723e */ /* 0x000fe200000010ff */
[----:B------:R2:W-:Y:S06]  /*6770*/  MEMBAR.ALL.CTA ;  /* 0x0000000000007992 */ /* 0x0005ec0000008000 */
[----:B--2---:R-:W2:Y:S01]  /*6780*/  FENCE.VIEW.ASYNC.S ;  /* 0x00000000000073c6 */ /* 0x004ea20000000000 */
[C---:B------:R-:W-:Y:S01]  /*6790*/  R2UR UR56, R8.reuse ;  /* 0x00000000083872ca */ /* 0x040fe200000e0000 */
[----:B------:R-:W-:Y:S01]  /*67a0*/  VIADD R5, R8, 0x80 ;  /* 0x0000008008057836 */ /* 0x000fe20000000000 */
[----:B------:R-:W-:Y:S01]  /*67b0*/  R2UR UR50, R6 ;  /* 0x00000000063272ca */ /* 0x000fe200000e0000 */
[----:B------:R-:W-:-:S03]  /*67c0*/  VIADD R6, R9, 0x110 ;  /* 0x0000011009067836 */ /* 0x000fc60000000000 */
[----:B------:R-:W-:Y:S01]  /*67d0*/  R2UR UR48, R5 ;  /* 0x00000000053072ca */ /* 0x000fe200000e0000 */
[C---:B------:R-:W-:Y:S02]  /*67e0*/  VIADD R5, R9.reuse, 0x90 ;  /* 0x0000009009057836 */ /* 0x040fe40000000000 */
[----:B-1----:R-:W-:Y:S02]  /*67f0*/  VIADD R14, R8, 0x180 ;  /* 0x00000180080e7836 */ /* 0x002fe40000000000 */
[----:B------:R-:W-:Y:S01]  /*6800*/  VIADD R15, R9, 0x30 ;  /* 0x00000030090f7836 */ /* 0x000fe20000000000 */
[----:B------:R-:W-:Y:S01]  /*6810*/  R2UR UR4, R5 ;  /* 0x00000000050472ca */ /* 0x000fe200000e0000 */
[----:B------:R-:W-:Y:S01]  /*6820*/  UMOV UR8, UR56 ;  /* 0x0000003800087c82 */ /* 0x000fe20008000000 */
[----:B------:R-:W-:Y:S01]  /*6830*/  UMOV UR16, UR56 ;  /* 0x0000003800107c82 */ /* 0x000fe20008000000 */
[----:B------:R-:W-:-:S04]  /*6840*/  VIADD R5, R9, 0x190 ;  /* 0x0000019009057836 */ /* 0x000fc80000000000 */
[----:B------:R-:W-:Y:S01]  /*6850*/  UMOV UR52, UR48 ;  /* 0x0000003000347c82 */ /* 0x000fe20008000000 */
[----:B------:R-:W-:Y:S01]  /*6860*/  R2UR UR54, R5 ;  /* 0x00000000053672ca */ /* 0x000fe200000e0000 */
[----:B------:R-:W-:Y:S01]  /*6870*/  VIADD R5, R9, 0x210 ;  /* 0x0000021009057836 */ /* 0x000fe20000000000 */
[----:B------:R-:W-:Y:S01]  /*6880*/  UMOV UR44, UR48 ;  /* 0x00000030002c7c82 */ /* 0x000fe20008000000 */
[----:B--2---:R-:W-:Y:S03]  /*6890*/  BAR.SYNC.DEFER_BLOCKING 0x9, 0x100 ;  /* 0x0244000000007b1d */ /* 0x004fe60000010000 */
        /* <DEDUP_REMOVED lines=8> */
[----:B------:R-:W-:Y:S01]  /*6920*/  UMOV UR40, UR28 ;  /* 0x0000001c00287c82 */ /* 0x000fe20008000000 */
[----:B------:R-:W-:Y:S01]  /*6930*/  STSM.16.M88.2 [R0+0x2ed00], R44 ;  /* 0x02ed002c00007844 */ /* 0x000fe20000000100 */
[----:B------:R-:W-:Y:S01]  /*6940*/  UMOV UR36, UR28 ;  /* 0x0000001c00247c82 */ /* 0x000fe20008000000 */
[----:B------:R-:W-:Y:S01]  /*6950*/  UMOV UR32, UR28 ;  /* 0x0000001c00207c82 */ /* 0x000fe20008000000 */
[----:B------:R-:W-:Y:S01]  /*6960*/  R2UR UR26, R5 ;  /* 0x00000000051a72ca */ /* 0x000fe200000e0000 */
[----:B------:R-:W-:Y:S01]  /*6970*/  STSM.16.M88.2 [R0+0x2f500], R28 ;  /* 0x02f5001c00007844 */ /* 0x000fe20000000100 */
[----:B------:R-:W-:Y:S01]  /*6980*/  UMOV UR24, UR28 ;  /* 0x0000001c00187c82 */ /* 0x000fe20008000000 */
[----:B------:R-:W-:Y:S02]  /*6990*/  IMAD R5, R4, 0x2800, R17 ;  /* 0x0000280004057824 */ /* 0x000fe400078e0211 */
[----:B------:R-:W-:Y:S03]  /*69a0*/  STSM.16.M88.2 [R0+0x2fd00], R12 ;  /* 0x02fd000c00007844 */ /* 0x000fe60000000100 */
[----:B------:R-:W-:Y:S01]  /*69b0*/  SHF.R.U32.HI R5, RZ, 0x4, R5 ;  /* 0x00000004ff057819 */ /* 0x000fe20000011605 */
[----:B------:R1:W-:Y:S03]  /*69c0*/  STSM.16.M88.2 [R0+0x30500], R20 ;  /* 0x0305001400007844 */ /* 0x0003e60000000100 */
[----:B------:R-:W-:Y:S01]  /*69d0*/  LOP3.LUT R5, R5, 0x3fff, RZ, 0xc0, !PT ;  /* 0x00003fff05057812 */ /* 0x000fe200078ec0ff */
[----:B------:R2:W-:Y:S01]  /*69e0*/  STSM.16.M88.2 [R0+0x30d00], R26 ;  /* 0x030d001a00007844 */ /* 0x0005e20000000100 */
[----:B------:R-:W-:-:S06]  /*69f0*/  WARPGROUP.ARRIVE ;  /* 0x00000000000079c5 */ /* 0x000fcc0000000000 */
[----:B------:R-:W-:Y:S01]  /*6a00*/  HGMMA.64x16x16.F32.BF16 R56, gdesc[UR56].tnspA.tnspB, R56 ;  /* 0x60200000383879f0 */ /* 0x000fe20008701838 */
[----:B-1----:R-:W-:-:S03]  /*6a10*/  VIADD R20, R9, 0xb0 ;  /* 0x000000b009147836 */ /* 0x002fc60000000000 */
[----:B------:R-:W-:Y:S01]  /*6a20*/  HGMMA.64x16x16.F32.BF16 R64, gdesc[UR8].tnspA.tnspB, R64 ;  /* 0x60200000084079f0 */ /* 0x000fe20008701840 */
[----:B------:R-:W-:Y:S01]  /*6a30*/  UMOV UR8, UR56 ;  /* 0x0000003800087c82 */ /* 0x000fe20008000000 */
[----:B------:R-:W-:Y:S01]  /*6a40*/  UMOV UR9, UR57 ;  /* 0x0000003900097c82 */ /* 0x000fe20008000000 */
[----:B------:R-:W-:Y:S01]  /*6a50*/  UMOV UR10, UR5 ;  /* 0x00000005000a7c82 */ /* 0x000fe20008000000 */
[----:B------:R-:W-:Y:S01]  /*6a60*/  UMOV UR11, 0x40 ;  /* 0x00000040000b7882 */ /* 0x000fe20000000000 */
[----:B------:R-:W-:Y:S01]  /*6a70*/  R2UR UR5, R6 ;  /* 0x00000000060572ca */ /* 0x000fe200000e0000 */
[----:B------:R-:W-:Y:S01]  /*6a80*/  HGMMA.64x16x16.F32.BF16 R72, gdesc[UR8].tnspA.tnspB, R72 ;  /* 0x60200000084879f0 */ /* 0x000fe20008701848 */
[----:B------:R-:W-:Y:S01]  /*6a90*/  UMOV UR8, UR18 ;  /* 0x0000001200087c82 */ /* 0x000fe20008000000 */
[----:B------:R-:W-:Y:S01]  /*6aa0*/  UMOV UR9, UR19 ;  /* 0x0000001300097c82 */ /* 0x000fe20008000000 */
[C---:B------:R-:W-:Y:S01]  /*6ab0*/  VIADD R6, R9.reuse, 0x20 ;  /* 0x0000002009067836 */ /* 0x040fe20000000000 */
        /* <DEDUP_REMOVED lines=14> */
[----:B------:R-:W-:Y:S01]  /*6ba0*/  R2UR UR30, R6 ;  /* 0x00000000061e72ca */ /* 0x000fe200000e0000 */
[----:B------:R-:W-:Y:S01]  /*6bb0*/  VIADD R6, R9, 0x120 ;  /* 0x0000012009067836 */ /* 0x000fe20000000000 */
[----:B------:R-:W-:Y:S01]  /*6bc0*/  MOV R7, UR56 ;  /* 0x0000003800077c02 */ /* 0x000fe20008000f00 */
[----:B------:R-:W-:Y:S01]  /*6bd0*/  UMOV UR56, UR12 ;  /* 0x0000000c00387c82 */ /* 0x000fe20008000000 */
[----:B------:R-:W-:Y:S01]  /*6be0*/  MOV R220, UR57 ;  /* 0x0000003900dc7c02 */ /* 0x000fe20008000f00 */
[----:B------:R-:W-:Y:S01]  /*6bf0*/  UMOV UR57, UR13 ;  /* 0x0000000d00397c82 */ /* 0x000fe20008000000 */
[----:B------:R-:W-:Y:S01]  /*6c00*/  R2UR UR38, R6 ;  /* 0x00000000062672ca */ /* 0x000fe200000e0000 */
[----:B------:R-:W-:Y:S01]  /*6c10*/  VIADD R6, R17, 0x2ed00 ;  /* 0x0002ed0011067836 */ /* 0x000fe20000000000 */
[----:B------:R-:W-:-:S02]  /*6c20*/  MOV R12, UR56 ;  /* 0x00000038000c7c02 */ /* 0x000fc40008000f00 */
[----:B------:R-:W-:Y:S01]  /*6c30*/  MOV R13, UR57 ;  /* 0x00000039000d7c02 */ /* 0x000fe20008000f00 */
[----:B------:R-:W-:Y:S01]  /*6c40*/  UMOV UR57, 0x40000040 ;  /* 0x4000004000397882 */ /* 0x000fe20000000000 */
[----:B------:R-:W-:-:S04]  /*6c50*/  SHF.R.U32.HI R6, RZ, 0x4, R6 ;  /* 0x00000004ff067819 */ /* 0x000fc80000011606 */
[----:B------:R-:W-:-:S04]  /*6c60*/  LOP3.LUT R23, R6, 0x3fff, RZ, 0xc0, !PT ;  /* 0x00003fff06177812 */ /* 0x000fc800078ec0ff */
[----:B------:R-:W-:Y:S01]  /*6c70*/  LOP3.LUT R6, R23, 0x400000, RZ, 0xfc, !PT ;  /* 0x0040000017067812 */ /* 0x000fe200078efcff */
[----:B------:R-:W-:Y:S03]  /*6c80*/  HGMMA.64x16x16.F32.BF16 R56, gdesc[UR48].tnspA.tnspB, R56 ;  /* 0x60200000303879f0 */ /* 0x000fe60008701838 */
[----:B------:R-:W-:Y:S01]  /*6c90*/  R2UR UR4, R6 ;  /* 0x00000000060472ca */ /* 0x000fe200000e0000 */
[----:B------:R-:W-:Y:S01]  /*6ca0*/  HGMMA.64x16x16.F32.BF16 R64, gdesc[UR16].tnspA.tnspB, R64 ;  /* 0x60200000104079f0 */ /* 0x000fe20008701840 */
[----:B------:R-:W-:Y:S01]  /*6cb0*/  UMOV UR16, UR48 ;  /* 0x0000003000107c82 */ /* 0x000fe20008000000 */
[----:B------:R-:W-:Y:S01]  /*6cc0*/  UMOV UR17, UR49 ;  /* 0x0000003100117c82 */ /* 0x000fe20008000000 */
[----:B------:R-:W-:Y:S01]  /*6cd0*/  UMOV UR18, UR5 ;  /* 0x0000000500127c82 */ /* 0x000fe20008000000 */
[----:B------:R-:W-:Y:S01]  /*6ce0*/  UMOV UR19, 0x40 ;  /* 0x0000004000137882 */ /* 0x000fe20000000000 */
[----:B------:R-:W-:Y:S01]  /*6cf0*/  UMOV UR58, UR18 ;  /* 0x00000012003a7c82 */ /* 0x000fe20008000000 */
[----:B------:R-:W-:Y:S01]  /*6d00*/  HGMMA.64x16x16.F32.BF16 R72, gdesc[UR16].tnspA.tnspB, R72 ;  /* 0x60200000104879f0 */ /* 0x000fe20008701848 */
[----:B------:R-:W-:Y:S01]  /*6d10*/  MOV R219, UR58 ;  /* 0x0000003a00db7c02 */ /* 0x000fe20008000f00 */
[----:B------:R-:W-:Y:S01]  /*6d20*/  UMOV UR58, UR6 ;  /* 0x00000006003a7c82 */ /* 0x000fe20008000000 */
[----:B------:R-:W-:Y:S01]  /*6d30*/  R2UR UR18, R20 ;  /* 0x00000000141272ca */ /* 0x000fe200000e0000 */
[----:B------:R-:W-:Y:S01]  /*6d40*/  HGMMA.64x16x16.F32.BF16 R80, gdesc[UR52].tnspA.tnspB, R80 ;  /* 0x60200000345079f0 */ /* 0x000fe20008701850 */
[----:B------:R-:W-:Y:S01]  /*6d50*/  MOV R10, UR58 ;  /* 0x0000003a000a7c02 */ /* 0x000fe20008000f00 */
[----:B------:R-:W-:Y:S01]  /*6d60*/  UMOV UR52, UR8 ;  /* 0x0000000800347c82 */ /* 0x000fe20008000000 */
[----:B------:R-:W-:Y:S01]  /*6d70*/  UMOV UR58, UR10 ;  /* 0x0000000a003a7c82 */ /* 0x000fe20008000000 */
[----:B------:R-:W-:Y:S01]  /*6d80*/  R2UR UR8, R14 ;  /* 0x000000000e0872ca */ /* 0x000fe200000e0000 */
[----:B------:R-:W-:Y:S01]  /*6d90*/  VIADD R14, R9, 0x130 ;  /* 0x00000130090e7836 */ /* 0x000fe20000000000 */
[----:B------:R-:W-:Y:S01]  /*6da0*/  HGMMA.64x16x16.F32.BF16 R88, gdesc[UR44].tnspA.tnspB, R88 ;  /* 0x602000002c5879f0 */ /* 0x000fe20008701858 */
[----:B------:R-:W-:Y:S01]  /*6db0*/  R2UR UR10, R15 ;  /* 0x000000000f0a72ca */ /* 0x000fe200000e0000 */
[----:B------:R-:W-:Y:S01]  /*6dc0*/  VIADD R15, R9, 0x1b0 ;  /* 0x000001b0090f7836 */ /* 0x000fe20000000000 */
[----:B------:R-:W-:Y:S01]  /*6dd0*/  R2UR UR5, R5 ;  /* 0x00000000050572ca */ /* 0x000fe200000e0000 */
[----:B------:R-:W-:Y:S01]  /*6de0*/  VIADD R9, R9, 0x230 ;  /* 0x0000023009097836 */ /* 0x000fe20000000000 */
[----:B------:R-:W-:Y:S01]  /*6df0*/  R2UR UR22, R14 ;  /* 0x000000000e1672ca */ /* 0x000fe200000e0000 */
[----:B------:R-:W-:Y:S01]  /*6e00*/  UMOV UR59, UR19 ;  /* 0x00000013003b7c82 */ /* 0x000fe20008000000 */
[----:B------:R-:W-:Y:S01]  /*6e10*/  R2UR UR14, R15 ;  /* 0x000000000f0e72ca */ /* 0x000fe200000e0000 */
[----:B------:R-:W-:Y:S01]  /*6e20*/  UMOV UR53, UR9 ;  /* 0x0000000900357c82 */ /* 0x000fe20008000000 */
[----:B------:R-:W-:Y:S01]  /*6e30*/  R2UR UR6, R9 ;  /* 0x00000000090672ca */ /* 0x000fe200000e0000 */
[----:B------:R-:W-:Y:S01]  /*6e40*/  UMOV UR9, 0x40000040 ;  /* 0x4000004000097882 */ /* 0x000fe20000000000 */
[----:B------:R-:W-:Y:S01]  /*6e50*/  MOV R218, UR59 ;  /* 0x0000003b00da7c02 */ /* 0x000fe20008000f00 */
[----:B------:R-:W-:Y:S01]  /*6e60*/  UMOV UR59, UR7 ;  /* 0x00000007003b7c82 */ /* 0x000fe20008000000 */
[----:B------:R-:W-:Y:S01]  /*6e70*/  UMOV UR16, UR8 ;  /* 0x0000000800107c82 */ /* 0x000fe20008000000 */
[----:B------:R-:W-:Y:S01]  /*6e80*/  MOV R11, UR59 ;  /* 0x0000003b000b7c02 */ /* 0x000fe20008000f00 */
[----:B------:R-:W-:Y:S01]  /*6e90*/  UMOV UR59, UR11 ;  /* 0x0000000b003b7c82 */ /* 0x000fe20008000000 */
[----:B------:R-:W-:Y:S01]  /*6ea0*/  UMOV UR11, 0x40 ;  /* 0x00000040000b7882 */ /* 0x000fe20000000000 */
[----:B------:R-:W-:Y:S01]  /*6eb0*/  UMOV UR17, UR9 ;  /* 0x0000000900117c82 */ /* 0x000fe20008000000 */
[----:B------:R-:W-:Y:S01]  /*6ec0*/  UMOV UR19, 0x40 ;  /* 0x0000004000137882 */ /* 0x000fe20000000000 */
[----:B------:R-:W-:Y:S01]  /*6ed0*/  MOV R221, UR58 ;  /* 0x0000003a00dd7c02 */ /* 0x000fe20008000f00 */
        /* <DEDUP_REMOVED lines=9> */
[----:B------:R-:W-:Y:S01]  /*6f70*/  MOV R222, UR59 ;  /* 0x0000003b00de7c02 */ /* 0x000fe20008000f00 */
[----:B------:R-:W-:Y:S01]  /*6f80*/  UMOV UR59, 0x8 ;  /* 0x00000008003b7882 */ /* 0x000fe20000000000 */
[----:B------:R-:W-:Y:S01]  /*6f90*/  VIADD R9, R5, 0x80 ;  /* 0x0000008005097836 */ /* 0x000fe20000000000 */
[----:B------:R-:W-:Y:S01]  /*6fa0*/  HGMMA.64x16x16.F32.BF16 R56, gdesc[UR28].tnspA.tnspB, R56 ;  /* 0x602000001c3879f0 */ /* 0x000fe20008701838 */
[----:B------:R-:W-:Y:S01]  /*6fb0*/  VIADD R14, R6, 0x80 ;  /* 0x00000080060e7836 */ /* 0x000fe20000000000 */
[----:B------:R-:W-:Y:S01]  /*6fc0*/  UMOV UR29, 0x40000040 ;  /* 0x40000040001d7882 */ /* 0x000fe20000000000 */
[----:B------:R-:W-:Y:S01]  /*6fd0*/  IMAD.U32 R20, RZ, RZ, UR58 ;  /* 0x0000003aff147e24 */ /* 0x000fe2000f8e00ff */
[----:B------:R-:W-:Y:S01]  /*6fe0*/  HGMMA.64x16x16.F32.BF16 R64, gdesc[UR40].tnspA.tnspB, R64 ;  /* 0x60200000284079f0 */ /* 0x000fe20008701840 */
[----:B------:R-:W-:Y:S01]  /*6ff0*/  IMAD.U32 R21, RZ, RZ, UR59 ;  /* 0x0000003bff157e24 */ /* 0x000fe2000f8e00ff */
[----:B------:R-:W-:Y:S01]  /*7000*/  UMOV UR40, UR52 ;  /* 0x0000003400287c82 */ /* 0x000fe20008000000 */
[----:B------:R-:W-:Y:S01]  /*7010*/  UMOV UR41, UR53 ;  /* 0x0000003500297c82 */ /* 0x000fe20008000000 */
[----:B------:R-:W-:Y:S04]  /*7020*/  HGMMA.64x16x16.F32.BF16 R72, gdesc[UR36].tnspA.tnspB, R72 ;  /* 0x60200000244879f0 */ /* 0x000fe80008701848 */
[----:B------:R-:W-:Y:S04]  /*7030*/  HGMMA.64x16x16.F32.BF16 R80, gdesc[UR32].tnspA.tnspB, R80 ;  /* 0x60200000205079f0 */ /* 0x000fe80008701850 */
[----:B------:R-:W-:Y:S01]  /*7040*/  HGMMA.64x16x16.F32.BF16 R88, gdesc[UR24].tnspA.tnspB, R88 ;  /* 0x60200000185879f0 */ /* 0x000fe20008701858 */
[----:B------:R-:W-:-:S03]  /*7050*/  UMOV UR25, UR29 ;  /* 0x0000001d00197c82 */ /* 0x000fc60008000000 */
[----:B------:R-:W-:Y:S01]  /*7060*/  HGMMA.64x16x16.F32.BF16 R56, gdesc[UR8].tnspA.tnspB, R56 ;  /* 0x60200000083879f0 */ /* 0x000fe20008701838 */
[----:B------:R-:W-:-:S03]  /*7070*/  UMOV UR9, 0x40000040 ;  /* 0x4000004000097882 */ /* 0x000fc60000000000 */
[----:B------:R-:W-:Y:S01]  /*7080*/  HGMMA.64x16x16.F32.BF16 R64, gdesc[UR16].tnspA.tnspB, R64 ;  /* 0x60200000104079f0 */ /* 0x000fe20008701840 */
[----:B------:R-:W-:-:S03]  /*7090*/  UMOV UR17, UR9 ;  /* 0x0000000900117c82 */ /* 0x000fc60008000000 */
        /* <DEDUP_REMOVED lines=10> */
[----:B-1----:R-:W-:Y:S06]  /*7140*/  BAR.SYNC.DEFER_BLOCKING 0x9, 0x100 ;  /* 0x0244000000007b1d */ /* 0x002fec0000010000 */
[----:B--2---:R-:W-:-:S06]  /*7150*/  WARPGROUP.ARRIVE ;  /* 0x00000000000079c5 */ /* 0x004fcc0000000000 */
[----:B------:R-:W-:Y:S01]  /*7160*/  HGMMA.64x64x16.F32.BF16 R24, gdesc[UR56].tnspA, RZ, !UPT ;  /* 0x20e00000381879f0 */ /* 0x000fe2000c7018ff */
[----:B------:R-:W-:Y:S01]  /*7170*/  UMOV UR56, UR4 ;  /* 0x0000000400387c82 */ /* 0x000fe20008000000 */
[----:B------:R-:W-:Y:S01]  /*7180*/  UMOV UR57, 0x40000040 ;  /* 0x4000004000397882 */ /* 0x000fe20000000000 */
[----:B------:R-:W-:Y:S01]  /*7190*/  UMOV UR58, UR5 ;  /* 0x00000005003a7c82 */ /* 0x000fe20008000000 */
[----:B------:R-:W-:Y:S01]  /*71a0*/  UMOV UR59, 0x8 ;  /* 0x00000008003b7882 */ /* 0x000fe20000000000 */
[----:B------:R-:W-:Y:S01]  /*71b0*/  IMAD.U32 R14, RZ, RZ, UR58 ;  /* 0x0000003aff0e7e24 */ /* 0x000fe2000f8e00ff */
[----:B------:R-:W-:Y:S01]  /*71c0*/  R2UR UR4, R9 ;  /* 0x00000000090472ca */ /* 0x000fe200000e0000 */
[----:B------:R-:W-:Y:S02]  /*71d0*/  IMAD.U32 R15, RZ, RZ, UR59 ;  /* 0x0000003bff0f7e24 */ /* 0x000fe4000f8e00ff */
[----:B------:R-:W-:Y:S01]  /*71e0*/  VIADD R9, R5, 0x180 ;  /* 0x0000018005097836 */ /* 0x000fe20000000000 */
[----:B------:R-:W-:Y:S01]  /*71f0*/  HGMMA.64x64x16.F32.BF16 R24, gdesc[UR56].tnspA, R24 ;  /* 0x20e00000381879f0 */ /* 0x000fe20008701818 */
[----:B------:R-:W-:Y:S01]  /*7200*/  R2UR UR56, R12 ;  /* 0x000000000c3872ca */ /* 0x000fe200000e0000 */
[----:B------:R-:W-:Y:S01]  /*7210*/  VIADD R12, R6, 0x100 ;  /* 0x00000100060c7836 */ /* 0x000fe20000000000 */
[----:B------:R-:W-:-:S02]  /*7220*/  R2UR UR59, R222 ;  /* 0x00000000de3b72ca */ /* 0x000fc400000e0000 */
[----:B------:R-:W-:Y:S02]  /*7230*/  R2UR UR58, R221 ;  /* 0x00000000dd3a72ca */ /* 0x000fe400000e0000 */
[----:B------:R-:W-:Y:S02]  /*7240*/  R2UR UR57, R13 ;  /* 0x000000000d3972ca */ /* 0x000fe400000e0000 */
[----:B------:R-:W-:-:S05]  /*7250*/  R2UR UR5, R12 ;  /* 0x000000000c0572ca */ /* 0x000fca00000e0000 */
[----:B------:R-:W-:Y:S01]  /*7260*/  UMOV UR32, UR56 ;  /* 0x0000003800207c82 */ /* 0x000fe20008000000 */
[----:B------:R-:W-:Y:S01]  /*7270*/  UMOV UR56, UR4 ;  /* 0x0000000400387c82 */ /* 0x000fe20008000000 */
[----:B------:R-:W-:Y:S01]  /*7280*/  UMOV UR37, UR59 ;  /* 0x0000003b00257c82 */ /* 0x000fe20008000000 */
[----:B------:R-:W-:Y:S01]  /*7290*/  UMOV UR59, 0x8 ;  /* 0x00000008003b7882 */ /* 0x000fe20000000000 */
[----:B------:R-:W-:Y:S01]  /*72a0*/  UMOV UR36, UR58 ;  /* 0x0000003a00247c82 */ /* 0x000fe20008000000 */
[----:B------:R-:W-:Y:S01]  /*72b0*/  IMAD.U32 R13, RZ, RZ, UR59 ;  /* 0x0000003bff0d7e24 */ /* 0x000fe2000f8e00ff */
[----:B------:R-:W-:Y:S01]  /*72c0*/  UMOV UR33, UR57 ;  /* 0x0000003900217c82 */ /* 0x000fe20008000000 */
[----:B------:R-:W-:Y:S01]  /*72d0*/  UMOV UR57, 0x40000040 ;  /* 0x4000004000397882 */ /* 0x000fe20000000000 */
[----:B------:R-:W-:Y:S01]  /*72e0*/  UMOV UR58, UR5 ;  /* 0x00000005003a7c82 */ /* 0x000fe20008000000 */
[----:B------:R-:W-:Y:S01]  /*72f0*/  R2UR UR4, R9 ;  /* 0x00000000090472ca */ /* 0x000fe200000e0000 */
[----:B------:R-:W-:-:S02]  /*7300*/  IMAD.U32 R12, RZ, RZ, UR58 ;  /* 0x0000003aff0c7e24 */ /* 0x000fc4000f8e00ff */
[----:B------:R-:W-:Y:S01]  /*7310*/  VIADD R9, R8, 0x400 ;  /* 0x0000040008097836 */ /* 0x000fe20000000000 */
[----:B------:R-:W-:Y:S01]  /*7320*/  HGMMA.64x64x16.F32.BF16 R24, gdesc[UR56].tnspA, R24 ;  /* 0x20e00000381879f0 */ /* 0x000fe20008701818 */
[----:B------:R-:W-:Y:S01]  /*7330*/  R2UR UR58, R10 ;  /* 0x000000000a3a72ca */ /* 0x000fe200000e0000 */
[----:B------:R-:W-:Y:S01]  /*7340*/  VIADD R10, R6, 0x180 ;  /* 0x00000180060a7836 */ /* 0x000fe20000000000 */
[----:B------:R-:W-:-:S06]  /*7350*/  R2UR UR59, R11 ;  /* 0x000000000b3b72ca */ /* 0x000fcc00000e0000 */
[----:B------:R-:W-:Y:S01]  /*7360*/  UMOV UR56, UR4 ;  /* 0x0000000400387c82 */ /* 0x000fe20008000000 */
[----:B------:R-:W-:Y:S01]  /*7370*/  UMOV UR57, 0x40000040 ;  /* 0x4000004000397882 */ /* 0x000fe20000000000 */
[----:B------:R-:W-:Y:S01]  /*7380*/  VIADD R6, R6, 0x200 ;  /* 0x0000020006067836 */ /* 0x000fe20000000000 */
[----:B------:R-:W-:Y:S02]  /*7390*/  R2UR UR5, R10 ;  /* 0x000000000a0572ca */ /* 0x000fe400000e0000 */
[----:B------:R-:W-:Y:S02]  /*73a0*/  UMOV UR48, UR58 ;  /* 0x0000003a00307c82 */ /* 0x000fe40008000000 */
[----:B------:R-:W-:Y:S01]  /*73b0*/  UMOV UR49, UR59 ;  /* 0x0000003b00317c82 */ /* 0x000fe20008000000 */
[----:B------:R-:W-:Y:S02]  /*73c0*/  UMOV UR59, 0x8 ;  /* 0x00000008003b7882 */ /* 0x000fe40000000000 */
[----:B------:R-:W-:-:S06]  /*73d0*/  IMAD.U32 R11, RZ, RZ, UR59 ;  /* 0x0000003bff0b7e24 */ /* 0x000fcc000f8e00ff */
[----:B------:R-:W-:Y:S01]  /*73e0*/  UMOV UR58, UR5 ;  /* 0x00000005003a7c82 */ /* 0x000fe20008000000 */
[----:B------:R-:W-:Y:S01]  /*73f0*/  R2UR UR5, R6 ;  /* 0x00000000060572ca */ /* 0x000fe200000e0000 */
[----:B------:R-:W-:Y:S01]  /*7400*/  IMAD.U32 R10, RZ, RZ, UR58 ;  /* 0x0000003aff0a7e24 */ /* 0x000fe2000f8e00ff */
[----:B------:R-:W-:Y:S01]  /*7410*/  HGMMA.64x64x16.F32.BF16 R24, gdesc[UR56].tnspA, R24 ;  /* 0x20e00000381879f0 */ /* 0x000fe20008701818 */
[----:B------:R-:W-:Y:S01]  /*7420*/  R2UR UR56, R7 ;  /* 0x00000000073872ca */ /* 0x000fe200000e0000 */
[----:B------:R-:W-:Y:S01]  /*7430*/  VIADD R7, R5, 0x200 ;  /* 0x0000020005077836 */ /* 0x000fe20000000000 */
[----:B------:R-:W-:Y:S02]  /*7440*/  R2UR UR59, R218 ;  /* 0x00000000da3b72ca */ /* 0x000fe400000e0000 */
[----:B------:R-:W-:Y:S02]  /*7450*/  R2UR UR58, R219 ;  /* 0x00000000db3a72ca */ /* 0x000fe400000e0000 */
[----:B------:R-:W-:-:S02]  /*7460*/  R2UR UR57, R220 ;  /* 0x00000000dc3972ca */ /* 0x000fc400000e0000 */
[----:B------:R-:W-:-:S05]  /*7470*/  R2UR UR4, R7 ;  /* 0x00000000070472ca */ /* 0x000fca00000e0000 */
[----:B------:R-:W-:Y:S02]  /*7480*/  UMOV UR44, UR56 ;  /* 0x00000038002c7c82 */ /* 0x000fe40008000000 */
        /* <DEDUP_REMOVED lines=8> */
[----:B------:R-:W-:Y:S01]  /*7510*/  ULDC.64 UR4, c[0x0][0x2c0] ;  /* 0x0000b00000047ab9 */ /* 0x000fe20000000a00 */
[----:B------:R-:W-:Y:S01]  /*7520*/  IMAD.U32 R7, RZ, RZ, UR59 ;  /* 0x0000003bff077e24 */ /* 0x000fe2000f8e00ff */
[----:B------:R-:W-:Y:S01]  /*7530*/  HGMMA.64x64x16.F32.BF16 R24, gdesc[UR56].tnspA, R24, gsb0 ;  /* 0x20e00000381879f0 */ /* 0x000fe20008001818 */
[----:B------:R-:W-:Y:S01]  /*7540*/  R2UR UR59, R217 ;  /* 0x00000000d93b72ca */ /* 0x000fe200000e0000 */
[----:B------:R-:W-:Y:S01]  /*7550*/  WARPGROUP.ARRIVE ;  /* 0x00000000000079c5 */ /* 0x000fe20000000000 */
[----:B------:R-:W-:Y:S01]  /*7560*/  R2UR UR58, R216 ;  /* 0x00000000d83a72ca */ /* 0x000fe200000e0000 */
[----:B------:R-:W-:Y:S01]  /*7570*/  UMOV UR57, 0x40000040 ;  /* 0x4000004000397882 */ /* 0x000fe20000000000 */
[----:B------:R-:W-:Y:S01]  /*7580*/  R2UR UR56, R9 ;  /* 0x00000000093872ca */ /* 0x000fe200000e0000 */
[----:B------:R-:W-:-:S12]  /*7590*/  VIADD R9, R8, 0x480 ;  /* 0x0000048008097836 */ /* 0x000fd80000000000 */
        /* <DEDUP_REMOVED lines=18> */
[----:B------:R-:W-:-:S02]  /*76c0*/  VIADD R9, R8, 0x500 ;  /* 0x0000050008097836 */ /* 0x000fc40000000000 */
[----:B------:R-:W-:-:S03]  /*76d0*/  VIADD R8, R8, 0x580 ;  /* 0x0000058008087836 */ /* 0x000fc60000000000 */
[----:B------:R-:W-:Y:S02]  /*76e0*/  R2UR UR28, R9 ;  /* 0x00000000091c72ca */ /* 0x000fe400000e0000 */
[----:B------:R-:W-:Y:S01]  /*76f0*/  R2UR UR8, R8 ;  /* 0x00000000080872ca */ /* 0x000fe200000e0000 */
[----:B------:R-:W-:-:S05]  /*7700*/  IMAD.SHL.U32 R8, R3, 0x4000, RZ ;  /* 0x0000400003087824 */ /* 0x000fca00078e00ff */
[----:B------:R-:W-:-:S04]  /*7710*/  IADD3 R9, P0, R8, R230, RZ ;  /* 0x000000e608097210 */ /* 0x000fc80007f1e0ff */
[----:B------:R-:W-:Y:S01]  /*7720*/  LEA.HI.X.SX32 R216, R8, R235, 0x1, P0 ;  /* 0x000000eb08d87211 */ /* 0x000fe200000f0eff */
[----:B------:R-:W-:Y:S01]  /*7730*/  UMOV UR40, UR28 ;  /* 0x0000001c00287c82 */ /* 0x000fe20008000000 */
[----:B------:R-:W-:Y:S01]  /*7740*/  UMOV UR36, UR28 ;  /* 0x0000001c00247c82 */ /* 0x000fe20008000000 */
[----:B------:R-:W-:Y:S01]  /*7750*/  UMOV UR32, UR28 ;  /* 0x0000001c00207c82 */ /* 0x000fe20008000000 */
[----:B------:R-:W-:Y:S01]  /*7760*/  UMOV UR24, UR28 ;  /* 0x0000001c00187c82 */ /* 0x000fe20008000000 */
[C---:B------:R-:W-:Y:S01]  /*7770*/  LEA R8, P0, R9.reuse, UR4, 0x2 ;  /* 0x0000000409087c11 */ /* 0x040fe2000f8010ff */
[----:B------:R-:W-:Y:S01]  /*7780*/  UMOV UR16, UR8 ;  /* 0x0000000800107c82 */ /* 0x000fe20008000000 */
[----:B------:R-:W-:Y:S01]  /*7790*/  UMOV UR20, UR8 ;  /* 0x0000000800147c82 */ /* 0x000fe20008000000 */
[----:B------:R-:W-:Y:S01]  /*77a0*/  UMOV UR12, UR8 ;  /* 0x00000008000c7c82 */ /* 0x000fe20008000000 */
[----:B------:R-:W-:Y:S01]  /*77b0*/  LEA.HI.X R9, R9, UR5, R216, 0x2, P0 ;  /* 0x0000000509097c11 */ /* 0x000fe200080f14d8 */
        /* <DEDUP_REMOVED lines=20> */
[----:B------:R-:W-:-:S05]  /*7900*/  VIADD R22, R22, 0x14100 ;  /* 0x0001410016167836 */ /* 0x000fca0000000000 */
[----:B------:R-:W-:-:S04]  /*7910*/  SHF.R.U32.HI R22, RZ, 0x4, R22 ;  /* 0x00000004ff167819 */ /* 0x000fc80000011616 */
[----:B------:R-:W-:-:S05]  /*7920*/  LOP3.LUT R237, R22, 0x3fff, RZ, 0xc0, !PT ;  /* 0x00003fff16ed7812 */ /* 0x000fca00078ec0ff */
[----:B------:R-:W-:Y:S01]  /*7930*/  IMAD R237, R2, 0x800, R237 ;  /* 0x0000080002ed7824 */ /* 0x000fe200078e02ed */
[----:B------:R-:W-:Y:S04]  /*7940*/  HGMMA.64x16x16.F32.BF16 R96, gdesc[UR8].tnspA.tnspB, R96 ;  /* 0x60200000086079f0 */ /* 0x000fe80008701860 */
[----:B------:R-:W-:Y:S04]  /*7950*/  HGMMA.64x16x16.F32.BF16 R104, gdesc[UR16].tnspA.tnspB, R104 ;  /* 0x60200000106879f0 */ /* 0x000fe80008701868 */
[----:B------:R-:W-:Y:S04]  /*7960*/  HGMMA.64x16x16.F32.BF16 R112, gdesc[UR20].tnspA.tnspB, R112 ;  /* 0x60200000147079f0 */ /* 0x000fe80008701870 */
[----:B------:R-:W-:Y:S04]  /*7970*/  HGMMA.64x16x16.F32.BF16 R120, gdesc[UR12].tnspA.tnspB, R120 ;  /* 0x602000000c7879f0 */ /* 0x000fe80008701878 */
[----:B------:R-:W-:Y:S03]  /*7980*/  HGMMA.64x16x16.F32.BF16 R128, gdesc[UR4].tnspA.tnspB, R128, gsb0 ;  /* 0x60200000048079f0 */ /* 0x000fe60008001880 */
[----:B------:R-:W-:-:S02]  /*7990*/  WARPGROUP.DEPBAR.LE gsb0, 0x1 ;  /* 0x00008000000079c5 */ /* 0x000fc40000010100 */
[----:B------:R1:W-:Y:S01]  /*79a0*/  REDG.E.ADD.F32x4.FTZ.RN.STRONG.GPU desc[UR60][R8.64], R24 ;  /* 0x00000018080079a6 */ /* 0x0003e2000c10f7bc */
[----:B------:R-:W-:Y:S01]  /*79b0*/  R2UR UR52, R237 ;  /* 0x00000000ed3472ca */ /* 0x000fe200000e0000 */
[----:B------:R-:W-:Y:S01]  /*79c0*/  WARPGROUP.ARRIVE ;  /* 0x00000000000079c5 */ /* 0x000fe20000000000 */
[----:B------:R-:W-:Y:S01]  /*79d0*/  UMOV UR53, 0x40000040 ;  /* 0x4000004000357882 */ /* 0x000fe20000000000 */
[----:B------:R-:W-:Y:S01]  /*79e0*/  UMOV UR55, 0x40 ;  /* 0x0000004000377882 */ /* 0x000fe20000000000 */
[----:B-1----:R-:W-:Y:S01]  /*79f0*/  LOP3.LUT R24, R23, 0x80000, RZ, 0xfc, !PT ;  /* 0x0008000017187812 */ /* 0x002fe200078efcff */
[----:B------:R-:W-:Y:S01]  /*7a00*/  UMOV UR59, 0x40 ;  /* 0x00000040003b7882 */ /* 0x000fe20000000000 */
[----:B------:R-:W-:Y:S01]  /*7a10*/  UMOV UR11, 0x40 ;  /* 0x00000040000b7882 */ /* 0x000fe20000000000 */
[----:B------:R-:W-:Y:S01]  /*7a20*/  UMOV UR45, 0x40000040 ;  /* 0x40000040002d7882 */ /* 0x000fe20000000000 */
[----:B------:R-:W-:Y:S01]  /*7a30*/  UMOV UR47, 0x40 ;  /* 0x00000040002f7882 */ /* 0x000fe20000000000 */
[C---:B------:R-:W-:Y:S01]  /*7a40*/  VIADD R22, R24.reuse, 0x80 ;  /* 0x0000008018167836 */ /* 0x040fe20000000000 */
[----:B------:R-:W-:Y:S01]  /*7a50*/  UMOV UR51, 0x40 ;  /* 0x0000004000337882 */ /* 0x000fe20000000000 */
[----:B------:R-:W-:Y:S01]  /*7a60*/  VIADD R23, R24, 0x100 ;  /* 0x0000010018177836 */ /* 0x000fe20000000000 */
[----:B------:R-:W-:Y:S01]  /*7a70*/  UMOV UR25, 0x40000040 ;  /* 0x4000004000197882 */ /* 0x000fe20000000000 */
[----:B------:R-:W-:Y:S01]  /*7a80*/  UMOV UR27, 0x40 ;  /* 0x00000040001b7882 */ /* 0x000fe20000000000 */
[----:B------:R-:W-:Y:S01]  /*7a90*/  R2UR UR4, R22 ;  /* 0x00000000160472ca */ /* 0x000fe200000e0000 */
[C---:B------:R-:W-:Y:S01]  /*7aa0*/  VIADD R22, R24.reuse, 0x180 ;  /* 0x0000018018167836 */ /* 0x040fe20000000000 */
[C---:B------:R-:W-:Y:S01]  /*7ab0*/  R2UR UR54, R24.reuse ;  /* 0x00000000183672ca */ /* 0x040fe200000e0000 */
[----:B------:R-:W-:Y:S01]  /*7ac0*/  VIADD R25, R24, 0x200 ;  /* 0x0000020018197836 */ /* 0x000fe20000000000 */
[----:B------:R-:W-:Y:S01]  /*7ad0*/  R2UR UR5, R23 ;  /* 0x00000000170572ca */ /* 0x000fe200000e0000 */
[----:B------:R-:W-:Y:S01]  /*7ae0*/  UMOV UR43, 0x40 ;  /* 0x00000040002b7882 */ /* 0x000fe20000000000 */
[----:B------:R-:W-:Y:S01]  /*7af0*/  R2UR UR6, R22 ;  /* 0x00000000160672ca */ /* 0x000fe200000e0000 */
[----:B------:R-:W-:Y:S01]  /*7b00*/  UMOV UR39, 0x40 ;  /* 0x0000004000277882 */ /* 0x000fe20000000000 */
[----:B------:R-:W-:Y:S01]  /*7b10*/  UMOV UR35, 0x40 ;  /* 0x0000004000237882 */ /* 0x000fe20000000000 */
[----:B------:R-:W-:Y:S01]  /*7b20*/  UMOV UR31, 0x40 ;  /* 0x00000040001f7882 */ /* 0x000fe20000000000 */
[----:B------:R-:W-:Y:S01]  /*7b30*/  PLOP3.LUT P0, PT, PT, PT, UP0, 0x40, 0x0 ;  /* 0x000000000000781c */ /* 0x000fe20003f0e808 */
[----:B------:R-:W-:Y:S01]  /*7b40*/  UMOV UR7, 0x40 ;  /* 0x0000004000077882 */ /* 0x000fe20000000000 */
[----:B------:R-:W-:Y:S01]  /*7b50*/  UMOV UR23, 0x40 ;  /* 0x0000004000177882 */ /* 0x000fe20000000000 */
[----:B------:R-:W-:Y:S01]  /*7b60*/  UMOV UR58, UR4 ;  /* 0x00000004003a7c82 */ /* 0x000fe20008000000 */
[----:B------:R-:W-:Y:S01]  /*7b70*/  R2UR UR4, R25 ;  /* 0x00000000190472ca */ /* 0x000fe200000e0000 */
[----:B------:R-:W-:Y:S01]  /*7b80*/  UMOV UR56, UR52 ;  /* 0x0000003400387c82 */ /* 0x000fe20008000000 */
[----:B------:R-:W-:Y:S01]  /*7b90*/  UMOV UR57, UR53 ;  /* 0x0000003500397c82 */ /* 0x000fe20008000000 */
[----:B------:R-:W-:Y:S01]  /*7ba0*/  HGMMA.64x16x16.F32.BF16 R136, gdesc[UR52].tnspA.tnspB, R136 ;  /* 0x60200000348879f0 */ /* 0x000fe20008701888 */
[----:B------:R-:W-:Y:S01]  /*7bb0*/  UMOV UR8, UR52 ;  /* 0x0000003400087c82 */ /* 0x000fe20008000000 */
[----:B------:R-:W-:Y:S01]  /*7bc0*/  UMOV UR9, UR53 ;  /* 0x0000003500097c82 */ /* 0x000fe20008000000 */
[----:B------:R-:W-:Y:S01]  /*7bd0*/  UMOV UR10, UR5 ;  /* 0x00000005000a7c82 */ /* 0x000fe20008000000 */
[----:B------:R-:W-:Y:S01]  /*7be0*/  HGMMA.64x16x16.F32.BF16 R144, gdesc[UR56].tnspA.tnspB, R144 ;  /* 0x60200000389079f0 */ /* 0x000fe20008701890 */
[----:B------:R-:W-:Y:S01]  /*7bf0*/  IMAD.U32 R216, RZ, RZ, UR10 ;  /* 0x0000000affd87e24 */ /* 0x000fe2000f8e00ff */
        /* <DEDUP_REMOVED lines=14> */
[----:B------:R1:W-:Y:S01]  /*7ce0*/  REDG.E.ADD.F32x4.FTZ.RN.STRONG.GPU desc[UR60][R8.64+0x800], R28 ;  /* 0x0008001c080079a6 */ /* 0x0003e2000c10f7bc */
[----:B------:R-:W-:Y:S01]  /*7cf0*/  HGMMA.64x16x16.F32.BF16 R168, gdesc[UR8].tnspA.tnspB, R168 ;  /* 0x6020000008a879f0 */ /* 0x000fe200087018a8 */
[----:B------:R-:W-:-:S02]  /*7d00*/  VIADD R25, R237, 0x80 ;  /* 0x00000080ed197836 */ /* 0x000fc40000000000 */
[C---:B------:R-:W-:Y:S01]  /*7d10*/  VIADD R26, R24.reuse, 0x10 ;  /* 0x00000010181a7836 */ /* 0x040fe20000000000 */
[----:B------:R-:W-:Y:S01]  /*7d20*/  UMOV UR49, UR45 ;  /* 0x0000002d00317c82 */ /* 0x000fe20008000000 */
[----:B------:R-:W-:Y:S01]  /*7d30*/  IMAD.U32 R220, RZ, RZ, UR10 ;  /* 0x0000000affdc7e24 */ /* 0x000fe2000f8e00ff */
[----:B------:R-:W-:Y:S01]  /*7d40*/  R2UR UR44, R25 ;  /* 0x00000000192c72ca */ /* 0x000fe200000e0000 */
[----:B------:R-:W-:Y:S01]  /*7d50*/  VIADD R25, R24, 0x110 ;  /* 0x0000011018197836 */ /* 0x000fe20000000000 */
[----:B------:R-:W-:Y:S01]  /*7d60*/  R2UR UR46, R26 ;  /* 0x000000001a2e72ca */ /* 0x000fe200000e0000 */
[C---:B------:R-:W-:Y:S01]  /*7d70*/  VIADD R26, R24.reuse, 0x90 ;  /* 0x00000090181a7836 */ /* 0x040fe20000000000 */
[----:B------:R-:W-:Y:S01]  /*7d80*/  UMOV UR41, UR25 ;  /* 0x0000001900297c82 */ /* 0x000fe20008000000 */
[----:B------:R-:W-:Y:S01]  /*7d90*/  IMAD.U32 R221, RZ, RZ, UR11 ;  /* 0x0000000bffdd7e24 */ /* 0x000fe2000f8e00ff */
[----:B------:R-:W-:Y:S01]  /*7da0*/  R2UR UR5, R25 ;  /* 0x00000000190572ca */ /* 0x000fe200000e0000 */
[----:B------:R-:W-:Y:S01]  /*7db0*/  VIADD R25, R24, 0x190 ;  /* 0x0000019018197836 */ /* 0x000fe20000000000 */
[----:B------:R-:W-:Y:S01]  /*7dc0*/  R2UR UR4, R26 ;  /* 0x000000001a0472ca */ /* 0x000fe200000e0000 */
[----:B------:R-:W-:Y:S01]  /*7dd0*/  UMOV UR37, UR25 ;  /* 0x0000001900257c82 */ /* 0x000fe20008000000 */
[----:B------:R-:W-:Y:S01]  /*7de0*/  UMOV UR33, UR25 ;  /* 0x0000001900217c82 */ /* 0x000fe20008000000 */
[----:B------:R-:W-:Y:S01]  /*7df0*/  UMOV UR29, UR25 ;  /* 0x00000019001d7c82 */ /* 0x000fe20008000000 */
[----:B------:R-:W-:Y:S01]  /*7e00*/  R2UR UR6, R25 ;  /* 0x00000000190672ca */ /* 0x000fe200000e0000 */
[C---:B------:R-:W-:Y:S01]  /*7e10*/  VIADD R25, R24.reuse, 0x210 ;  /* 0x0000021018197836 */ /* 0x040fe20000000000 */
[----:B------:R-:W-:Y:S01]  /*7e20*/  UMOV UR8, UR44 ;  /* 0x0000002c00087c82 */ /* 0x000fe20008000000 */
[----:B------:R-:W-:Y:S01]  /*7e30*/  UMOV UR15, 0x40 ;  /* 0x00000040000f7882 */ /* 0x000fe20000000000 */
[----:B------:R1:W-:Y:S02]  /*7e40*/  REDG.E.ADD.F32x4.FTZ.RN.STRONG.GPU desc[UR60][R8.64+0x1000], R32 ;  /* 0x00100020080079a6 */ /* 0x0003e4000c10f7bc */
[----:B------:R-:W-:Y:S01]  /*7e50*/  R2UR UR50, R25 ;  /* 0x00000000193272ca */ /* 0x000fe200000e0000 */
[----:B------:R-:W-:Y:S01]  /*7e60*/  UMOV UR9, UR45 ;  /* 0x0000002d00097c82 */ /* 0x000fe20008000000 */
[----:B------:R-:W-:Y:S01]  /*7e70*/  UMOV UR11, 0x40 ;  /* 0x00000040000b7882 */ /* 0x000fe20000000000 */
[----:B------:R-:W-:Y:S01]  /*7e80*/  UMOV UR10, UR4 ;  /* 0x00000004000a7c82 */ /* 0x000fe20008000000 */
[----:B------:R-:W-:Y:S01]  /*7e90*/  IMAD.U32 R223, RZ, RZ, UR11 ;  /* 0x0000000bffdf7e24 */ /* 0x000fe2000f8e00ff */
[----:B------:R-:W-:Y:S01]  /*7ea0*/  UMOV UR48, UR44 ;  /* 0x0000002c00307c82 */ /* 0x000fe20008000000 */
[----:B------:R-:W-:Y:S01]  /*7eb0*/  IMAD.U32 R222, RZ, RZ, UR10 ;  /* 0x0000000affde7e24 */ /* 0x000fe2000f8e00ff */
[----:B------:R-:W-:Y:S01]  /*7ec0*/  HGMMA.64x16x16.F32.BF16 R136, gdesc[UR44].tnspA.tnspB, R136 ;  /* 0x602000002c8879f0 */ /* 0x000fe20008701888 */
[----:B------:R-:W-:Y:S01]  /*7ed0*/  VIADD R26, R24, 0x20 ;  /* 0x00000020181a7836 */ /* 0x000fe20000000000 */
[----:B------:R1:W-:Y:S02]  /*7ee0*/  REDG.E.ADD.F32x4.FTZ.RN.STRONG.GPU desc[UR60][R8.64+0x1800], R36 ;  /* 0x00180024080079a6 */ /* 0x0003e4000c10f7bc */
        /* <DEDUP_REMOVED lines=12> */
[----:B------:R-:W-:Y:S01]  /*7fb0*/  VIADD R25, R237, 0x100 ;  /* 0x00000100ed197836 */ /* 0x000fe20000000000 */
[----:B------:R-:W-:Y:S01]  /*7fc0*/  HGMMA.64x16x16.F32.BF16 R160, gdesc[UR8].tnspA.tnspB, R160 ;  /* 0x6020000008a079f0 */ /* 0x000fe200087018a0 */
[----:B------:R-:W-:Y:S01]  /*7fd0*/  R2UR UR26, R26 ;  /* 0x000000001a1a72ca */ /* 0x000fe200000e0000 */
[----:B------:R1:W-:Y:S02]  /*7fe0*/  REDG.E.ADD.F32x4.FTZ.RN.STRONG.GPU desc[UR60][R8.64+0x2000], R40 ;  /* 0x00200028080079a6 */ /* 0x0003e4000c10f7bc */
[----:B------:R-:W-:Y:S01]  /*7ff0*/  HGMMA.64x16x16.F32.BF16 R168, gdesc[UR48].tnspA.tnspB, R168 ;  /* 0x6020000030a879f0 */ /* 0x000fe200087018a8 */
[----:B------:R-:W-:Y:S01]  /*8000*/  R2UR UR24, R25 ;  /* 0x00000000191872ca */ /* 0x000fe200000e0000 */
[C---:B------:R-:W-:Y:S01]  /*8010*/  VIADD R25, R24.reuse, 0x120 ;  /* 0x0000012018197836 */ /* 0x040fe20000000000 */
[----:B------:R-:W-:Y:S01]  /*8020*/  UMOV UR5, 0x40000040 ;  /* 0x4000004000057882 */ /* 0x000fe20000000000 */
[C---:B------:R-:W-:Y:S01]  /*8030*/  VIADD R26, R24.reuse, 0xa0 ;  /* 0x000000a0181a7836 */ /* 0x040fe20000000000 */
[----:B------:R1:W-:Y:S02]  /*8040*/  REDG.E.ADD.F32x4.FTZ.RN.STRONG.GPU desc[UR60][R8.64+0x2800], R44 ;  /* 0x0028002c080079a6 */ /* 0x0003e4000c10f7bc */
[----:B------:R-:W-:Y:S01]  /*8050*/  R2UR UR38, R25 ;  /* 0x00000000192672ca */ /* 0x000fe200000e0000 */
[----:B------:R-:W-:Y:S01]  /*8060*/  VIADD R25, R24, 0x1a0 ;  /* 0x000001a018197836 */ /* 0x000fe20000000000 */
[----:B------:R-:W-:-:S05]  /*8070*/  R2UR UR42, R26 ;  /* 0x000000001a2a72ca */ /* 0x000fca00000e0000 */
[----:B------:R-:W-:Y:S01]  /*8080*/  UMOV UR40, UR24 ;  /* 0x0000001800287c82 */ /* 0x000fe20008000000 */
[----:B------:R-:W-:Y:S01]  /*8090*/  R2UR UR34, R25 ;  /* 0x00000000192272ca */ /* 0x000fe200000e0000 */
[----:B------:R-:W-:Y:S01]  /*80a0*/  VIADD R25, R24, 0x220 ;  /* 0x0000022018197836 */ /* 0x000fe20000000000 */
[----:B------:R-:W-:Y:S01]  /*80b0*/  UMOV UR36, UR24 ;  /* 0x0000001800247c82 */ /* 0x000fe20008000000 */
[----:B------:R-:W-:Y:S01]  /*80c0*/  UMOV UR32, UR24 ;  /* 0x0000001800207c82 */ /* 0x000fe20008000000 */
[----:B------:R-:W-:Y:S01]  /*80d0*/  UMOV UR28, UR24 ;  /* 0x00000018001c7c82 */ /* 0x000fe20008000000 */
[----:B------:R-:W-:Y:S01]  /*80e0*/  HGMMA.64x16x16.F32.BF16 R136, gdesc[UR24].tnspA.tnspB, R136 ;  /* 0x60200000188879f0 */ /* 0x000fe20008701888 */
[----:B------:R-:W-:Y:S01]  /*80f0*/  R2UR UR30, R25 ;  /* 0x00000000191e72ca */ /* 0x000fe200000e0000 */
[----:B------:R-:W-:Y:S01]  /*8100*/  IMAD.U32 R226, RZ, RZ, UR10 ;  /* 0x0000000affe27e24 */ /* 0x000fe2000f8e00ff */
[----:B------:R-:W-:Y:S01]  /*8110*/  UMOV UR21, UR5 ;  /* 0x0000000500157c82 */ /* 0x000fe20008000000 */
[----:B------:R-:W-:Y:S01]  /*8120*/  HGMMA.64x16x16.F32.BF16 R144, gdesc[UR40].tnspA.tnspB, R144 ;  /* 0x60200000289079f0 */ /* 0x000fe20008701890 */
[----:B------:R-:W-:Y:S01]  /*8130*/  UMOV UR17, UR5 ;  /* 0x0000000500117c82 */ /* 0x000fe20008000000 */
[----:B------:R-:W-:Y:S01]  /*8140*/  IMAD.U32 R227, RZ, RZ, UR11 ;  /* 0x0000000bffe37e24 */ /* 0x000fe2000f8e00ff */
[----:B------:R-:W-:Y:S01]  /*8150*/  UMOV UR13, UR5 ;  /* 0x00000005000d7c82 */ /* 0x000fe20008000000 */
[----:B------:R-:W-:Y:S01]  /*8160*/  UMOV UR9, UR5 ;  /* 0x0000000500097c82 */ /* 0x000fe20008000000 */
[----:B------:R1:W-:Y:S01]  /*8170*/  REDG.E.ADD.F32x4.FTZ.RN.STRONG.GPU desc[UR60][R8.64+0x3000], R48 ;  /* 0x00300030080079a6 */ /* 0x0003e2000c10f7bc */
[----:B------:R-:W-:Y:S01]  /*8180*/  HGMMA.64x16x16.F32.BF16 R152, gdesc[UR36].tnspA.tnspB, R152 ;  /* 0x60200000249879f0 */ /* 0x000fe20008701898 */
[----:B------:R-:W-:-:S02]  /*8190*/  VIADD R25, R237, 0x180 ;  /* 0x00000180ed197836 */ /* 0x000fc40000000000 */
[C---:B------:R-:W-:Y:S01]  /*81a0*/  VIADD R26, R24.reuse, 0x30 ;  /* 0x00000030181a7836 */ /* 0x040fe20000000000 */
[----:B------:R-:W-:Y:S01]  /*81b0*/  UMOV UR11, 0x40 ;  /* 0x00000040000b7882 */ /* 0x000fe20000000000 */
[----:B------:R1:W-:Y:S01]  /*81c0*/  REDG.E.ADD.F32x4.FTZ.RN.STRONG.GPU desc[UR60][R8.64+0x3800], R52 ;  /* 0x00380034080079a6 */ /* 0x0003e2000c10f7bc */
[----:B------:R-:W-:Y:S01]  /*81d0*/  R2UR UR4, R25 ;  /* 0x00000000190472ca */ /* 0x000fe200000e0000 */
[----:B------:R-:W-:Y:S01]  /*81e0*/  HGMMA.64x16x16.F32.BF16 R160, gdesc[UR32].tnspA.tnspB, R160 ;  /* 0x6020000020a079f0 */ /* 0x000fe200087018a0 */
[----:B------:R-:W-:Y:S01]  /*81f0*/  VIADD R25, R24, 0x130 ;  /* 0x0000013018197836 */ /* 0x000fe20000000000 */
[----:B------:R-:W-:Y:S01]  /*8200*/  R2UR UR6, R26 ;  /* 0x000000001a0672ca */ /* 0x000fe200000e0000 */
[C---:B------:R-:W-:Y:S01]  /*8210*/  VIADD R26, R24.reuse, 0xb0 ;  /* 0x000000b0181a7836 */ /* 0x040fe20000000000 */
[----:B------:R-:W-:Y:S01]  /*8220*/  HGMMA.64x16x16.F32.BF16 R168, gdesc[UR28].tnspA.tnspB, R168 ;  /* 0x602000001ca879f0 */ /* 0x000fe200087018a8 */
[----:B------:R-:W-:Y:S01]  /*8230*/  IMAD.U32 R22, RZ, RZ, UR58 ;  /* 0x0000003aff167e24 */ /* 0x000fe2000f8e00ff */
[----:B------:R-:W-:Y:S01]  /*8240*/  R2UR UR18, R25 ;  /* 0x00000000191272ca */ /* 0x000fe200000e0000 */
[----:B------:R-:W-:Y:S01]  /*8250*/  VIADD R25, R24, 0x1b0 ;  /* 0x000001b018197836 */ /* 0x000fe20000000000 */
[----:B------:R-:W-:Y:S01]  /*8260*/  R2UR UR22, R26 ;  /* 0x000000001a1672ca */ /* 0x000fe200000e0000 */
[----:B------:R-:W-:-:S02]  /*8270*/  VIADD R24, R24, 0x230 ;  /* 0x0000023018187836 */ /* 0x000fc40000000000 */
[----:B------:R-:W-:Y:S01]  /*8280*/  IMAD.U32 R23, RZ, RZ, UR59 ;  /* 0x0000003bff177e24 */ /* 0x000fe2000f8e00ff */
[----:B------:R-:W-:Y:S01]  /*8290*/  R2UR UR14, R25 ;  /* 0x00000000190e72ca */ /* 0x000fe200000e0000 */
[----:B------:R-:W-:Y:S01]  /*82a0*/  UMOV UR20, UR4 ;  /* 0x0000000400147c82 */ /* 0x000fe20008000000 */
[----:B------:R-:W-:Y:S01]  /*82b0*/  R2UR UR10, R24 ;  /* 0x00000000180a72ca */ /* 0x000fe200000e0000 */
        /* <DEDUP_REMOVED lines=9> */
[----:B-1----:R-:W-:Y:S05]  /*8350*/  @P0 BRA `(.L_x_438) ;  /* 0x0000000000040947 */ /* 0x002fea0003800000 */
[----:B------:R-:W-:Y:S01]  /*8360*/  BPT.TRAP 0x1 ;  /* 0x000000040000795c */ /* 0x000fe20000300000 */
.L_x_438:
        /* <DEDUP_REMOVED lines=45> */
[----:B------:R-:W-:Y:S01]  /*8640*/  PLOP3.LUT P0, PT, PT, PT, UP0, 0x40, 0x0 ;  /* 0x000000000000781c */ /* 0x000fe20003f0e808 */
[----:B------:R-:W-:Y:S01]  /*8650*/  HGMMA.64x16x16.F32.BF16 R176, gdesc[UR52].tnspA.tnspB, R176 ;  /* 0x6020000034b079f0 */ /* 0x000fe200087018b0 */
[----:B------:R-:W-:Y:S01]  /*8660*/  R2UR UR54, R22 ;  /* 0x00000000163672ca */ /* 0x000fe200000e0000 */
[----:B------:R1:W-:Y:S01]  /*8670*/  REDG.E.ADD.F32x4.FTZ.RN.STRONG.GPU desc[UR60][R8.64+0x4000], R24 ;  /* 0x00400018080079a6 */ /* 0x0003e2000c10f7bc */
[----:B------:R-:W-:-:S02]  /*8680*/  R2UR UR55, R23 ;  /* 0x00000000173772ca */ /* 0x000fc400000e0000 */
        /* <DEDUP_REMOVED lines=60> */
[----:B-1----:R-:W-:Y:S05]  /*8a50*/  @P0 BRA `(.L_x_439) ;  /* 0x0000000000040947 */ /* 0x002fea0003800000 */
[----:B------:R-:W-:Y:S01]  /*8a60*/  BPT.TRAP 0x1 ;  /* 0x000000040000795c */ /* 0x000fe20000300000 */
.L_x_439:
        /* <DEDUP_REMOVED lines=96> */
.L_x_419:
[----:B------:R-:W-:Y:S05]  /*9070*/  @P0 BRA `(.L_x_417) ;  /* 0x0000002000c80947 */ /* 0x000fea0003800000 */
[----:B------:R-:W2:Y:S01]  /*9080*/  S2R R4, SR_TID.X ;  /* 0x0000000000047919 */ /* 0x000ea20000002100 */
[----:B------:R-:W3:Y:S01]  /*9090*/  S2UR UR6, SR_CgaCtaId ;  /* 0x00000000000679c3 */ /* 0x000ee20000008800 */
[----:B------:R-:W-:Y:S01]  /*90a0*/  UMOV UR4, 0x400 ;  /* 0x0000040000047882 */ /* 0x000fe20000000000 */
[----:B------:R-:W-:Y:S01]  /*90b0*/  ULDC.64 UR12, c[0x0][0x818] ;  /* 0x00020600000c7ab9 */ /* 0x000fe20000000a00 */
[----:B------:R-:W-:Y:S01]  /*90c0*/  ULDC.64 UR14, c[0x0][0x848] ;  /* 0x00021200000e7ab9 */ /* 0x000fe20000000a00 */
[----:B------:R-:W-:Y:S04]  /*90d0*/  BSSY B1, `(.L_x_441) ;  /* 0x0000056000017945 */ /* 0x000fe80003800000 */
[----:B------:R-:W-:Y:S08]  /*90e0*/  S2UR UR5, SR_CTAID.Y ;  /* 0x00000000000579c3 */ /* 0x000ff00000002600 */
[----:B------:R-:W4:Y:S01]  /*90f0*/  S2UR UR8, SR_CTAID.X ;  /* 0x00000000000879c3 */ /* 0x000f220000002500 */
[----:B---3--:R-:W-:-:S07]  /*9100*/  ULEA UR4, UR6, UR4, 0x18 ;  /* 0x0000000406047291 */ /* 0x008fce000f8ec03f */
[----:B------:R-:W3:Y:S01]  /*9110*/  S2UR UR16, SR_CTAID.Z ;  /* 0x00000000001079c3 */ /* 0x000ee20000002700 */
[----:B------:R-:W-:Y:S02]  /*9120*/  ULDC UR6, c[0x0][0x850] ;  /* 0x0002140000067ab9 */ /* 0x000fe40000000800 */
[----:B------:R-:W-:Y:S01]  /*9130*/  UISETP.NE.AND UP0, UPT, UR6, 0x1, UPT ;  /* 0x000000010600788c */ /* 0x000fe2000bf05270 */
[----:B--2---:R-:W-:-:S05]  /*9140*/  VIADD R3, R4, 0xffffff80 ;  /* 0xffffff8004037836 */ /* 0x004fca0000000000 */
[----:B------:R-:W-:Y:S01]  /*9150*/  SHF.R.S32.HI R0, RZ, 0x1f, R3 ;  /* 0x0000001fff007819 */ /* 0x000fe20000011403 */
[----:B------:R-:W-:Y:S01]  /*9160*/  BAR.SYNC.DEFER_BLOCKING 0x1, 0x100 ;  /* 0x0044000000007b1d */ /* 0x000fe20000010000 */
[----:B------:R-:W-:Y:S02]  /*9170*/  ISETP.NE.AND P0, PT, R3, RZ, PT ;  /* 0x000000ff0300720c */ /* 0x000fe40003f05270 */
[----:B------:R-:W-:Y:S01]  /*9180*/  LEA.HI R2, R0, R3, RZ, 0x7 ;  /* 0x0000000300027211 */ /* 0x000fe200078f38ff */
[----:B----4-:R-:W-:Y:S02]  /*9190*/  UIMAD UR8, UR8, 0x5000, URZ ;  /* 0x00005000080878a4 */ /* 0x010fe4000f8e023f */
[----:B------:R-:W-:Y:S01]  /*91a0*/  @UP0 ULDC UR6, c[0x0][0x854] ;  /* 0x0002150000060ab9 */ /* 0x000fe20000000800 */
[----:B------:R-:W-:Y:S01]  /*91b0*/  LOP3.LUT R0, R2, 0x3fffff80, RZ, 0xc0, !PT ;  /* 0x3fffff8002007812 */ /* 0x000fe200078ec0ff */
[----:B------:R-:W-:Y:S01]  /*91c0*/  UIMAD.WIDE.U32 UR6, UR5, UR6, URZ ;  /* 0x00000006050672a5 */ /* 0x000fe2000f8e003f */
[----:B------:R-:W-:Y:S01]  /*91d0*/  SHF.R.S32.HI R5, RZ, 0x7, R2 ;  /* 0x00000007ff057819 */ /* 0x000fe20000011402 */
[----:B------:R-:W-:-:S02]  /*91e0*/  @UP0 ULDC UR9, c[0x0][0x858] ;  /* 0x0002160000090ab9 */ /* 0x000fc40000000800 */
[----:B------:R-:W-:Y:S01]  /*91f0*/  IMAD.IADD R0, R3, 0x1, -R0 ;  /* 0x0000000103007824 */ /* 0x000fe200078e0a00 */
[----:B------:R-:W-:Y:S02]  /*9200*/  @UP0 USHF.R.U32.HI UR5, URZ, UR9, UR7 ;  /* 0x000000093f050299 */ /* 0x000fe40008011607 */
[----:B------:R-:W-:Y:S01]  /*9210*/  USHF.R.S32.HI UR9, URZ, 0x1f, UR8 ;  /* 0x0000001f3f097899 */ /* 0x000fe20008011408 */
[----:B------:R-:W-:Y:S01]  /*9220*/  IMAD R0, R5, 0xa00, R0 ;  /* 0x00000a0005007824 */ /* 0x000fe200078e0200 */
[----:B------:R-:W-:Y:S02]  /*9230*/  USHF.R.S32.HI UR10, URZ, 0x1f, UR5 ;  /* 0x0000001f3f0a7899 */ /* 0x000fe40008011405 */
[----:B------:R-:W-:Y:S01]  /*9240*/  UIMAD.WIDE.U32 UR6, UR5, UR12, UR8 ;  /* 0x0000000c050672a5 */ /* 0x000fe2000f8e0008 */
[----:B------:R-:W-:Y:S01]  /*9250*/  IMAD.SHL.U32 R0, R0, 0x4, RZ ;  /* 0x0000000400007824 */ /* 0x000fe200078e00ff */
[----:B------:R-:W-:Y:S02]  /*9260*/  UIMAD UR11, UR10, UR12, URZ ;  /* 0x0000000c0a0b72a4 */ /* 0x000fe4000f8e023f */
[----:B---3--:R-:W-:-:S02]  /*9270*/  USHF.R.S32.HI UR17, URZ, 0x1f, UR16 ;  /* 0x0000001f3f117899 */ /* 0x008fc40008011410 */
[----:B------:R-:W-:Y:S01]  /*9280*/  LEA R0, R0, UR4, 0x2 ;  /* 0x0000000400007c11 */ /* 0x000fe2000f8e10ff */
[----:B------:R-:W-:-:S03]  /*9290*/  UIMAD UR11, UR5, UR13, UR11 ;  /* 0x0000000d050b72a4 */ /* 0x000fc6000f8e020b */
[----:B------:R-:W-:Y:S01]  /*92a0*/  ULDC.64 UR12, c[0x0][0x840] ;  /* 0x00021000000c7ab9 */ /* 0x000fe20000000a00 */
[----:B------:R2:W-:Y:S01]  /*92b0*/  STS.128 [R0], R56 ;  /* 0x0000003800007388 */ /* 0x0005e20000000c00 */
[----:B------:R-:W-:Y:S02]  /*92c0*/  UIMAD UR10, UR10, UR12, URZ ;  /* 0x0000000c0a0a72a4 */ /* 0x000fe4000f8e023f */
[----:B------:R-:W-:Y:S01]  /*92d0*/  UIMAD.WIDE.U32 UR8, UR5, UR12, UR8 ;  /* 0x0000000c050872a5 */ /* 0x000fe2000f8e0008 */
[----:B------:R2:W-:Y:S01]  /*92e0*/  STS.128 [R0+0x800], R60 ;  /* 0x0008003c00007388 */ /* 0x0005e20000000c00 */
[----:B------:R-:W-:Y:S02]  /*92f0*/  UIMAD UR10, UR5, UR13, UR10 ;  /* 0x0000000d050a72a4 */ /* 0x000fe4000f8e020a */
[----:B------:R-:W-:Y:S01]  /*9300*/  UIADD3 UR7, UR7, UR11, URZ ;  /* 0x0000000b07077290 */ /* 0x000fe2000fffe03f */
[----:B------:R2:W-:Y:S01]  /*9310*/  STS.128 [R0+0x1000], R96 ;  /* 0x0010006000007388 */ /* 0x0005e20000000c00 */
[----:B------:R-:W-:Y:S01]  /*9320*/  ULDC.64 UR12, c[0x0][0x820] ;  /* 0x00020800000c7ab9 */ /* 0x000fe20000000a00 */
[----:B------:R-:W-:-:S02]  /*9330*/  UIMAD UR11, UR17, UR14, URZ ;  /* 0x0000000e110b72a4 */ /* 0x000fc4000f8e023f */
[----:B------:R2:W-:Y:S01]  /*9340*/  STS.128 [R0+0x1800], R100 ;  /* 0x0018006400007388 */ /* 0x0005e20000000c00 */
[----:B------:R-:W-:Y:S02]  /*9350*/  UIMAD UR5, UR17, UR12, URZ ;  /* 0x0000000c110572a4 */ /* 0x000fe4000f8e023f */
[----:B------:R-:W-:Y:S01]  /*9360*/  UIADD3 UR9, UR9, UR10, URZ ;  /* 0x0000000a09097290 */ /* 0x000fe2000fffe03f */
[----:B------:R2:W-:Y:S01]  /*9370*/  STS.128 [R0+0x2000], R64 ;  /* 0x0020004000007388 */ /* 0x0005e20000000c00 */
[----:B------:R-:W-:Y:S02]  /*9380*/  UIMAD UR5, UR16, UR13, UR5 ;  /* 0x0000000d100572a4 */ /* 0x000fe4000f8e0205 */
[----:B------:R-:W-:Y:S01]  /*9390*/  UIMAD.WIDE.U32 UR6, UR16, UR12, UR6 ;  /* 0x0000000c100672a5 */ /* 0x000fe2000f8e0006 */
[----:B------:R2:W-:Y:S01]  /*93a0*/  STS.128 [R0+0x2800], R68 ;  /* 0x0028004400007388 */ /* 0x0005e20000000c00 */
[----:B------:R-:W-:Y:S02]  /*93b0*/  UIMAD UR11, UR16, UR15, UR11 ;  /* 0x0000000f100b72a4 */ /* 0x000fe4000f8e020b */
[----:B------:R-:W-:Y:S01]  /*93c0*/  UIMAD.WIDE.U32 UR8, UR16, UR14, UR8 ;  /* 0x0000000e100872a5 */ /* 0x000fe2000f8e0008 */
[----:B------:R2:W-:Y:S01]  /*93d0*/  STS.128 [R0+0x3000], R104 ;  /* 0x0030006800007388 */ /* 0x0005e20000000c00 */
[----:B------:R-:W-:Y:S01]  /*93e0*/  ULDC.64 UR12, c[0x0][0x800] ;  /* 0x00020000000c7ab9 */ /* 0x000fe20000000a00 */
[----:B------:R-:W-:Y:S01]  /*93f0*/  ULDC.64 UR14, c[0x0][0x828] ;  /* 0x00020a00000e7ab9 */ /* 0x000fe20000000a00 */
[----:B------:R-:W-:Y:S01]  /*9400*/  UIADD3 UR7, UR7, UR5, URZ ;  /* 0x0000000507077290 */ /* 0x000fe2000fffe03f */
[----:B------:R2:W-:Y:S01]  /*9410*/  STS.128 [R0+0x3800], R108 ;  /* 0x0038006c00007388 */ /* 0x0005e20000000c00 */
[----:B------:R-:W-:-:S02]  /*9420*/  ULEA UR12, UP0, UR6, UR12, 0x2 ;  /* 0x0000000c060c7291 */ /* 0x000fc4000f80103f */
[----:B------:R-:W-:Y:S01]  /*9430*/  UIADD3 UR5, UR9, UR11, URZ ;  /* 0x0000000b09057290 */ /* 0x000fe2000fffe03f */
[----:B------:R2:W-:Y:S01]  /*9440*/  STS.128 [R0+0x4000], R72 ;  /* 0x0040004800007388 */ /* 0x0005e20000000c00 */
[----:B------:R-:W-:Y:S02]  /*9450*/  ULEA UR14, UP1, UR8, UR14, 0x2 ;  /* 0x0000000e080e7291 */ /* 0x000fe4000f82103f */
[----:B------:R-:W-:Y:S01]  /*9460*/  ULEA.HI.X UR13, UR6, UR13, UR7, 0x2, UP0 ;  /* 0x0000000d060d7291 */ /* 0x000fe200080f1407 */
[----:B------:R2:W-:Y:S01]  /*9470*/  STS.128 [R0+0x4800], R76 ;  /* 0x0048004c00007388 */ /* 0x0005e20000000c00 */
[----:B------:R-:W-:-:S03]  /*9480*/  ULEA.HI.X UR7, UR8, UR15, UR5, 0x2, UP1 ;  /* 0x0000000f08077291 */ /* 0x000fc600088f1405 */
        /* <DEDUP_REMOVED lines=18> */
[----:B------:R-:W-:-:S09]  /*95b0*/  UMOV UR6, UR14 ;  /* 0x0000000e00067c82 */ /* 0x000fd20008000000 */
.L_x_443:
[----:B------:R-:W-:Y:S01]  /*95c0*/  @P0 ELECT P1, URZ, PT ;  /* 0x00000000003f082f */ /* 0x000fe20003820000 */
[----:B------:R3:W-:-:S12]  /*95d0*/  UBLKRED.G.S.ADD.F32.RN [UR6], [UR4], UR5, desc[UR8] ;  /* 0x00000806040073bb */ /* 0x0007d800080a1405 */
[----:B------:R-:W-:Y:S02]  /*95e0*/  @P1 PLOP3.LUT P0, PT, P1, PT, PT, 0x8, 0x0 ;  /* 0x000000000000181c */ /* 0x000fe40000f0e170 */
[----:B------:R-:W-:-:S11]  /*95f0*/  PLOP3.LUT P1, PT, PT, PT, PT, 0x8, 0x0 ;  /* 0x000000000000781c */ /* 0x000fd60003f2e170 */
[----:B---3--:R-:W-:Y:S05]  /*9600*/  @P0 BRA.U.ANY `(.L_x_443) ;  /* 0xfffffffd00ec0947 */ /* 0x008fea000393ffff */
[----:B------:R0:W-:Y:S01]  /*9610*/  UTMACMDFLUSH ;  /* 0x00000000000079b7 */ /* 0x0001e20000000000 */
[----:B------:R-:W-:-:S04]  /*9620*/  DEPBAR.LE SB0, 0x0 ;  /* 0x000080000000791a */ /* 0x000fc80000000000 */
.L_x_442:
[----:B------:R-:W-:Y:S05]  /*9630*/  BSYNC B1 ;  /* 0x0000000000017941 */ /* 0x000fea0003800000 */
.L_x_441:
        /* <DEDUP_REMOVED lines=23> */
[----:B----4-:R-:W4:Y:S02]  /*97b0*/  FENCE.VIEW.ASYNC.S ;  /* 0x00000000000073c6 */ /* 0x010f240000000000 */
[----:B----4-:R-:W-:Y:S06]  /*97c0*/  BAR.SYNC.DEFER_BLOCKING 0x1, 0x100 ;  /* 0x0044000000007b1d */ /* 0x010fec0000010000 */
[----:B------:R-:W-:Y:S05]  /*97d0*/  @P0 BRA `(.L_x_417) ;  /* 0x0000001800f00947 */ /* 0x000fea0003800000 */
[----:B------:R-:W-:Y:S01]  /*97e0*/  PLOP3.LUT P0, PT, PT, PT, PT, 0x80, 0x0 ;  /* 0x000000000000781c */ /* 0x000fe20003f0f070 */
[----:B------:R-:W-:Y:S01]  /*97f0*/  UMOV UR5, 0x1400 ;  /* 0x0000140000057882 */ /* 0x000fe20000000000 */
[----:B------:R-:W-:Y:S01]  /*9800*/  UMOV UR8, 0x0 ;  /* 0x0000000000087882 */ /* 0x000fe20000000000 */
[----:B------:R-:W-:Y:S01]  /*9810*/  UMOV UR9, 0x14f00000 ;  /* 0x14f0000000097882 */ /* 0x000fe20000000000 */
[----:B------:R-:W-:Y:S01]  /*9820*/  UMOV UR6, UR12 ;  /* 0x0000000c00067c82 */ /* 0x000fe20008000000 */
[----:B------:R-:W-:-:S08]  /*9830*/  UMOV UR7, UR13 ;  /* 0x0000000d00077c82 */ /* 0x000fd00008000000 */
.L_x_444:
[----:B------:R-:W-:Y:S01]  /*9840*/  @P0 ELECT P1, URZ, PT ;  /* 0x00000000003f082f */ /* 0x000fe20003820000 */
[----:B------:R4:W-:-:S12]  /*9850*/  UBLKRED.G.S.ADD.F32.RN [UR6], [UR4], UR5, desc[UR8] ;  /* 0x00000806040073bb */ /* 0x0009d800080a1405 */
[----:B------:R-:W-:Y:S02]  /*9860*/  @P1 PLOP3.LUT P0, PT, P1, PT, PT, 0x8, 0x0 ;  /* 0x000000000000181c */ /* 0x000fe40000f0e170 */
[----:B------:R-:W-:-:S11]  /*9870*/  PLOP3.LUT P1, PT, PT, PT, PT, 0x8, 0x0 ;  /* 0x000000000000781c */ /* 0x000fd60003f2e170 */
[----:B----4-:R-:W-:Y:S05]  /*9880*/  @P0 BRA.U.ANY `(.L_x_444) ;  /* 0xfffffffd00ec0947 */ /* 0x010fea000393ffff */
[----:B------:R0:W-:Y:S01]  /*9890*/  UTMACMDFLUSH ;  /* 0x00000000000079b7 */ /* 0x0001e20000000000 */
[----:B------:R-:W-:-:S04]  /*98a0*/  DEPBAR.LE SB0, 0x0 ;  /* 0x000080000000791a */ /* 0x000fc80000000000 */
[----:B------:R-:W-:Y:S05]  /*98b0*/  BRA `(.L_x_417) ;  /* 0x0000001800b87947 */ /* 0x000fea0003800000 */
.L_x_415:
        /* <DEDUP_REMOVED lines=41> */
.L_x_446:
        /* <DEDUP_REMOVED lines=8> */
[----:B------:R-:W-:Y:S01]  /*9bd0*/  IMAD.MOV.U32 R0, RZ, RZ, RZ ;  /* 0x000000ffff007224 */ /* 0x000fe200078e00ff */
[----:B------:R-:W-:Y:S01]  /*9be0*/  UIMAD UR6, UR10, UR6, URZ ;  /* 0x000000060a0672a4 */ /* 0x000fe2000f8e023f */
[----:B------:R-:W-:Y:S01]  /*9bf0*/  IMAD.MOV.U32 R12, RZ, RZ, 0x1 ;  /* 0x00000001ff0c7424 */ /* 0x000fe200078e00ff */
[----:B------:R-:W-:Y:S02]  /*9c00*/  UIMAD UR10, UR10, UR12, URZ ;  /* 0x0000000c0a0a72a4 */ /* 0x000fe4000f8e023f */
        /* <DEDUP_REMOVED lines=30> */
.L_x_462:
        /* <DEDUP_REMOVED lines=12> */
.L_x_448:
        /* <DEDUP_REMOVED lines=20> */
[----:B------:R-:W-:Y:S01]  /*9ff0*/  UIADD3 UR9, UP0, UR19, UR30, URZ ;  /* 0x0000001e13097290 */ /* 0x000fe2000ff1e03f */
[----:B------:R-:W-:Y:S01]  /*a000*/  IMAD.MOV.U32 R12, RZ, RZ, 0x1 ;  /* 0x00000001ff0c7424 */ /* 0x000fe200078e00ff */
[----:B------:R-:W-:Y:S01]  /*a010*/  UIADD3 UR16, UR8, 0x14100, URZ ;  /* 0x0001410008107890 */ /* 0x000fe2000fffe03f */
[----:B-1----:R-:W-:Y:S01]  /*a020*/  IMAD.MOV.U32 R9, RZ, RZ, R2 ;  /* 0x000000ffff097224 */ /* 0x002fe200078e0002 */
[----:B------:R-:W-:Y:S01]  /*a030*/  ULEA.HI.X.SX32 UR10, UR19, UR38, 0x1, UP0 ;  /* 0x00000026130a7291 */ /* 0x000fe200080f0e3f */
[----:B------:R-:W-:Y:S01]  /*a040*/  IMAD.MOV.U32 R10, RZ, RZ, R3 ;  /* 0x000000ffff0a7224 */ /* 0x000fe200078e0003 */
[----:B------:R-:W-:-:S02]  /*a050*/  ULEA UR54, UP0, UR9, UR14, 0x2 ;  /* 0x0000000e09367291 */ /* 0x000fc4000f80103f */
[C---:B------:R-:W-:Y:S01]  /*a060*/  IADD3 R0, P1, R9.reuse, 0xf0, RZ ;  /* 0x000000f009007810 */ /* 0x040fe20007f3e0ff */
[----:B------:R-:W-:Y:S02]  /*a070*/  UIADD3 UR40, UR8, 0x16100, URZ ;  /* 0x0001610008287890 */ /* 0x000fe4000fffe03f */
[----:B------:R-:W-:Y:S01]  /*a080*/  UIADD3 UR32, UR8, 0x18100, URZ ;  /* 0x0001810008207890 */ /* 0x000fe2000fffe03f */
[----:B------:R-:W-:Y:S01]  /*a090*/  R2UR UR48, R0 ;  /* 0x00000000003072ca */ /* 0x000fe200000e0000 */
[----:B------:R-:W-:Y:S01]  /*a0a0*/  UIADD3 UR24, UR8, 0x1a100, URZ ;  /* 0x0001a10008187890 */ /* 0x000fe2000fffe03f */
[C---:B------:R-:W-:Y:S01]  /*a0b0*/  IADD3 R0, P2, R9.reuse, 0x2f0, RZ ;  /* 0x000002f009007810 */ /* 0x040fe20007f5e0ff */
[----:B------:R-:W-:Y:S02]  /*a0c0*/  UIADD3 UR52, UR8, 0x2c100, URZ ;  /* 0x0002c10008347890 */ /* 0x000fe4000fffe03f */
        /* <DEDUP_REMOVED lines=8> */
[--C-:B------:R-:W-:Y:S01]  /*a150*/  IMAD.X R0, RZ, RZ, R10.reuse, P1 ;  /* 0x000000ffff007224 */ /* 0x100fe200008e060a */
[----:B------:R-:W-:Y:S01]  /*a160*/  UMOV UR29, UR21 ;  /* 0x00000015001d7c82 */ /* 0x000fe20008000000 */
[----:B------:R-:W-:Y:S01]  /*a170*/  UMOV UR25, UR17 ;  /* 0x0000001100197c82 */ /* 0x000fe20008000000 */
[----:B------:R-:W-:Y:S01]  /*a180*/  UMOV UR27, UR19 ;  /* 0x00000013001b7c82 */ /* 0x000fe20008000000 */
[----:B------:R-:W-:Y:S01]  /*a190*/  UMOV UR9, 0x10 ;  /* 0x0000001000097882 */ /* 0x000fe20000000000 */
[----:B------:R-:W-:Y:S01]  /*a1a0*/  R2UR UR49, R0 ;  /* 0x00000000003172ca */ /* 0x000fe200000e0000 */
[--C-:B------:R-:W-:Y:S01]  /*a1b0*/  IMAD.X R0, RZ, RZ, R10.reuse, P2 ;  /* 0x000000ffff007224 */ /* 0x100fe200010e060a */
[----:B------:R-:W-:Y:S01]  /*a1c0*/  UMOV UR53, UR17 ;  /* 0x0000001100357c82 */ /* 0x000fe20008000000 */
[----:B------:R-:W-:Y:S01]  /*a1d0*/  UMOV UR13, UR21 ;  /* 0x00000015000d7c82 */ /* 0x000fe20008000000 */
[----:B------:R-:W-:Y:S01]  /*a1e0*/  UMOV UR10, UR18 ;  /* 0x00000012000a7c82 */ /* 0x000fe20008000000 */
[----:B------:R-:W-:Y:S01]  /*a1f0*/  UIADD3 UR56, UR8, 0x5000, URZ ;  /* 0x0000500008387890 */ /* 0x000fe2000fffe03f */
[----:B------:R-:W-:Y:S01]  /*a200*/  R2UR UR5, R0 ;  /* 0x00000000000572ca */ /* 0x000fe200000e0000 */
[----:B------:R-:W-:Y:S01]  /*a210*/  IMAD.X R0, RZ, RZ, R10, P3 ;  /* 0x000000ffff007224 */ /* 0x000fe200018e060a */
[----:B------:R-:W-:Y:S01]  /*a220*/  ISETP.GE.AND P1, PT, R5, R11, PT ;  /* 0x0000000b0500720c */ /* 0x000fe20003f26270 */
[----:B------:R-:W-:Y:S01]  /*a230*/  UMOV UR58, 0x80 ;  /* 0x00000080003a7882 */ /* 0x000fe20000000000 */
[----:B------:R-:W-:Y:S01]  /*a240*/  UMOV UR59, UR11 ;  /* 0x0000000b003b7c82 */ /* 0x000fe20008000000 */
[----:B------:R-:W-:Y:S01]  /*a250*/  UMOV UR60, UR12 ;  /* 0x0000000c003c7c82 */ /* 0x000fe20008000000 */
[----:B------:R-:W-:Y:S01]  /*a260*/  R2UR UR7, R0 ;  /* 0x00000000000772ca */ /* 0x000fe200000e0000 */
[----:B------:R1:W-:Y:S01]  /*a270*/  UTMALDG.4D [UR16], [UR48], desc[UR50] ;  /* 0x00003210300075b4 */ /* 0x0003e20008019000 */
[----:B------:R-:W-:Y:S01]  /*a280*/  UMOV UR61, UR21 ;  /* 0x00000015003d7c82 */ /* 0x000fe20008000000 */
        /* <DEDUP_REMOVED lines=43> */
[----:B----4-:R-:W-:Y:S05]  /*a540*/  @P1 BRA `(.L_x_449) ;  /* 0x0000000800201947 */ /* 0x010fea0003800000 */
        /* <DEDUP_REMOVED lines=20> */
.L_x_454:
[----:B------:R-:W-:-:S04]  /*a690*/  SHF.L.U32 R9, R12, 0x1f, RZ ;  /* 0x0000001f0c097819 */ /* 0x000fc800000006ff */
[----:B------:R-:W1:Y:S02]  /*a6a0*/  SYNCS.PHASECHK.TRANS64.TRYWAIT P1, [R6+URZ+0x31838], R9 ;  /* 0x03183809060075a7 */ /* 0x000e64000802017f */
[----:B-1----:R-:W-:Y:S05]  /*a6b0*/  @!P1 BRA `(.L_x_450) ;  /* 0x0000000c00909947 */ /* 0x002fea0003800000 */
.L_x_463:
[----:B------:R-:W-:Y:S05]  /*a6c0*/  @P0 BRA `(.L_x_451) ;  /* 0x0000000000140947 */ /* 0x000fea0003800000 */
[----:B------:R-:W-:Y:S01]  /*a6d0*/  ISETP.NE.AND P1, PT, R14, RZ, PT ;  /* 0x000000ff0e00720c */ /* 0x000fe20003f25270 */
[----:B-1----:R-:W-:-:S04]  /*a6e0*/  IMAD.MOV.U32 R9, RZ, RZ, 0x8100 ;  /* 0x00008100ff097424 */ /* 0x002fc800078e00ff */
[----:B------:R2:W-:Y:S08]  /*a6f0*/  SYNCS.ARRIVE.TRANS64 RZ, [R6+URZ+0x31830], R9 ;  /* 0x0318300906ff79a7 */ /* 0x0005f0000800003f */
[----:B------:R-:W-:Y:S05]  /*a700*/  @!P1 BRA `(.L_x_451) ;  /* 0x0000000000049947 */ /* 0x000fea0003800000 */
[----:B------:R-:W-:Y:S01]  /*a710*/  BPT.TRAP 0x1 ;  /* 0x000000040000795c */ /* 0x000fe20000300000 */
.L_x_451:
[----:B-12---:R-:W-:Y:S01]  /*a720*/  IMAD.MOV.U32 R9, RZ, RZ, R2 ;  /* 0x000000ffff097224 */ /* 0x006fe200078e0002 */
[----:B------:R-:W-:Y:S01]  /*a730*/  R2UR UR19, R15 ;  /* 0x000000000f1372ca */ /* 0x000fe200000e0000 */
[----:B------:R-:W-:Y:S01]  /*a740*/  IMAD.MOV.U32 R10, RZ, RZ, R3 ;  /* 0x000000ffff0a7224 */ /* 0x000fe200078e0003 */
[----:B------:R-:W-:Y:S01]  /*a750*/  R2UR UR14, R6 ;  /* 0x00000000060e72ca */ /* 0x000fe200000e0000 */
[----:B------:R-:W-:Y:S01]  /*a760*/  VIADD R13, R13, 0x1 ;  /* 0x000000010d0d7836 */ /* 0x000fe20000000000 */
[----:B------:R-:W-:Y:S01]  /*a770*/  IADD3 R0, P2, R9, 0x1f0, RZ ;  /* 0x000001f009007810 */ /* 0x000fe20007f5e0ff */
[----:B------:R-:W-:Y:S01]  /*a780*/  UMOV UR8, 0x0 ;  /* 0x0000000000087882 */ /* 0x000fe20000000000 */
[----:B------:R-:W-:Y:S01]  /*a790*/  UMOV UR9, 0x14f00000 ;  /* 0x14f0000000097882 */ /* 0x000fe20000000000 */
[----:B------:R-:W-:Y:S01]  /*a7a0*/  UMOV UR18, URZ ;  /* 0x0000003f00127c82 */ /* 0x000fe20008000000 */
[----:B------:R-:W-:Y:S01]  /*a7b0*/  R2UR UR6, R0 ;  /* 0x00000000000672ca */ /* 0x000fe200000e0000 */
[----:B------:R-:W-:Y:S01]  /*a7c0*/  IMAD.X R0, RZ, RZ, R10, P2 ;  /* 0x000000ffff007224 */ /* 0x000fe200010e060a */
[C---:B------:R-:W-:Y:S01]  /*a7d0*/  ISETP.NE.AND P1, PT, R13.reuse, 0x2, PT ;  /* 0x000000020d00780c */ /* 0x040fe20003f25270 */
[----:B------:R-:W-:Y:S01]  /*a7e0*/  UMOV UR34, 0x40 ;  /* 0x0000004000227882 */ /* 0x000fe20000000000 */
[----:B------:R-:W-:Y:S01]  /*a7f0*/  R2UR UR4, R16 ;  /* 0x00000000100472ca */ /* 0x000fe200000e0000 */
[----:B------:R-:W-:Y:S01]  /*a800*/  UIADD3 UR19, UR19, -0x40, URZ ;  /* 0xffffffc013137890 */ /* 0x000fe2000fffe03f */
[----:B------:R-:W-:Y:S01]  /*a810*/  R2UR UR7, R0 ;  /* 0x00000000000772ca */ /* 0x000fe200000e0000 */
        /* <DEDUP_REMOVED lines=23> */
[----:B------:R-:W-:Y:S01]  /*a990*/  ISETP.NE.AND P2, PT, R4, RZ, PT ;  /* 0x000000ff0400720c */ /* 0x000fe20003f45270 */
        /* <DEDUP_REMOVED lines=8> */
.L_x_465:
[----:B------:R-:W-:Y:S01]  /*aa20*/  LOP3.LUT R12, R12, 0x1, RZ, 0x3c, !PT ;  /* 0x000000010c0c7812 */ /* 0x000fe200078e3cff */
[----:B------:R-:W-:Y:S06]  /*aa30*/  @P2 BRA `(.L_x_453) ;  /* 0x0000000000142947 */ /* 0x000fec0003800000 */
[----:B------:R-:W-:Y:S01]  /*aa40*/  ISETP.NE.AND P1, PT, R14, RZ, PT ;  /* 0x000000ff0e00720c */ /* 0x000fe20003f25270 */
[----:B-1----:R-:W-:-:S04]  /*aa50*/  IMAD.MOV.U32 R0, RZ, RZ, 0x8100 ;  /* 0x00008100ff007424 */ /* 0x002fc800078e00ff */
[----:B------:R2:W-:Y:S08]  /*aa60*/  SYNCS.ARRIVE.TRANS64 RZ, [R20+URZ+0x31810], R0 ;  /* 0x0318100014ff79a7 */ /* 0x0005f0000800003f */
[----:B------:R-:W-:Y:S05]  /*aa70*/  @!P1 BRA `(.L_x_453) ;  /* 0x0000000000049947 */ /* 0x000fea0003800000 */
[----:B------:R-:W-:Y:S01]  /*aa80*/  BPT.TRAP 0x1 ;  /* 0x000000040000795c */ /* 0x000fe20000300000 */
.L_x_453:
        /* <DEDUP_REMOVED lines=13> */
[----:B------:R-:W-:Y:S01]  /*ab60*/  R2UR UR15, R19 ;  /* 0x00000000130f72ca */ /* 0x000fe200000e0000 */
[----:B------:R-:W-:Y:S01]  /*ab70*/  UIADD3 UR41, UR41, 0x31810, URZ ;  /* 0x0003181029297890 */ /* 0x000fe2000fffe03f */
[----:B------:R-:W-:Y:S01]  /*ab80*/  ISETP.GE.AND P1, PT, R5, R11, PT ;  /* 0x0000000b0500720c */ /* 0x000fe20003f26270 */
[----:B------:R-:W-:Y:S01]  /*ab90*/  UMOV UR45, UR21 ;  /* 0x00000015002d7c82 */ /* 0x000fe20008000000 */
        /* <DEDUP_REMOVED lines=20> */
[----:B------:R-:W-:Y:S01]  /*ace0*/  UIADD3 UR8, UR8, 0x2c100, URZ ;  /* 0x0002c10008087890 */ /* 0x000fe2000fffe03f */
[----:B------:R-:W-:Y:S01]  /*acf0*/  IMAD.X R18, RZ, RZ, R18, P3 ;  /* 0x000000ffff127224 */ /* 0x000fe200018e0612 */
[----:B------:R-:W-:Y:S01]  /*ad00*/  UMOV UR25, UR41 ;  /* 0x0000002900197c82 */ /* 0x000fe20008000000 */
        /* <DEDUP_REMOVED lines=12> */
.L_x_449:
[----:B------:R-:W-:-:S04]  /*add0*/  SHF.L.U32 R3, R12, 0x1f, RZ ;  /* 0x0000001f0c037819 */ /* 0x000fc800000006ff */
[----:B------:R-:W1:Y:S02]  /*ade0*/  SYNCS.PHASECHK.TRANS64.TRYWAIT P1, [R6+URZ+0x31838], R3 ;  /* 0x03183803060075a7 */ /* 0x000e64000802017f */
[----:B-1----:R-:W-:Y:S05]  /*adf0*/  @!P1 BRA `(.L_x_455) ;  /* 0x0000000400ec9947 */ /* 0x002fea0003800000 */
.L_x_466:
[----:B------:R-:W-:Y:S05]  /*ae00*/  @P0 BRA `(.L_x_456) ;  /* 0x0000000000140947 */ /* 0x000fea0003800000 */
[----:B------:R-:W-:Y:S01]  /*ae10*/  LOP3.LUT P0, RZ, R21, 0x1f, RZ, 0xc0, !PT ;  /* 0x0000001f15ff7812 */ /* 0x000fe2000780c0ff */
[----:B-1----:R-:W-:-:S04]  /*ae20*/  IMAD.MOV.U32 R3, RZ, RZ, 0x8100 ;  /* 0x00008100ff037424 */ /* 0x002fc800078e00ff */
[----:B------:R2:W-:Y:S08]  /*ae30*/  SYNCS.ARRIVE.TRANS64 RZ, [R6+URZ+0x31830], R3 ;  /* 0x0318300306ff79a7 */ /* 0x0005f0000800003f */
[----:B------:R-:W-:Y:S05]  /*ae40*/  @!P0 BRA `(.L_x_456) ;  /* 0x0000000000048947 */ /* 0x000fea0003800000 */
[----:B------:R-:W-:Y:S01]  /*ae50*/  BPT.TRAP 0x1 ;  /* 0x000000040000795c */ /* 0x000fe20000300000 */
.L_x_456:
        /* <DEDUP_REMOVED lines=18> */
[----:B------:R-:W-:Y:S01]  /*af80*/  ISETP.NE.AND P0, PT, R0, 0x2, PT ;  /* 0x000000020000780c */ /* 0x000fe20003f05270 */
        /* <DEDUP_REMOVED lines=31> */
.L_x_445:
[----:B------:R-:W-:Y:S05]  /*b180*/  WARPSYNC.ALL ;  /* 0x0000000000007948 */ /* 0x000fea0003800000 */
[----:B------:R-:W-:-:S13]  /*b190*/  ELECT P0, URZ, PT ;  /* 0x00000000003f782f */ /* 0x000fda0003800000 */
        /* <DEDUP_REMOVED lines=8> */
.L_x_457:
        /* <DEDUP_REMOVED lines=8> */
.L_x_467:
        /* <DEDUP_REMOVED lines=9> */
.L_x_468:
[----:B------:R-:W-:Y:S05]  /*b330*/  @!P1 BRA `(.L_x_460) ;  /* 0x0000000000049947 */ /* 0x000fea0003800000 */
[----:B------:R-:W-:Y:S01]  /*b340*/  BPT.TRAP 0x1 ;  /* 0x000000040000795c */ /* 0x000fe20000300000 */
.L_x_460:
[----:B------:R-:W-:-:S07]  /*b350*/  SHF.L.U32 R12, R12, 0x1f, RZ ;  /* 0x0000001f0c0c7819 */ /* 0x000fce00000006ff */
.L_x_461:
[----:B--2---:R2:W3:Y:S02]  /*b360*/  SYNCS.PHASECHK.TRANS64.TRYWAIT P0, [R7+URZ+0x31838], R12 ;  /* 0x0318380c070075a7 */ /* 0x0044e4000800017f */
[----:B---3--:R-:W-:Y:S05]  /*b370*/  @!P0 NANOSLEEP.SYNCS 0x989680 ;  /* 0x009896800000895d */ /* 0x008fea0003900000 */
[----:B------:R-:W3:Y:S02]  /*b380*/  @!P0 SYNCS.PHASECHK.TRANS64 P0, [R7+URZ+0x31838], R12 ;  /* 0x0318380c070085a7 */ /* 0x000ee4000800007f */
[----:B---3--:R-:W-:Y:S05]  /*b390*/  @!P0 BRA `(.L_x_461) ;  /* 0xfffffffc00f08947 */ /* 0x008fea000383ffff */
.L_x_417:
[----:B------:R-:W-:Y:S05]  /*b3a0*/  BSYNC B0 ;  /* 0x0000000000007941 */ /* 0x000fea0003800000 */
.L_x_414:
[----:B------:R-:W-:Y:S05]  /*b3b0*/  EXIT ;  /* 0x000000000000794d */ /* 0x000fea0003800000 */
.L_x_421:
[----:B-1----:R1:W2:Y:S02]  /*b3c0*/  SYNCS.PHASECHK.TRANS64.TRYWAIT P0, [R17+URZ+0x31800], R8 ;  /* 0x03180008110075a7 */ /* 0x0022a4000800017f */
[----:B--2---:R-:W-:Y:S05]  /*b3d0*/  @!P0 NANOSLEEP.SYNCS 0x989680 ;  /* 0x009896800000895d */ /* 0x004fea0003900000 */
[----:B------:R-:W2:Y:S02]  /*b3e0*/  @!P0 SYNCS.PHASECHK.TRANS64 P0, [R17+URZ+0x31800], R8 ;  /* 0x03180008110085a7 */ /* 0x000ea4000800007f */
[----:B--2---:R-:W-:Y:S05]  /*b3f0*/  @!P0 BRA `(.L_x_421) ;  /* 0xfffffffc00f08947 */ /* 0x004fea000383ffff */
[----:B------:R-:W-:Y:S05]  /*b400*/  BRA `(.L_x_420) ;  /* 0xffffff5800747947 */ /* 0x000fea000383ffff */
.L_x_425:
[----:B--2---:R2:W3:Y:S02]  /*b410*/  SYNCS.PHASECHK.TRANS64.TRYWAIT P0, [R16+URZ+0x31810], R9 ;  /* 0x03181009100075a7 */ /* 0x0044e4000800017f */
[----:B---3--:R-:W-:Y:S05]  /*b420*/  @!P0 NANOSLEEP.SYNCS 0x989680 ;  /* 0x009896800000895d */ /* 0x008fea0003900000 */
[----:B------:R-:W3:Y:S02]  /*b430*/  @!P0 SYNCS.PHASECHK.TRANS64 P0, [R16+URZ+0x31810], R9 ;  /* 0x03181009100085a7 */ /* 0x000ee4000800007f */
[----:B---3--:R-:W-:Y:S05]  /*b440*/  @!P0 BRA `(.L_x_425) ;  /* 0xfffffffc00f08947 */ /* 0x008fea000383ffff */
[----:B------:R-:W-:Y:S05]  /*b450*/  BRA `(.L_x_424) ;  /* 0xffffff6000f07947 */ /* 0x000fea000383ffff */
.L_x_429:
[----:B----4-:R4:W1:Y:S02]  /*b460*/  SYNCS.PHASECHK.TRANS64.TRYWAIT P0, [R17+URZ+0x31830], R10 ;  /* 0x0318300a110075a7 */ /* 0x010864000800017f */
[----:B-1----:R-:W-:Y:S05]  /*b470*/  @!P0 NANOSLEEP.SYNCS 0x989680 ;  /* 0x009896800000895d */ /* 0x002fea0003900000 */
[----:B------:R-:W1:Y:S02]  /*b480*/  @!P0 SYNCS.PHASECHK.TRANS64 P0, [R17+URZ+0x31830], R10 ;  /* 0x0318300a110085a7 */ /* 0x000e64000800007f */
[----:B-1----:R-:W-:Y:S05]  /*b490*/  @!P0 BRA `(.L_x_429) ;  /* 0xfffffffc00f08947 */ /* 0x002fea000383ffff */
[----:B------:R-:W-:Y:S05]  /*b4a0*/  BRA `(.L_x_428) ;  /* 0xffffff8000007947 */ /* 0x000fea000383ffff */
.L_x_447:
[----:B-1----:R1:W2:Y:S02]  /*b4b0*/  SYNCS.PHASECHK.TRANS64.TRYWAIT P0, [R6+URZ+0x31820], R3 ;  /* 0x03182003060075a7 */ /* 0x0022a4000800017f */
[----:B--2---:R-:W-:Y:S05]  /*b4c0*/  @!P0 NANOSLEEP.SYNCS 0x989680 ;  /* 0x009896800000895d */ /* 0x004fea0003900000 */
[----:B------:R-:W2:Y:S02]  /*b4d0*/  @!P0 SYNCS.PHASECHK.TRANS64 P0, [R6+URZ+0x31820], R3 ;  /* 0x03182003060085a7 */ /* 0x000ea4000800007f */
[----:B--2---:R-:W-:Y:S05]  /*b4e0*/  @!P0 BRA `(.L_x_447) ;  /* 0xfffffffc00f08947 */ /* 0x004fea000383ffff */
[----:B------:R-:W-:Y:S05]  /*b4f0*/  BRA `(.L_x_462) ;  /* 0xffffffe8003c7947 */ /* 0x000fea000383ffff */
.L_x_450:
[----:B-1----:R1:W2:Y:S02]  /*b500*/  SYNCS.PHASECHK.TRANS64.TRYWAIT P1, [R6+URZ+0x31838], R9 ;  /* 0x03183809060075a7 */ /* 0x0022a4000802017f */
[----:B--2---:R-:W-:Y:S05]  /*b510*/  @!P1 NANOSLEEP.SYNCS 0x989680 ;  /* 0x009896800000995d */ /* 0x004fea0003900000 */
[----:B------:R-:W2:Y:S02]  /*b520*/  @!P1 SYNCS.PHASECHK.TRANS64 P1, [R6+URZ+0x31838], R9 ;  /* 0x03183809060095a7 */ /* 0x000ea4000802007f */
[----:B--2---:R-:W-:Y:S05]  /*b530*/  @!P1 BRA `(.L_x_450) ;  /* 0xfffffffc00f09947 */ /* 0x004fea000383ffff */
[----:B------:R-:W-:Y:S05]  /*b540*/  BRA `(.L_x_463) ;  /* 0xfffffff0005c7947 */ /* 0x000fea000383ffff */
.L_x_452:
[----:B------:R-:W-:-:S07]  /*b550*/  SHF.L.U32 R0, R8, 0x1f, RZ ;  /* 0x0000001f08007819 */ /* 0x000fce00000006ff */
.L_x_464:
[----:B-1----:R1:W2:Y:S02]  /*b560*/  SYNCS.PHASECHK.TRANS64.TRYWAIT P1, [R20+URZ+0x31820], R0 ;  /* 0x03182000140075a7 */ /* 0x0022a4000802017f */
[----:B--2---:R-:W-:Y:S05]  /*b570*/  @!P1 NANOSLEEP.SYNCS 0x989680 ;  /* 0x009896800000995d */ /* 0x004fea0003900000 */
[----:B------:R-:W2:Y:S02]  /*b580*/  @!P1 SYNCS.PHASECHK.TRANS64 P1, [R20+URZ+0x31820], R0 ;  /* 0x03182000140095a7 */ /* 0x000ea4000802007f */
[----:B--2---:R-:W-:Y:S05]  /*b590*/  @!P1 BRA `(.L_x_464) ;  /* 0xfffffffc00f09947 */ /* 0x004fea000383ffff */
[----:B------:R-:W-:Y:S05]  /*b5a0*/  BRA `(.L_x_465) ;  /* 0xfffffff4001c7947 */ /* 0x000fea000383ffff */
.L_x_455:
[----:B-1----:R1:W2:Y:S02]  /*b5b0*/  SYNCS.PHASECHK.TRANS64.TRYWAIT P1, [R6+URZ+0x31838], R3 ;  /* 0x03183803060075a7 */ /* 0x0022a4000802017f */
[----:B--2---:R-:W-:Y:S05]  /*b5c0*/  @!P1 NANOSLEEP.SYNCS 0x989680 ;  /* 0x009896800000995d */ /* 0x004fea0003900000 */
[----:B------:R-:W2:Y:S02]  /*b5d0*/  @!P1 SYNCS.PHASECHK.TRANS64 P1, [R6+URZ+0x31838], R3 ;  /* 0x03183803060095a7 */ /* 0x000ea4000802007f */
[----:B--2---:R-:W-:Y:S05]  /*b5e0*/  @!P1 BRA `(.L_x_455) ;  /* 0xfffffffc00f09947 */ /* 0x004fea000383ffff */
[----:B------:R-:W-:Y:S05]  /*b5f0*/  BRA `(.L_x_466) ;  /* 0xfffffff800007947 */ /* 0x000fea000383ffff */
.L_x_458:
[----:B-1----:R1:W2:Y:S02]  /*b600*/  SYNCS.PHASECHK.TRANS64.TRYWAIT P0, [R5+URZ], R2 ;  /* 0x00000002050075a7 */ /* 0x0022a4000800017f */
[----:B--2---:R-:W-:Y:S05]  /*b610*/  @!P0 NANOSLEEP.SYNCS 0x989680 ;  /* 0x009896800000895d */ /* 0x004fea0003900000 */
[----:B------:R-:W2:Y:S02]  /*b620*/  @!P0 SYNCS.PHASECHK.TRANS64 P0, [R5+URZ], R2 ;  /* 0x00000002050085a7 */ /* 0x000ea4000800007f */
[----:B--2---:R-:W-:Y:S05]  /*b630*/  @!P0 BRA `(.L_x_458) ;  /* 0xfffffffc00f08947 */ /* 0x004fea000383ffff */
[----:B------:R-:W-:Y:S05]  /*b640*/  BRA `(.L_x_467) ;  /* 0xfffffffc00147947 */ /* 0x000fea000383ffff */
.L_x_459:
[----:B-1----:R1:W2:Y:S02]  /*b650*/  SYNCS.PHASECHK.TRANS64.TRYWAIT P0, [R3+URZ], R0 ;  /* 0x00000000030075a7 */ /* 0x0022a4000800017f */
[----:B--2---:R-:W-:Y:S05]  /*b660*/  @!P0 NANOSLEEP.SYNCS 0x989680 ;  /* 0x009896800000895d */ /* 0x004fea0003900000 */
[----:B------:R-:W2:Y:S02]  /*b670*/  @!P0 SYNCS.PHASECHK.TRANS64 P0, [R3+URZ], R0 ;  /* 0x00000000030085a7 */ /* 0x000ea4000800007f */
[----:B--2---:R-:W-:Y:S05]  /*b680*/  @!P0 BRA `(.L_x_459) ;  /* 0xfffffffc00f08947 */ /* 0x004fea000383ffff */
[----:B------:R-:W-:Y:S05]  /*b690*/  BRA `(.L_x_468) ;  /* 0xfffffffc00247947 */ /* 0x000fea000383ffff */
.L_x_469:
        /* <DEDUP_REMOVED lines=14> */
.L_x_1150:


//--------------------- .text._ZN7cutlass13device_kernelIN5flash11enable_sm90INS1_16FlashAttnBwdSm90INS1_25CollectiveMainloopBwdSm90ILi2ELi1ELi1EN4cute5tupleIJNS5_1CILi1EEES8_S8_EEENS6_IJNS7_ILi64EEENS7_ILi80EEENS7_ILi256EEEEEENS_10bfloat16_tEfNS_4arch4Sm90ELb0ELb1ELb1ELb1ELb0ELb0ELb1ELb1ELi2ELi1ELi1ELi1ELb0EEENS1_21CollectiveEpilogueBwdISD_SE_SG_Li256ELb1ELb1ELi2EEENS1_19SingleTileSchedulerILb1ELb0ELb0ELi80EEEEEEEEEvNT_6ParamsE --------------------------
	.section	.text._ZN7cutlass13device_kernelIN5flash11enable_sm90INS1_16FlashAttnBwdSm90INS1_25CollectiveMainloopBwdSm90ILi2ELi1ELi1EN4cute5tupleIJNS5_1CILi1EEES8_S8_EEENS6_IJNS7_ILi64EEENS7_ILi80EEENS7_ILi256EEEEEENS_10bfloat16_tEfNS_4arch4Sm90ELb0ELb1ELb1ELb1ELb0ELb0ELb1ELb1ELi2ELi1ELi1ELi1ELb0EEENS1_21CollectiveEpilogueBwdISD_SE_SG_Li256ELb1ELb1ELi2EEENS1_19SingleTileSchedulerILb1ELb0ELb0ELi80EEEEEEEEEvNT_6ParamsE,"ax",@progbits
	.align	128
.text._ZN7cutlass13device_kernelIN5flash11enable_sm90INS1_16FlashAttnBwdSm90INS1_25CollectiveMainloopBwdSm90ILi2ELi1ELi1EN4cute5tupleIJNS5_1CILi1EEES8_S8_EEENS6_IJNS7_ILi64EEENS7_ILi80EEENS7_ILi256EEEEEENS_10bfloat16_tEfNS_4arch4Sm90ELb0ELb1ELb1ELb1ELb0ELb0ELb1ELb1ELi2ELi1ELi1ELi1ELb0EEENS1_21CollectiveEpilogueBwdISD_SE_SG_Li256ELb1ELb1ELi2EEENS1_19SingleTileSchedulerILb1ELb0ELb0ELi80EEEEEEEEEvNT_6ParamsE:
        .type           _ZN7cutlass13device_kernelIN5flash11enable_sm90INS1_16FlashAttnBwdSm90INS1_25CollectiveMainloopBwdSm90ILi2ELi1ELi1EN4cute5tupleIJNS5_1CILi1EEES8_S8_EEENS6_IJNS7_ILi64EEENS7_ILi80EEENS7_ILi256EEEEEENS_10bfloat16_tEfNS_4arch4Sm90ELb0ELb1ELb1ELb1ELb0ELb0ELb1ELb1ELi2ELi1ELi1ELi1ELb0EEENS1_21CollectiveEpilogueBwdISD_SE_SG_Li256ELb1ELb1ELi2EEENS1_19SingleTileSchedulerILb1ELb0ELb0ELi80EEEEEEEEEvNT_6ParamsE,@function
        .size           _ZN7cutlass13device_kernelIN5flash11enable_sm90INS1_16FlashAttnBwdSm90INS1_25CollectiveMainloopBwdSm90ILi2ELi1ELi1EN4cute5tupleIJNS5_1CILi1EEES8_S8_EEENS6_IJNS7_ILi64EEENS7_ILi80EEENS7_ILi256EEEEEENS_10bfloat16_tEfNS_4arch4Sm90ELb0ELb1ELb1ELb1ELb0ELb0ELb1ELb1ELi2ELi1ELi1ELi1ELb0EEENS1_21CollectiveEpilogueBwdISD_SE_SG_Li256ELb1ELb1ELi2EEENS1_19SingleTileSchedulerILb1ELb0ELb0ELi80EEEEEEEEEvNT_6ParamsE,(.L_x_1151 - _ZN7cutlass13device_kernelIN5flash11enable_sm90INS1_16FlashAttnBwdSm90INS1_25CollectiveMainloopBwdSm90ILi2ELi1ELi1EN4cute5tupleIJNS5_1CILi1EEES8_S8_EEENS6_IJNS7_ILi64EEENS7_ILi80EEENS7_ILi256EEEEEENS_10bfloat16_tEfNS_4arch4Sm90ELb0ELb1ELb1ELb1ELb0ELb0ELb1ELb1ELi2ELi1ELi1ELi1ELb0EEENS1_21CollectiveEpilogueBwdISD_SE_SG_Li256ELb1ELb1ELi2EEENS1_19SingleTileSchedulerILb1ELb0ELb0ELi80EEEEEEEEEvNT_6ParamsE)
        .other          _ZN7cutlass13device_kernelIN5flash11enable_sm90INS1_16FlashAttnBwdSm90INS1_25CollectiveMainloopBwdSm90ILi2ELi1ELi1EN4cute5tupleIJNS5_1CILi1EEES8_S8_EEENS6_IJNS7_ILi64EEENS7_ILi80EEENS7_ILi256EEEEEENS_10bfloat16_tEfNS_4arch4Sm90ELb0ELb1ELb1ELb1ELb0ELb0ELb1ELb1ELi2ELi1ELi1ELi1ELb0EEENS1_21CollectiveEpilogueBwdISD_SE_SG_Li256ELb1ELb1ELi2EEENS1_19SingleTileSchedulerILb1ELb0ELb0ELi80EEEEEEEEEvNT_6ParamsE,@"STO_CUDA_ENTRY STV_DEFAULT"
_ZN7cutlass13device_kernelIN5flash11enable_sm90INS1_16FlashAttnBwdSm90INS1_25CollectiveMainloopBwdSm90ILi2ELi1ELi1EN4cute5tupleIJNS5_1CILi1EEES8_S8_EEENS6_IJNS7_ILi64EEENS7_ILi80EEENS7_ILi256EEEEEENS_10bfloat16_tEfNS_4arch4Sm90ELb0ELb1ELb1ELb1ELb0ELb0ELb1ELb1ELi2ELi1ELi1ELi1ELb0EEENS1_21CollectiveEpilogueBwdISD_SE_SG_Li256ELb1ELb1ELi2EEENS1_19SingleTileSchedulerILb1ELb0ELb0ELi80EEEEEEEEEvNT_6ParamsE:
[----:B------:R-:W0:Y:S02]  /*0000*/  LDC R1, c[0x0][0x28] ;  /* 0x00000a00ff017b82 */ /* 0x000e240000000800 */
[----:B0-----:R-:W-:Y:S01]  /*0010*/  VIADD R1, R1, 0xfffffff8 ;  /* 0xfffffff801017836 */ /* 0x001fe20000000000 */
[----:B------:R-:W0:Y:S01]  /*0020*/  S2R R21, SR_TID.X ;  /* 0x0000000000157919 */ /* 0x000e220000002100 */
[----:B------:R-:W-:Y:S01]  /*0030*/  ELECT P0, URZ, PT ;  /* 0x00000000003f782f */ /* 0x000fe20003800000 */
[----:B------:R-:W-:Y:S01]  /*0040*/  BSSY B0, `(.L_x_470) ;  /* 0x0000014000007945 */ /* 0x000fe20003800000 */
[----:B0-----:R-:W-:-:S05]  /*0050*/  SHF.R.U32.HI R0, RZ, 0x5, R21 ;  /* 0x00000005ff007819 */ /* 0x001fca0000011615 */
[----:B------:R-:W0:Y:S02]  /*0060*/  SHFL.IDX PT, R2, R0, RZ, 0x1f ;  /* 0x00001fff00027589 */ /* 0x000e2400000e0000 */
[----:B0-----:R-:W-:Y:S02]  /*0070*/  ISETP.EQ.AND P0, PT, R2, RZ, P0 ;  /* 0x000000ff0200720c */ /* 0x001fe40000702270 */
        /* <DEDUP_REMOVED lines=16> */
.L_x_471:
[----:B------:R-:W-:Y:S05]  /*0180*/  BSYNC B0 ;  /* 0x0000000000007941 */ /* 0x000fea0003800000 */
.L_x_470:
[----:B------:R-:W-:Y:S01]  /*0190*/  VOTEU.ANY UP0, P0 ;  /* 0x00000000003f7886 */ /* 0x000fe20000000100 */
[----:B------:R-:W0:Y:S01]  /*01a0*/  SHFL.IDX PT, R2, R2, RZ, 0x1f ;  /* 0x00001fff02027589 */ /* 0x000e2200000e0000 */
[----:B------:R-:W-:Y:S01]  /*01b0*/  UMOV UR4, 0x1 ;  /* 0x0000000100047882 */ /* 0x000fe20000000000 */
[----:B------:R-:W-:Y:S02]  /*01c0*/  VOTEU.ANY UP1, P0 ;  /* 0x00000000003f7886 */ /* 0x000fe40000020100 */
[----:B------:R-:W1:Y:S01]  /*01d0*/  @UP0 S2UR UR7, SR_CgaCtaId ;  /* 0x00000000000709c3 */ /* 0x000e620000008800 */
[----:B------:R-:W-:Y:S01]  /*01e0*/  @UP0 UMOV UR6, 0x400 ;  /* 0x0000040000060882 */ /* 0x000fe20000000000 */
[----:B------:R-:W-:-:S04]  /*01f0*/  @UP0 UIADD3 UR4, -UR4, 0x100000, URZ ;  /* 0x0010000004040890 */ /* 0x000fc8000fffe13f */
[----:B------:R-:W-:Y:S02]  /*0200*/  @UP0 USHF.L.U32 UR5, UR4, 0xb, URZ ;  /* 0x0000000b04050899 */ /* 0x000fe4000800063f */
[----:B------:R-:W-:Y:S01]  /*0210*/  @UP0 USHF.L.U32 UR4, UR4, 0x1, URZ ;  /* 0x0000000104040899 */ /* 0x000fe2000800063f */
[----:B------:R-:W2:Y:S01]  /*0220*/  SHFL.IDX PT, R3, R0, RZ, 0x1f ;  /* 0x00001fff00037589 */ /* 0x000ea200000e0000 */
[----:B0-----:R-:W-:Y:S01]  /*0230*/  R2UR UR8, R2 ;  /* 0x00000000020872ca */ /* 0x001fe200000e0000 */
[----:B-1----:R-:W-:-:S03]  /*0240*/  @UP0 ULEA UR6, UR7, UR6, 0x18 ;  /* 0x0000000607060291 */ /* 0x002fc6000f8ec03f */
[----:B------:R-:W-:Y:S01]  /*0250*/  UMOV UR7, 0x1 ;  /* 0x0000000100077882 */ /* 0x000fe20000000000 */
[----:B--2---:R-:W-:-:S08]  /*0260*/  ISETP.NE.AND P1, PT, R3, RZ, PT ;  /* 0x000000ff0300720c */ /* 0x004fd00003f25270 */
[----:B------:R-:W-:Y:S01]  /*0270*/  UISETP.NE.AND UP0, UPT, UR8, URZ, UPT ;  /* 0x0000003f0800728c */ /* 0x000fe2000bf05270 */
[----:B------:R-:W0:Y:S02]  /*0280*/  FENCE.VIEW.ASYNC.S ;  /* 0x00000000000073c6 */ /* 0x000e240000000000 */
[----:B0-----:R0:W1:Y:S02]  /*0290*/  @UP1 SYNCS.EXCH.64 URZ, [UR6+0x31600], UR4 ;  /* 0x03160004063f15b2 */ /* 0x0010640008000100 */
[----:B0-----:R-:W-:-:S06]  /*02a0*/  USEL UR4, UR7, 0x2, !UP0 ;  /* 0x0000000207047887 */ /* 0x001fcc000c000000 */
[----:B------:R-:W-:-:S05]  /*02b0*/  IMAD.U32 R2, RZ, RZ, UR4 ;  /* 0x00000004ff027e24 */ /* 0x000fca000f8e00ff */
[----:B------:R0:W-:Y:S01]  /*02c0*/  STL [R1], R2 ;  /* 0x0000000201007387 */ /* 0x0001e20000100800 */
[----:B------:R-:W-:Y:S05]  /*02d0*/  @P1 BRA `(.L_x_472) ;  /* 0x0000000000481947 */ /* 0x000fea0003800000 */
[----:B------:R-:W2:Y:S01]  /*02e0*/  S2UR UR5, SR_CgaCtaId ;  /* 0x00000000000579c3 */ /* 0x000ea20000008800 */
        /* <DEDUP_REMOVED lines=12> */
[----:B--2---:R2:W3:Y:S08]  /*03b0*/  SYNCS.EXCH.64 URZ, [UR8+0x31610], UR6 ;  /* 0x03161006083f75b2 */ /* 0x0044f00008000100 */
[----:B------:R2:W4:Y:S01]  /*03c0*/  SYNCS.EXCH.64 URZ, [UR8+0x31620], UR4 ;  /* 0x03162004083f75b2 */ /* 0x0005220008000100 */
[----:B------:R2:W0:Y:S01]  /*03d0*/  SYNCS.EXCH.64 URZ, [UR8+0x31618], UR6 ;  /* 0x03161806083f75b2 */ /* 0x0004220008000100 */
[----:B------:R2:W0:Y:S01]  /*03e0*/  SYNCS.EXCH.64 URZ, [UR8+0x31628], UR4 ;  /* 0x03162804083f75b2 */ /* 0x0004220008000100 */
[----:B------:R-:W-:Y:S01]  /*03f0*/  NOP ;  /* 0x0000000000007918 */ /* 0x000fe20000000000 */
.L_x_472:
[----:B0-----:R-:W0:Y:S01]  /*0400*/  SHFL.IDX PT, R2, R0, RZ, 0x1f ;  /* 0x00001fff00027589 */ /* 0x001e2200000e0000 */
[----:B------:R-:W-:Y:S01]  /*0410*/  NOP ;  /* 0x0000000000007918 */ /* 0x000fe20000000000 */
[----:B0-----:R-:W-:-:S13]  /*0420*/  ISETP.NE.AND P0, PT, R2, RZ, PT ;  /* 0x000000ff0200720c */ /* 0x001fda0003f05270 */
[----:B------:R-:W-:Y:S05]  /*0430*/  @P0 BRA `(.L_x_473) ;  /* 0x0000000000400947 */ /* 0x000fea0003800000 */
[----:B--2---:R-:W0:Y:S01]  /*0440*/  S2UR UR5, SR_CgaCtaId ;  /* 0x00000000000579c3 */ /* 0x004e220000008800 */
[----:B------:R-:W-:Y:S01]  /*0450*/  UMOV UR4, 0x400 ;  /* 0x0000040000047882 */ /* 0x000fe20000000000 */
[----:B------:R-:W-:Y:S01]  /*0460*/  UMOV UR6, 0x1 ;  /* 0x0000000100067882 */ /* 0x000fe20000000000 */
[----:B------:R-:W-:Y:S01]  /*0470*/  UMOV UR7, 0x100 ;  /* 0x0000010000077882 */ /* 0x000fe20000000000 */
[----:B------:R-:W-:Y:S01]  /*0480*/  ELECT P0, URZ, PT ;  /* 0x00000000003f782f */ /* 0x000fe20003800000 */
[----:B0-----:R-:W-:Y:S02]  /*0490*/  ULEA UR8, UR5, UR4, 0x18 ;  /* 0x0000000405087291 */ /* 0x001fe4000f8ec03f */
[----:B------:R-:W-:-:S04]  /*04a0*/  UIADD3 UR4, -UR6, 0x100000, URZ ;  /* 0x0010000006047890 */ /* 0x000fc8000fffe13f */
[----:B------:R-:W-:Y:S02]  /*04b0*/  USHF.L.U32 UR5, UR4, 0xb, URZ ;  /* 0x0000000b04057899 */ /* 0x000fe4000800063f */
[----:B------:R-:W-:Y:S02]  /*04c0*/  USHF.L.U32 UR4, UR4, 0x1, URZ ;  /* 0x0000000104047899 */ /* 0x000fe4000800063f */
[----:B------:R-:W-:-:S04]  /*04d0*/  UIADD3 UR6, -UR7, 0x100000, URZ ;  /* 0x0010000007067890 */ /* 0x000fc8000fffe13f */
[----:B------:R-:W-:Y:S02]  /*04e0*/  USHF.L.U32 UR7, UR6, 0xb, URZ ;  /* 0x0000000b06077899 */ /* 0x000fe4000800063f */
[----:B------:R-:W-:Y:S01]  /*04f0*/  USHF.L.U32 UR6, UR6, 0x1, URZ ;  /* 0x0000000106067899 */ /* 0x000fe2000800063f */
[----:B------:R-:W0:Y:S03]  /*0500*/  FENCE.VIEW.ASYNC.S ;  /* 0x00000000000073c6 */ /* 0x000e260000000000 */
[----:B0-----:R0:W2:Y:S08]  /*0510*/  SYNCS.EXCH.64 URZ, [UR8+0x31630], UR4 ;  /* 0x03163004083f75b2 */ /* 0x0010b00008000100 */
[----:B------:R0:W0:Y:S01]  /*0520*/  SYNCS.EXCH.64 URZ, [UR8+0x31638], UR6 ;  /* 0x03163806083f75b2 */ /* 0x0000220008000100 */
[----:B------:R-:W-:Y:S01]  /*0530*/  NOP ;  /* 0x0000000000007918 */ /* 0x000fe20000000000 */
.L_x_473:
[----:B------:R-:W-:Y:S01]  /*0540*/  PLOP3.LUT P0, PT, PT, PT, UP0, 0x80, 0x0 ;  /* 0x000000000000781c */ /* 0x000fe20003f0f008 */
[----:B------:R-:W-:Y:S01]  /*0550*/  NOP ;  /* 0x0000000000007918 */ /* 0x000fe20000000000 */
[----:B------:R-:W-:Y:S01]  /*0560*/  BSSY B0, `(.L_x_474) ;  /* 0x0000f59000007945 */ /* 0x000fe20003800000 */
[----:B------:R-:W-:Y:S01]  /*0570*/  LOP3.LUT R11, R21, 0x7f, RZ, 0xc0, !PT ;  /* 0x0000007f150b7812 */ /* 0x000fe200078ec0ff */
[----:B01234-:R-:W-:Y:S09]  /*0580*/  BAR.SYNC.DEFER_BLOCKING 0x0 ;  /* 0x0000000000007b1d */ /* 0x01fff20000010000 */
[----:B------:R-:W-:Y:S05]  /*0590*/  @!P0 BRA `(.L_x_475) ;  /* 0x000000d000848947 */ /* 0x000fea0003800000 */
.L_x_476:
        /* <DEDUP_REMOVED lines=15> */
.L_x_477:
        /* <DEDUP_REMOVED lines=11> */
.L_x_479:
[----:B------:R-:W2:Y:S02]  /*0740*/  LDC R0, c[0x0][0x8bc] ;  /* 0x00022f00ff007b82 */ /* 0x000ea40000000800 */
.L_x_478:
[----:B0-----:R-:W-:-:S05]  /*0750*/  IMAD R11, R2, 0x50, RZ ;  /* 0x00000050020b7824 */ /* 0x001fca00078e02ff */
[----:B--2--5:R-:W-:-:S04]  /*0760*/  ISETP.GE.AND P0, PT, R11, R0, PT ;  /* 0x000000000b00720c */ /* 0x024fc80003f06270 */
[----:B-1----:R-:W-:-:S04]  /*0770*/  SEL R234, R7, 0xffffffff, !P0 ;  /* 0xffffffff07ea7807 */ /* 0x002fc80004000000 */
[----:B------:R-:W-:-:S13]  /*0780*/  ISETP.GE.AND P0, PT, R234, RZ, PT ;  /* 0x000000ffea00720c */ /* 0x000fda0003f06270 */
[----:B------:R-:W-:Y:S05]  /*0790*/  @!P0 BRA `(.L_x_480) ;  /* 0x000000f000d48947 */ /* 0x000fea0003800000 */
[----:B------:R-:W0:Y:S01]  /*07a0*/  LDC.64 R6, c[0x0][0x770] ;  /* 0x0001dc00ff067b82 */ /* 0x000e220000000a00 */
[----:B------:R-:W-:-:S07]  /*07b0*/  ULDC.64 UR6, c[0x0][0x208] ;  /* 0x0000820000067ab9 */ /* 0x000fce0000000a00 */
[----:B------:R-:W1:Y:S08]  /*07c0*/  LDC.64 R8, c[0x0][0x780] ;  /* 0x0001e000ff087b82 */ /* 0x000e700000000a00 */
[----:B------:R-:W2:Y:S01]  /*07d0*/  LDC.64 R4, c[0x0][0x770] ;  /* 0x0001dc00ff047b82 */ /* 0x000ea20000000a00 */
[----:B0-----:R-:W-:-:S04]  /*07e0*/  ISETP.NE.U32.AND P1, PT, R6, RZ, PT ;  /* 0x000000ff0600720c */ /* 0x001fc80003f25070 */
[----:B------:R-:W-:Y:S02]  /*07f0*/  ISETP.NE.AND.EX P1, PT, R7, RZ, PT, P1 ;  /* 0x000000ff0700720c */ /* 0x000fe40003f25310 */
[----:B-1----:R-:W-:-:S04]  /*0800*/  ISETP.NE.U32.AND P0, PT, R8, RZ, PT ;  /* 0x000000ff0800720c */ /* 0x002fc80003f05070 */
[----:B------:R-:W-:Y:S01]  /*0810*/  ISETP.NE.AND.EX P0, PT, R9, RZ, PT, P0 ;  /* 0x000000ff0900720c */ /* 0x000fe20003f05300 */
[----:B--2---:R-:W-:-:S06]  /*0820*/  IMAD.WIDE R8, R234, 0x4, R4 ;  /* 0x00000004ea087825 */ /* 0x004fcc00078e0204 */
[----:B------:R-:W2:Y:S06]  /*0830*/  @P1 LDG.E R3, desc[UR6][R8.64] ;  /* 0x0000000608031981 */ /* 0x000eac000c1e1900 */
[----:B------:R-:W0:Y:S08]  /*0840*/  @P0 LDC.64 R6, c[0x0][0x780] ;  /* 0x0001e000ff060b82 */ /* 0x000e300000000a00 */
[----:B------:R-:W1:Y:S01]  /*0850*/  LDC R0, c[0x0][0x290] ;  /* 0x0000a400ff007b82 */ /* 0x000e620000000800 */
[----:B------:R-:W-:-:S02]  /*0860*/  ULDC UR4, c[0x0][0x280] ;  /* 0x0000a00000047ab9 */ /* 0x000fc40000000800 */
[----:B------:R-:W-:Y:S01]  /*0870*/  IMAD.U32 R5, RZ, RZ, UR4 ;  /* 0x00000004ff057e24 */ /* 0x000fe2000f8e00ff */
[----:B------:R-:W-:Y:S02]  /*0880*/  ULDC.64 UR4, c[0x0][0x788] ;  /* 0x0001e20000047ab9 */ /* 0x000fe40000000a00 */
[----:B------:R-:W-:-:S04]  /*0890*/  ISETP.NE.U32.AND P2, PT, RZ, UR4, PT ;  /* 0x00000004ff007c0c */ /* 0x000fc8000bf45070 */
[----:B------:R-:W-:Y:S01]  /*08a0*/  ISETP.NE.AND.EX P2, PT, RZ, UR5, PT, P2 ;  /* 0x00000005ff007c0c */ /* 0x000fe2000bf45320 */
[----:B0-----:R-:W-:-:S05]  /*08b0*/  @P0 IMAD.WIDE R6, R234, 0x4, R6 ;  /* 0x00000004ea060825 */ /* 0x001fca00078e0206 */
        /* <DEDUP_REMOVED lines=12> */
.L_x_481:
[----:B------:R-:W-:Y:S01]  /*0980*/  @P1 LOP3.LUT R3, R4, 0xffffc000, RZ, 0xc0, !PT ;  /* 0xffffc00004031812 */ /* 0x000fe200078ec0ff */
[----:B------:R-:W-:Y:S06]  /*0990*/  @!P2 BRA `(.L_x_482) ;  /* 0x000000000014a947 */ /* 0x000fec0003800000 */
[----:B------:R-:W0:Y:S01]  /*09a0*/  LDC.64 R6, c[0x0][0x788] ;  /* 0x0001e200ff067b82 */ /* 0x000e220000000a00 */
[----:B------:R-:W-:Y:S01]  /*09b0*/  ULDC.64 UR4, c[0x0][0x208] ;  /* 0x0000820000047ab9 */ /* 0x000fe20000000a00 */
[----:B0-----:R-:W-:-:S05]  /*09c0*/  IMAD.WIDE R6, R234, 0x4, R6 ;  /* 0x00000004ea067825 */ /* 0x001fca00078e0206 */
[----:B------:R0:W5:Y:S01]  /*09d0*/  LDG.E R0, desc[UR4][R6.64] ;  /* 0x0000000406007981 */ /* 0x000162000c1e1900 */
[----:B------:R-:W-:Y:S05]  /*09e0*/  BRA `(.L_x_483) ;  /* 0x0000000000287947 */ /* 0x000fea0003800000 */
.L_x_482:
        /* <DEDUP_REMOVED lines=10> */
.L_x_483:
[----:B-----5:R-:W-:Y:S01]  /*0a90*/  VIADD R4, R5, 0x3f ;  /* 0x0000003f05047836 */ /* 0x020fe20000000000 */
[----:B------:R-:W-:Y:S01]  /*0aa0*/  ISETP.GE.AND P2, PT, R2, RZ, PT ;  /* 0x000000ff0200720c */ /* 0x000fe20003f46270 */
[----:B------:R-:W-:Y:S01]  /*0ab0*/  ULDC UR4, c[0x0][0x74c] ;  /* 0x0001d30000047ab9 */ /* 0x000fe20000000800 */
[----:B0-----:R-:W-:Y:S02]  /*0ac0*/  IADD3 R6, R11, R5, -R0 ;  /* 0x000000050b067210 */ /* 0x001fe40007ffe800 */
[----:B------:R-:W-:Y:S02]  /*0ad0*/  SHF.R.S32.HI R7, RZ, 0x1f, R4 ;  /* 0x0000001fff077819 */ /* 0x000fe40000011404 */
[----:B------:R-:W-:Y:S01]  /*0ae0*/  PLOP3.LUT P0, PT, PT, PT, PT, 0x80, 0x0 ;  /* 0x000000000000781c */ /* 0x000fe20003f0f070 */
[----:B------:R-:W-:Y:S01]  /*0af0*/  VIADD R6, R6, -UR4 ;  /* 0x8000000406067c36 */ /* 0x000fe20008000000 */
[----:B------:R-:W-:-:S04]  /*0b00*/  LEA.HI R7, R7, R4, RZ, 0x6 ;  /* 0x0000000407077211 */ /* 0x000fc800078f30ff */
[----:B------:R-:W-:Y:S02]  /*0b10*/  SHF.R.S32.HI R7, RZ, 0x6, R7 ;  /* 0x00000006ff077819 */ /* 0x000fe40000011407 */
[----:B------:R-:W-:Y:S02]  /*0b20*/  SHF.R.S32.HI R9, RZ, 0x1f, R6 ;  /* 0x0000001fff097819 */ /* 0x000fe40000011406 */
[----:B------:R-:W-:Y:S02]  /*0b30*/  R2UR UR61, R7 ;  /* 0x00000000073d72ca */ /* 0x000fe400000e0000 */
[----:B------:R-:W-:Y:S01]  /*0b40*/  LEA.HI R9, R9, R6, RZ, 0x6 ;  /* 0x0000000609097211 */ /* 0x000fe200078f30ff */
[----:B------:R-:W-:-:S12]  /*0b50*/  @!P2 BRA `(.L_x_484) ;  /* 0x000000000024a947 */ /* 0x000fd80003800000 */
[----:B------:R-:W-:Y:S01]  /*0b60*/  IADD3 R4, -R0, 0x8f, R5 ;  /* 0x0000008f00047810 */ /* 0x000fe20007ffe105 */
[----:B------:R-:W-:-:S03]  /*0b70*/  ULDC UR4, c[0x0][0x748] ;  /* 0x0001d20000047ab9 */ /* 0x000fc60000000800 */
[----:B------:R-:W-:-:S04]  /*0b80*/  IADD3 R4, R4, UR4, R11 ;  /* 0x0000000404047c10 */ /* 0x000fc8000fffe00b */
[----:B------:R-:W-:-:S04]  /*0b90*/  SHF.R.S32.HI R7, RZ, 0x1f, R4 ;  /* 0x0000001fff077819 */ /* 0x000fc80000011404 */
[----:B------:R-:W-:-:S04]  /*0ba0*/  LEA.HI R7, R7, R4, RZ, 0x6 ;  /* 0x0000000407077211 */ /* 0x000fc800078f30ff */
[----:B------:R-:W-:-:S04]  /*0bb0*/  SHF.R.S32.HI R7, RZ, 0x6, R7 ;  /* 0x00000006ff077819 */ /* 0x000fc80000011407 */
[----:B------:R-:W-:-:S13]  /*0bc0*/  R2UR UR4, R7 ;  /* 0x00000000070472ca */ /* 0x000fda00000e0000 */
[----:B------:R-:W-:-:S04]  /*0bd0*/  UISETP.LT.AND UP0, UPT, UR61, UR4, UPT ;  /* 0x000000043d00728c */ /* 0x000fc8000bf01270 */
[----:B------:R-:W-:-:S12]  /*0be0*/  USEL UR61, UR61, UR4, UP0 ;  /* 0x000000043d3d7287 */ /* 0x000fd80008000000 */
.L_x_484:
[----:B------:R-:W-:Y:S02]  /*0bf0*/  SHF.R.S32.HI R9, RZ, 0x6, R9 ;  /* 0x00000006ff097819 */ /* 0x000fe40000011409 */
[----:B------:R-:W-:Y:S02]  /*0c00*/  CS2R R134, SRZ ;  /* 0x0000000000867805 */ /* 0x000fe4000001ff00 */
[----:B------:R-:W-:Y:S02]  /*0c10*/  CS2R R132, SRZ ;  /* 0x0000000000847805 */ /* 0x000fe4000001ff00 */
[----:B------:R-:W-:Y:S02]  /*0c20*/  CS2R R130, SRZ ;  /* 0x0000000000827805 */ /* 0x000fe4000001ff00 */
[----:B------:R-:W-:Y:S02]  /*0c30*/  VIMNMX R9, RZ, R9, !PT ;  /* 0x00000009ff097248 */ /* 0x000fe40007fe0100 */
[----:B------:R-:W-:-:S02]  /*0c40*/  CS2R R128, SRZ ;  /* 0x0000000000807805 */ /* 0x000fc4000001ff00 */
[----:B------:R-:W-:Y:S02]  /*0c50*/  CS2R R94, SRZ ;  /* 0x00000000005e7805 */ /* 0x000fe4000001ff00 */
[----:B------:R-:W-:Y:S02]  /*0c60*/  CS2R R92, SRZ ;  /* 0x00000000005c7805 */ /* 0x000fe4000001ff00 */
[----:B------:R-:W-:Y:S02]  /*0c70*/  ISETP.LT.AND P2, PT, R9, UR61, PT ;  /* 0x0000003d09007c0c */ /* 0x000fe4000bf41270 */
        /* <DEDUP_REMOVED lines=73> */
[----:B------:R-:W-:Y:S01]  /*1110*/  CS2R R136, SRZ ;  /* 0x0000000000887805 */ /* 0x000fe2000001ff00 */
[----:B------:R-:W-:Y:S06]  /*1120*/  @!P2 BRA `(.L_x_485) ;  /* 0x0000008000e8a947 */ /* 0x000fec0003800000 */
[----:B------:R-:W0:Y:S01]  /*1130*/  S2R R4, SR_CgaCtaId ;  /* 0x0000000000047919 */ /* 0x000e220000008800 */
[----:B------:R-:W-:Y:S01]  /*1140*/  MOV R17, 0x400 ;  /* 0x0000040000117802 */ /* 0x000fe20000000f00 */
[----:B------:R-:W-:Y:S01]  /*1150*/  VIADD R21, R21, 0xffffff80 ;  /* 0xffffff8015157836 */ /* 0x000fe20000000000 */
[----:B------:R-:W-:Y:S02]  /*1160*/  SHF.L.U32 R12, RZ, 0x1f, RZ ;  /* 0x0000001fff0c7819 */ /* 0x000fe400000006ff */
[----:B0-----:R-:W-:Y:S02]  /*1170*/  LEA R17, R4, R17, 0x18 ;  /* 0x0000001104117211 */ /* 0x001fe400078ec0ff */
[----:B------:R-:W-:Y:S02]  /*1180*/  SHF.R.S32.HI R4, RZ, 0x1f, R21 ;  /* 0x0000001fff047819 */ /* 0x000fe40000011415 */
[----:B------:R-:W0:Y:S02]  /*1190*/  SYNCS.PHASECHK.TRANS64.TRYWAIT P0, [R17+URZ+0x31600], R12 ;  /* 0x0316000c110075a7 */ /* 0x000e24000800017f */
[----:B------:R-:W-:-:S02]  /*11a0*/  LEA.HI R6, R4, R21, RZ, 0x7 ;  /* 0x0000001504067211 */ /* 0x000fc400078f38ff */
[CC--:B------:R-:W-:Y:S02]  /*11b0*/  LEA.HI R10, R4.reuse, R21.reuse, RZ, 0x5 ;  /* 0x00000015040a7211 */ /* 0x0c0fe400078f28ff */
[----:B------:R-:W-:Y:S02]  /*11c0*/  SHF.R.S32.HI R7, RZ, 0x7, R6 ;  /* 0x00000007ff077819 */ /* 0x000fe40000011406 */
[----:B------:R-:W-:-:S03]  /*11d0*/  LEA.HI R4, R4, R21, RZ, 0x4 ;  /* 0x0000001504047211 */ /* 0x000fc600078f20ff */
[----:B------:R1:W2:Y:S02]  /*11e0*/  SHFL.IDX PT, R8, R7, RZ, 0x1f ;  /* 0x00001fff07087589 */ /* 0x0002a400000e0000 */
[----:B012---:R-:W-:Y:S05]  /*11f0*/  @P0 BRA `(.L_x_486) ;  /* 0x0000000000080947 */ /* 0x007fea0003800000 */
[----:B------:R-:W0:Y:S02]  /*1200*/  SYNCS.PHASECHK.TRANS64.TRYWAIT P0, [R17+URZ+0x31600], R12 ;  /* 0x0316000c110075a7 */ /* 0x000e24000800017f */
[----:B0-----:R-:W-:Y:S05]  /*1210*/  @!P0 BRA `(.L_x_487) ;  /* 0x000000e8003c8947 */ /* 0x001fea0003800000 */
.L_x_486:
[----:B------:R-:W2:Y:S01]  /*1220*/  LDL R11, [R1] ;  /* 0x00000000010b7983 */ /* 0x000ea20000100800 */
[----:B------:R-:W-:Y:S01]  /*1230*/  LOP3.LUT R6, R6, 0xffffff80, RZ, 0xc0, !PT ;  /* 0xffffff8006067812 */ /* 0x000fe200078ec0ff */
[----:B------:R-:W1:Y:S01]  /*1240*/  S2UR UR4, SR_CTAID.Y ;  /* 0x00000000000479c3 */ /* 0x000e620000002600 */
[----:B------:R-:W-:Y:S01]  /*1250*/  LOP3.LUT R4, R4, 0xffffff0, RZ, 0xc0, !PT ;  /* 0x0ffffff004047812 */ /* 0x000fe200078ec0ff */
[----:B------:R-:W-:Y:S01]  /*1260*/  IMAD R20, R2, -0x50, RZ ;  /* 0xffffffb002147824 */ /* 0x000fe200078e02ff */
[----:B0-----:R-:W-:Y:S01]  /*1270*/  SHF.R.S32.HI R12, RZ, 0x5, R10 ;  /* 0x00000005ff0c7819 */ /* 0x001fe2000001140a */
[----:B------:R-:W-:Y:S01]  /*1280*/  IMAD.IADD R230, R0, 0x1, -R5 ;  /* 0x0000000100e67824 */ /* 0x000fe200078e0a05 */
[----:B------:R-:W-:Y:S01]  /*1290*/  SEL R229, R234, RZ, !P1 ;  /* 0x000000ffeae57207 */ /* 0x000fe20004800000 */
[----:B------:R-:W-:Y:S01]  /*12a0*/  IMAD.IADD R4, R21, 0x1, -R4 ;  /* 0x0000000115047824 */ /* 0x000fe200078e0a04 */
[----:B------:R-:W-:Y:S01]  /*12b0*/  CS2R R134, SRZ ;  /* 0x0000000000867805 */ /* 0x000fe2000001ff00 */
[----:B------:R-:W0:Y:S01]  /*12c0*/  LDC.64 R18, c[0x0][0x2d8] ;  /* 0x0000b600ff127b82 */ /* 0x000e220000000a00 */
[----:B------:R-:W-:Y:S01]  /*12d0*/  IMAD.IADD R232, R20, 0x1, R0 ;  /* 0x0000000114e87824 */ /* 0x000fe200078e0200 */
[----:B------:R-:W-:Y:S01]  /*12e0*/  CS2R R132, SRZ ;  /* 0x0000000000847805 */ /* 0x000fe2000001ff00 */
[----:B------:R-:W-:Y:S01]  /*12f0*/  IMAD R16, R7, 0x40, R4 ;  /* 0x0000004007107824 */ /* 0x000fe200078e0204 */
[----:B------:R-:W-:Y:S01]  /*1300*/  LEA.HI R4, R8, R8, RZ, 0x1 ;  /* 0x0000000808047211 */ /* 0x000fe200078f08ff */
        /* <DEDUP_REMOVED lines=11> */
[----:B-1----:R-:W-:Y:S01]  /*13c0*/  USHF.R.S32.HI UR5, URZ, 0x1f, UR4 ;  /* 0x0000001f3f057899 */ /* 0x002fe20008011404 */
        /* <DEDUP_REMOVED lines=68> */
[----:B------:R-:W-:Y:S01]  /*1810*/  UMOV UR60, URZ ;  /* 0x0000003f003c7c82 */ /* 0x000fe20008000000 */
[----:B--2---:R-:W-:-:S02]  /*1820*/  R2UR UR6, R11 ;  /* 0x000000000b0672ca */ /* 0x004fc400000e0000 */
[----:B------:R-:W-:Y:S01]  /*1830*/  SHF.R.S32.HI R11, RZ, 0x1f, R10 ;  /* 0x0000001fff0b7819 */ /* 0x000fe2000001140a */
[----:B------:R-:W-:Y:S01]  /*1840*/  IMAD.IADD R10, R21, 0x1, -R6 ;  /* 0x00000001150a7824 */ /* 0x000fe200078e0a06 */
[----:B------:R-:W-:Y:S02]  /*1850*/  LEA.HI R6, R7, R7, RZ, 0x1 ;  /* 0x0000000707067211 */ /* 0x000fe400078f08ff */
[----:B------:R-:W-:Y:S02]  /*1860*/  LEA.HI R11, R11, R12, RZ, 0x2 ;  /* 0x0000000c0b0b7211 */ /* 0x000fe400078f10ff */
[----:B------:R-:W-:Y:S02]  /*1870*/  LOP3.LUT R6, R6, 0x1ffffffe, RZ, 0xc0, !PT ;  /* 0x1ffffffe06067812 */ /* 0x000fe400078ec0ff */
[----:B------:R-:W-:Y:S02]  /*1880*/  LOP3.LUT R13, R11, 0xfffffc, RZ, 0xc0, !PT ;  /* 0x00fffffc0b0d7812 */ /* 0x000fe400078ec0ff */
[----:B------:R-:W-:Y:S01]  /*1890*/  SHF.R.S32.HI R11, RZ, 0x1f, R10 ;  /* 0x0000001fff0b7819 */ /* 0x000fe2000001140a */
[----:B------:R-:W-:-:S02]  /*18a0*/  IMAD.IADD R14, R7, 0x1, -R6 ;  /* 0x00000001070e7824 */ /* 0x000fc400078e0a06 */
[----:B------:R-:W-:Y:S01]  /*18b0*/  IMAD R6, R7, 0x800, R10 ;  /* 0x0000080007067824 */ /* 0x000fe200078e020a */
[----:B------:R-:W-:Y:S01]  /*18c0*/  LOP3.LUT R7, R4, 0xfffffffe, RZ, 0xc0, !PT ;  /* 0xfffffffe04077812 */ /* 0x000fe200078ec0ff */
[----:B------:R-:W-:Y:S02]  /*18d0*/  IMAD.IADD R13, R12, 0x1, -R13 ;  /* 0x000000010c0d7824 */ /* 0x000fe400078e0a0d */
[----:B------:R-:W-:Y:S02]  /*18e0*/  IMAD.SHL.U32 R6, R6, 0x4, RZ ;  /* 0x0000000406067824 */ /* 0x000fe400078e00ff */
[----:B------:R-:W-:Y:S01]  /*18f0*/  IMAD.IADD R4, R8, 0x1, -R7 ;  /* 0x0000000108047824 */ /* 0x000fe200078e0a07 */
[----:B------:R-:W-:Y:S01]  /*1900*/  LEA.HI R7, R11, R10, RZ, 0x2 ;  /* 0x0000000a0b077211 */ /* 0x000fe200078f10ff */
[----:B------:R-:W-:Y:S01]  /*1910*/  IMAD R16, R13, 0x10, R16 ;  /* 0x000000100d107824 */ /* 0x000fe200078e0210 */
[----:B------:R-:W-:Y:S02]  /*1920*/  SHF.R.S32.HI R12, RZ, 0x1f, R6 ;  /* 0x0000001fff0c7819 */ /* 0x000fe40000011406 */
[----:B------:R-:W-:Y:S01]  /*1930*/  IADD3 R6, P0, R6, R3, RZ ;  /* 0x0000000306067210 */ /* 0x000fe20007f1e0ff */
[----:B------:R-:W-:Y:S01]  /*1940*/  IMAD.SHL.U32 R0, R16, 0x8, RZ ;  /* 0x0000000810007824 */ /* 0x000fe200078e00ff */
[----:B------:R-:W-:-:S02]  /*1950*/  SHF.R.S32.HI R8, RZ, 0x2, R7 ;  /* 0x00000002ff087819 */ /* 0x000fc40000011407 */
[----:B------:R-:W-:Y:S01]  /*1960*/  SHF.R.S32.HI R13, RZ, 0x1f, R7 ;  /* 0x0000001fff0d7819 */ /* 0x000fe20000011407 */
[----:B------:R-:W-:Y:S01]  /*1970*/  IMAD R0, R0, 0x2, R17 ;  /* 0x0000000200007824 */ /* 0x000fe200078e0211 */
[----:B------:R-:W-:Y:S02]  /*1980*/  LOP3.LUT R15, R7, 0x7ffffffc, RZ, 0xc0, !PT ;  /* 0x7ffffffc070f7812 */ /* 0x000fe400078ec0ff */
[----:B------:R-:W-:Y:S02]  /*1990*/  LEA.HI.X.SX32 R7, R3, R12, 0x1, P0 ;  /* 0x0000000c03077211 */ /* 0x000fe400000f0eff */
[----:B------:R-:W-:Y:S01]  /*19a0*/  LEA.HI R13, R13, R8, RZ, 0x3 ;  /* 0x000000080d0d7211 */ /* 0x000fe200078f18ff */
[----:B------:R-:W-:Y:S01]  /*19b0*/  IMAD.IADD R15, R10, 0x1, -R15 ;  /* 0x000000010a0f7824 */ /* 0x000fe200078e0a0f */
[----:B------:R-:W-:Y:S01]  /*19c0*/  SHF.R.S32.HI R3, RZ, 0x1f, R234 ;  /* 0x0000001fff037819 */ /* 0x000fe200000114ea */
[----:B0-----:R-:W-:Y:S01]  /*19d0*/  IMAD.WIDE.U32 R6, R18, UR4, R6 ;  /* 0x0000000412067c25 */ /* 0x001fe2000f8e0006 */
[----:B------:R-:W-:-:S02]  /*19e0*/  LEA.HI R11, R11, R10, RZ, 0x5 ;  /* 0x0000000a0b0b7211 */ /* 0x000fc400078f28ff */
[----:B------:R-:W-:Y:S01]  /*19f0*/  LOP3.LUT R13, R13, 0xfffffff8, RZ, 0xc0, !PT ;  /* 0xfffffff80d0d7812 */ /* 0x000fe200078ec0ff */
[----:B------:R-:W-:Y:S01]  /*1a00*/  IMAD R10, R18, UR5, RZ ;  /* 0x00000005120a7c24 */ /* 0x000fe2000f8e02ff */
[----:B------:R-:W-:Y:S01]  /*1a10*/  SEL R3, R3, RZ, !P1 ;  /* 0x000000ff03037207 */ /* 0x000fe20004800000 */
[----:B------:R-:W-:Y:S01]  /*1a20*/  IMAD R14, R14, 0x4, R15 ;  /* 0x000000040e0e7824 */ /* 0x000fe200078e020f */
[----:B------:R-:W-:Y:S01]  /*1a30*/  SHF.R.S32.HI R11, RZ, 0x5, R11 ;  /* 0x00000005ff0b7819 */ /* 0x000fe2000001140b */
[----:B------:R-:W-:Y:S01]  /*1a40*/  IMAD R19, R19, UR4, R10 ;  /* 0x0000000413137c24 */ /* 0x000fe2000f8e020a */
[----:B------:R-:W-:Y:S01]  /*1a50*/  ULDC.64 UR4, c[0x0][0x2e0] ;  /* 0x0000b80000047ab9 */ /* 0x000fe20000000a00 */
[----:B------:R-:W-:Y:S02]  /*1a60*/  IMAD.IADD R18, R8, 0x1, -R13 ;  /* 0x0000000108127824 */ /* 0x000fe400078e0a0d */
[----:B------:R-:W-:Y:S02]  /*1a70*/  IMAD R8, R3, UR4, RZ ;  /* 0x0000000403087c24 */ /* 0x000fe4000f8e02ff */
[----:B------:R-:W-:-:S02]  /*1a80*/  IMAD.IADD R7, R7, 0x1, R19 ;  /* 0x0000000107077824 */ /* 0x000fc400078e0213 */
[C---:B------:R-:W-:Y:S02]  /*1a90*/  IMAD R235, R229.reuse, UR5, R8 ;  /* 0x00000005e5eb7c24 */ /* 0x040fe4000f8e0208 */
[----:B------:R-:W-:Y:S01]  /*1aa0*/  IMAD.WIDE.U32 R228, R229, UR4, R6 ;  /* 0x00000004e5e47c25 */ /* 0x000fe2000f8e0006 */
[----:B------:R-:W-:Y:S01]  /*1ab0*/  ULOP3.LUT UR4, UR6, 0x1, URZ, 0xfc, !UPT ;  /* 0x0000000106047892 */ /* 0x000fe2000f8efc3f */
[----:B------:R-:W-:Y:S02]  /*1ac0*/  IADD3 R6, -R5, 0x1, R232 ;  /* 0x0000000105067810 */ /* 0x000fe40007ffe1e8 */
[----:B------:R-:W-:Y:S02]  /*1ad0*/  IMAD.SHL.U32 R233, R14, 0x2, RZ ;  /* 0x000000020ee97824 */ /* 0x000fe400078e00ff */
[----:B------:R-:W-:Y:S02]  /*1ae0*/  IMAD R18, R11, 0x10, R18 ;  /* 0x000000100b127824 */ /* 0x000fe400078e0212 */
[----:B------:R-:W-:-:S02]  /*1af0*/  IMAD.IADD R232, R232, 0x1, -R233 ;  /* 0x00000001e8e87824 */ /* 0x000fc400078e0ae9 */
[----:B------:R-:W-:Y:S02]  /*1b00*/  IMAD.IADD R231, R6, 0x1, -R233 ;  /* 0x0000000106e77824 */ /* 0x000fe400078e0ae9 */
[----:B------:R-:W-:Y:S02]  /*1b10*/  IMAD.MOV.U32 R3, RZ, RZ, R9 ;  /* 0x000000ffff037224 */ /* 0x000fe400078e0009 */
[----:B------:R-:W-:Y:S02]  /*1b20*/  IMAD.MOV.U32 R19, RZ, RZ, RZ ;  /* 0x000000ffff137224 */ /* 0x000fe400078e00ff */
[----:B------:R-:W-:Y:S02]  /*1b30*/  IMAD.U32 R236, RZ, RZ, UR4 ;  /* 0x00000004ffec7e24 */ /* 0x000fe4000f8e00ff */
[----:B------:R-:W-:Y:S02]  /*1b40*/  IMAD.IADD R233, R20, 0x1, -R233 ;  /* 0x0000000114e97824 */ /* 0x000fe400078e0ae9 */
[----:B------:R-:W-:-:S07]  /*1b50*/  IMAD.IADD R235, R229, 0x1, R235 ;  /* 0x00000001e5eb7824 */ /* 0x000fce00078e02eb */
.L_x_506:
[----:B------:R-:W-:-:S13]  /*1b60*/  R2UR UR4, R236 ;  /* 0x00000000ec0472ca */ /* 0x000fda00000e0000 */
[----:B------:R-:W-:-:S06]  /*1b70*/  UISETP.NE.AND UP0, UPT, UR4, 0x3, UPT ;  /* 0x000000030400788c */ /* 0x000fcc000bf05270 */
[----:B------:R-:W-:-:S13]  /*1b80*/  PLOP3.LUT P0, PT, PT, PT, UP0, 0x40, 0x0 ;  /* 0x000000000000781c */ /* 0x000fda0003f0e808 */
[----:B0-----:R-:W-:Y:S05]  /*1b90*/  @P0 BRA `(.L_x_488) ;  /* 0x0000000000040947 */ /* 0x001fea0003800000 */
[----:B------:R-:W-:Y:S01]  /*1ba0*/  BPT.TRAP 0x1 ;  /* 0x000000040000795c */ /* 0x000fe20000300000 */
.L_x_488:
[----:B------:R-:W-:Y:S01]  /*1bb0*/  PLOP3.LUT P1, PT, PT, PT, UP0, 0x40, 0x0 ;  /* 0x000000000000781c */ /* 0x000fe20003f2e808 */
[----:B------:R-:W-:Y:S01]  /*1bc0*/  IMAD R16, R2, 0x8, R17 ;  /* 0x0000000802107824 */ /* 0x000fe200078e0211 */
[----:B------:R-:W-:-:S04]  /*1bd0*/  SHF.L.U32 R9, R19, 0x1f, RZ ;  /* 0x0000001f13097819 */ /* 0x000fc800000006ff */
[----:B------:R0:W1:Y:S07]  /*1be0*/  SYNCS.PHASECHK.TRANS64.TRYWAIT P0, [R16+URZ+0x31610], R9 ;  /* 0x03161009100075a7 */ /* 0x00006e000800017f */
[----:B------:R-:W-:Y:S05]  /*1bf0*/  @P1 BRA `(.L_x_489) ;  /* 0x0000000000041947 */ /* 0x000fea0003800000 */
[----:B------:R-:W-:Y:S01]  /*1c00*/  BPT.TRAP 0x1 ;  /* 0x000000040000795c */ /* 0x000fe20000300000 */
.L_x_489:
        /* <DEDUP_REMOVED lines=11> */
.L_x_490:
[----:B------:R-:W-:Y:S01]  /*1cc0*/  IMAD R6, R2, 0x800, R11 ;  /* 0x0000080002067824 */ /* 0x000fe200078e020b */
[C---:B------:R-:W-:Y:S01]  /*1cd0*/  R2UR UR6, R5.reuse ;  /* 0x00000000050672ca */ /* 0x040fe200000e0000 */
[C---:B------:R-:W-:Y:S01]  /*1ce0*/  VIADD R8, R5.reuse, 0x80 ;  /* 0x0000008005087836 */ /* 0x040fe20000000000 */
[----:B------:R-:W-:Y:S01]  /*1cf0*/  WARPGROUP.ARRIVE ;  /* 0x00000000000079c5 */ /* 0x000fe20000000000 */
[C---:B01----:R-:W-:Y:S01]  /*1d00*/  VIADD R9, R5.reuse, 0x100 ;  /* 0x0000010005097836 */ /* 0x043fe20000000000 */
        /* <DEDUP_REMOVED lines=417> */
[----:B------:R0:W1:Y:S04]  /*3720*/  LDS R6, [R8+0x2c100] ;  /* 0x02c1000008067984 */ /* 0x0000680000000800 */
[----:B------:R0:W2:Y:S01]  /*3730*/  LDS R5, [R8+0x2c120] ;  /* 0x02c1200008057984 */ /* 0x0000a20000000800 */
        /* <DEDUP_REMOVED lines=13> */
[----:B0-----:R-:W-:Y:S05]  /*3810*/  @P0 BRA `(.L_x_492) ;  /* 0x0000000000040947 */ /* 0x001fea0003800000 */
[----:B------:R-:W-:Y:S01]  /*3820*/  BPT.TRAP 0x1 ;  /* 0x000000040000795c */ /* 0x000fe20000300000 */
.L_x_492:
[----:B------:R-:W-:Y:S01]  /*3830*/  PLOP3.LUT P1, PT, PT, PT, UP0, 0x40, 0x0 ;  /* 0x000000000000781c */ /* 0x000fe20003f2e808 */
[----:B------:R-:W-:-:S05]  /*3840*/  IMAD.U32 R10, RZ, RZ, UR60 ;  /* 0x0000003cff0a7e24 */ /* 0x000fca000f8e00ff */
[----:B------:R-:W-:-:S04]  /*3850*/  SHF.L.U32 R10, R10, 0x1f, RZ ;  /* 0x0000001f0a0a7819 */ /* 0x000fc800000006ff */
[----:B------:R0:W3:Y:S03]  /*3860*/  SYNCS.PHASECHK.TRANS64.TRYWAIT P0, [R17+URZ+0x31630], R10 ;  /* 0x0316300a110075a7 */ /* 0x0000e6000800017f */
[----:B------:R-:W-:Y:S05]  /*3870*/  @P1 BRA `(.L_x_493) ;  /* 0x0000000000041947 */ /* 0x000fea0003800000 */
[----:B------:R-:W-:Y:S01]  /*3880*/  BPT.TRAP 0x1 ;  /* 0x000000040000795c */ /* 0x000fe20000300000 */
.L_x_493:
        /* <DEDUP_REMOVED lines=11> */
.L_x_494:
        /* <DEDUP_REMOVED lines=420> */
[----:B------:R-:W-:Y:S01]  /*5380*/  UMOV UR7, 0x40000000 ;  /* 0x4000000000077882 */ /* 0x000fe20000000000 */
[----:B------:R-:W-:Y:S01]  /*5390*/  ULDC UR8, c[0x0][0x75c] ;  /* 0x0001d70000087ab9 */ /* 0x000fe20000000800 */
[----:B------:R-:W-:Y:S01]  /*53a0*/  HGMMA.64x8x16.F32.BF16 R48, gdesc[UR4], R48 ;  /* 0x00000000043079f0 */ /* 0x000fe20008701830 */
[----:B------:R-:W-:Y:S01]  /*53b0*/  UMOV UR6, UR9 ;  /* 0x0000000900067c82 */ /* 0x000fe20008000000 */
[----:B------:R-:W-:Y:S02]  /*53c0*/  UMOV UR7, 0x40000000 ;  /* 0x4000000000077882 */ /* 0x000fe40000000000 */
[----:B------:R-:W-:Y:S02]  /*53d0*/  HGMMA.64x8x16.F32.BF16 R52, gdesc[UR4], R52 ;  /* 0x00000000043479f0 */ /* 0x000fe40008701834 */
[----:B------:R-:W-:Y:S01]  /*53e0*/  UMOV UR6, UR10 ;  /* 0x0000000a00067c82 */ /* 0x000fe20008000000 */
[----:B------:R-:W-:-:S02]  /*53f0*/  UMOV UR7, 0x40000000 ;  /* 0x4000000000077882 */ /* 0x000fc40000000000 */
[----:B------:R-:W-:Y:S01]  /*5400*/  HGMMA.64x8x16.F32.BF16 R216, gdesc[UR4], R216 ;  /* 0x0000000004d879f0 */ /* 0x000fe200087018d8 */
[----:B------:R-:W-:Y:S01]  /*5410*/  UMOV UR6, UR11 ;  /* 0x0000000b00067c82 */ /* 0x000fe20008000000 */
[----:B------:R-:W-:Y:S02]  /*5420*/  UMOV UR7, 0x40000000 ;  /* 0x4000000000077882 */ /* 0x000fe40000000000 */
[----:B------:R-:W-:Y:S01]  /*5430*/  HGMMA.64x8x16.F32.BF16 R220, gdesc[UR4], R220, gsb0 ;  /* 0x0000000004dc79f0 */ /* 0x000fe200080018dc */
[----:B------:R-:W-:Y:S01]  /*5440*/  ULDC UR6, c[0x0][0x750] ;  /* 0x0001d40000067ab9 */ /* 0x000fe20000000800 */
[----:B------:R-:W-:Y:S01]  /*5450*/  ULDC.64 UR4, c[0x0][0x748] ;  /* 0x0001d20000047ab9 */ /* 0x000fe20000000a00 */
[----:B------:R-:W-:Y:S01]  /*5460*/  UISETP.GE.AND UP1, UPT, UR6, 0x1, UPT ;  /* 0x000000010600788c */ /* 0x000fe2000bf26270 */
[----:B------:R-:W-:Y:S02]  /*5470*/  WARPGROUP.DEPBAR.LE gsb0, 0x1 ;  /* 0x00008000000079c5 */ /* 0x000fe40000010100 */
        /* <DEDUP_REMOVED lines=21> */
[----:B------:R-:W0:Y:S01]  /*55d0*/  MUFU.TANH R7, R7 ;  /* 0x0000000700077308 */ /* 0x000e220000002400 */
[----:B------:R-:W-:Y:S01]  /*55e0*/  ULOP3.LUT UR4, URZ, UR4, URZ, 0x33, !UPT ;  /* 0x000000043f047292 */ /* 0x000fe2000f8e333f */
[----:B------:R-:W-:-:S02]  /*55f0*/  VIADD R35, R231, UR5 ;  /* 0x00000005e7237c36 */ /* 0x000fc40008000000 */
[----:B------:R-:W-:-:S03]  /*5600*/  IMAD R31, R3, 0x40, R18 ;  /* 0x00000040031f7824 */ /* 0x000fc600078e0212 */
[----:B------:R-:W-:Y:S01]  /*5610*/  VIADD R32, R231, UR4 ;  /* 0x00000004e7207c36 */ /* 0x000fe20008000000 */
[----:B------:R-:W3:Y:S01]  /*5620*/  MUFU.TANH R8, R8 ;  /* 0x0000000800087308 */ /* 0x000ee20000002400 */
[C---:B------:R-:W-:Y:S02]  /*5630*/  VIADDMNMX R225, R31.reuse, R35, R232, PT ;  /* 0x000000231fe17246 */ /* 0x040fe400038001e8 */
[----:B------:R-:W-:-:S05]  /*5640*/  IMAD.IADD R37, R31, 0x1, R32 ;  /* 0x000000011f257824 */ /* 0x000fca00078e0220 */
[----:B------:R-:W4:Y:S08]  /*5650*/  MUFU.TANH R9, R9 ;  /* 0x0000000900097308 */ /* 0x000f300000002400 */
[----:B------:R-:W0:Y:S08]  /*5660*/  MUFU.TANH R10, R10 ;  /* 0x0000000a000a7308 */ /* 0x000e300000002400 */
        /* <DEDUP_REMOVED lines=15> */
[----:B------:R-:W0:Y:S01]  /*5760*/  MUFU.TANH R33, R33 ;  /* 0x0000002100217308 */ /* 0x000e220000002400 */
[----:B---34-:R-:W-:Y:S05]  /*5770*/  @!P1 BRA `(.L_x_496) ;  /* 0x00000000005c9947 */ /* 0x018fea0003800000 */
[----:B------:R-:W-:Y:S01]  /*5780*/  IMAD.IADD R30, R230, 0x1, R31 ;  /* 0x00000001e61e7824 */ /* 0x000fe200078e021f */
[----:B------:R-:W-:Y:S04]  /*5790*/  BSSY B1, `(.L_x_497) ;  /* 0x0000012000017945 */ /* 0x000fe80003800000 */
        /* <DEDUP_REMOVED lines=11> */
.L_x_498:
[----:B------:R-:W-:-:S06]  /*5850*/  UISETP.NE.AND UP1, UPT, UR6, 0x1, UPT ;  /* 0x000000010600788c */ /* 0x000fcc000bf25270 */
[----:B------:R-:W-:-:S05]  /*5860*/  PLOP3.LUT P0, PT, PT, PT, UP1, 0x80, 0x0 ;  /* 0x000000000000781c */ /* 0x000fca0003f0f018 */
[----:B------:R-:W-:-:S08]  /*5870*/  @UP1 ULDC UR4, c[0x0][0x754] ;  /* 0x0001d50000041ab9 */ /* 0x000fd00000000800 */
[----:B------:R-:W-:Y:S01]  /*5880*/  @P0 IMAD.HI.U32 R34, R30, UR4, RZ ;  /* 0x000000041e220c27 */ /* 0x000fe2000f8e00ff */
[----:B------:R-:W-:-:S04]  /*5890*/  @UP1 ULDC UR4, c[0x0][0x758] ;  /* 0x0001d60000041ab9 */ /* 0x000fc80000000800 */
[----:B------:R-:W-:-:S07]  /*58a0*/  @P0 SHF.R.U32.HI R30, RZ, UR4, R34 ;  /* 0x00000004ff1e0c19 */ /* 0x000fce0008011622 */
.L_x_499:
[----:B------:R-:W-:Y:S05]  /*58b0*/  BSYNC B1 ;  /* 0x0000000000017941 */ /* 0x000fea0003800000 */
.L_x_497:
[----:B------:R-:W-:-:S05]  /*58c0*/  IMAD R30, R30, UR6, R233 ;  /* 0x000000061e1e7c24 */ /* 0x000fca000f8e02e9 */
[----:B------:R-:W-:Y:S02]  /*58d0*/  VIMNMX R37, R37, R30, !PT ;  /* 0x0000001e25257248 */ /* 0x000fe40007fe0100 */
[----:B------:R-:W-:-:S07]  /*58e0*/  VIADDMNMX R225, R30, UR6, R225, PT ;  /* 0x000000061ee17c46 */ /* 0x000fce000b8001e1 */
.L_x_496:
[----:B------:R-:W-:-:S04]  /*58f0*/  VIADD R39, R31, 0x8 ;  /* 0x000000081f277836 */ /* 0x000fc80000000000 */
[----:B------:R-:W-:Y:S01]  /*5900*/  IMAD.IADD R31, R32, 0x1, R39 ;  /* 0x00000001201f7824 */ /* 0x000fe200078e0227 */
[----:B------:R-:W-:Y:S01]  /*5910*/  VIADDMNMX R224, R39, R35, R232, PT ;  /* 0x0000002327e07246 */ /* 0x000fe200038001e8 */
[----:B------:R-:W-:Y:S06]  /*5920*/  @!P1 BRA `(.L_x_500) ;  /* 0x00000000005c9947 */ /* 0x000fec0003800000 */
        /* <DEDUP_REMOVED lines=13> */
.L_x_502:
[----:B------:R-:W-:-:S06]  /*5a00*/  UISETP.NE.AND UP1, UPT, UR6, 0x1, UPT ;  /* 0x000000010600788c */ /* 0x000fcc000bf25270 */
[----:B------:R-:W-:-:S05]  /*5a10*/  PLOP3.LUT P0, PT, PT, PT, UP1, 0x80, 0x0 ;  /* 0x000000000000781c */ /* 0x000fca0003f0f018 */
[----:B------:R-:W-:-:S08]  /*5a20*/  @UP1 ULDC UR4, c[0x0][0x754] ;  /* 0x0001d50000041ab9 */ /* 0x000fd00000000800 */
[----:B------:R-:W-:Y:S01]  /*5a30*/  @P0 IMAD.HI.U32 R32, R30, UR4, RZ ;  /* 0x000000041e200c27 */ /* 0x000fe2000f8e00ff */
[----:B------:R-:W-:-:S04]  /*5a40*/  @UP1 ULDC UR4, c[0x0][0x758] ;  /* 0x0001d60000041ab9 */ /* 0x000fc80000000800 */
[----:B------:R-:W-:-:S07]  /*5a50*/  @P0 SHF.R.U32.HI R30, RZ, UR4, R32 ;  /* 0x00000004ff1e0c19 */ /* 0x000fce0008011620 */
.L_x_503:
[----:B------:R-:W-:Y:S05]  /*5a60*/  BSYNC B1 ;  /* 0x0000000000017941 */ /* 0x000fea0003800000 */
.L_x_501:
[----:B------:R-:W-:-:S05]  /*5a70*/  IMAD R30, R30, UR6, R233 ;  /* 0x000000061e1e7c24 */ /* 0x000fca000f8e02e9 */
[----:B------:R-:W-:Y:S02]  /*5a80*/  VIMNMX R31, R31, R30, !PT ;  /* 0x0000001e1f1f7248 */ /* 0x000fe40007fe0100 */
[----:B------:R-:W-:-:S07]  /*5a90*/  VIADDMNMX R224, R30, UR6, R224, PT ;  /* 0x000000061ee07c46 */ /* 0x000fce000b8001e0 */
.L_x_500:
[----:B------:R-:W3:Y:S01]  /*5aa0*/  S2R R227, SR_CTAID.X ;  /* 0x0000000000e37919 */ /* 0x000ee20000002500 */
[----:B------:R-:W-:Y:S01]  /*5ab0*/  LOP3.LUT R42, R42, 0xffffffef, RZ, 0xc0, !PT ;  /* 0xffffffef2a2a7812 */ /* 0x000fe200078ec0ff */
        /* <DEDUP_REMOVED lines=26> */
[----:B---3--:R-:W-:-:S05]  /*5c60*/  IMAD R227, R227, -0x50, RZ ;  /* 0xffffffb0e3e37824 */ /* 0x008fca00078e02ff */
        /* <DEDUP_REMOVED lines=12> */
[----:B0-----:R-:W-:Y:S01]  /*5d30*/  FSEL R41, R11, -INF , !P3 ;  /* 0xff8000000b297808 */ /* 0x001fe20005800000 */
[--C-:B-1----:R-:W-:Y:S01]  /*5d40*/  FFMA.FTZ R30, R30, UR4, -R6.reuse ;  /* 0x000000041e1e7c23 */ /* 0x102fe20008010806 */
        /* <DEDUP_REMOVED lines=9> */
[----:B------:R-:W-:Y:S01]  /*5de0*/  ISETP.LT.OR P4, PT, R225, 0x12, P4 ;  /* 0x00000012e100780c */ /* 0x000fe20002781670 */
[----:B------:R-:W-:Y:S01]  /*5df0*/  FFMA.FTZ R13, -R13, R13, 1 ;  /* 0x3f8000000d0d7423 */ /* 0x000fe2000001010d */
[----:B------:R-:W-:Y:S01]  /*5e00*/  ISETP.GT.AND P2, PT, R37, 0x21, !P0 ;  /* 0x000000212500780c */ /* 0x000fe20004744270 */
[----:B--2---:R-:W-:Y:S01]  /*5e10*/  FFMA.FTZ R226, R226, UR4, -R5 ;  /* 0x00000004e2e27c23 */ /* 0x004fe20008010805 */
[----:B------:R-:W-:-:S02]  /*5e20*/  ISETP.LT.OR P3, PT, R225, 0x21, P3 ;  /* 0x00000021e100780c */ /* 0x000fc40001f61670 */
[----:B------:R-:W-:Y:S02]  /*5e30*/  ISETP.GE.AND P5, PT, R227, 0x31, PT ;  /* 0x00000031e300780c */ /* 0x000fe40003fa6270 */
[----:B------:R-:W-:Y:S01]  /*5e40*/  FSEL R35, R12, -INF , !P4 ;  /* 0xff8000000c237808 */ /* 0x000fe20006000000 */
[----:B------:R-:W-:Y:S01]  /*5e50*/  MUFU.EX2 R226, R226 ;  /* 0x000000e200e27308 */ /* 0x000fe20000000800 */
[----:B------:R-:W-:Y:S02]  /*5e60*/  ISETP.LT.OR P2, PT, R225, 0x22, P2 ;  /* 0x00000022e100780c */ /* 0x000fe40001741670 */
[C---:B------:R-:W-:Y:S01]  /*5e70*/  FSEL R34, R15.reuse, -INF , !P3 ;  /* 0xff8000000f227808 */ /* 0x040fe20005800000 */
[----:B------:R-:W-:Y:S01]  /*5e80*/  FFMA.FTZ R15, -R15, R15, 1 ;  /* 0x3f8000000f0f7423 */ /* 0x000fe2000001010f */
[----:B------:R-:W-:Y:S02]  /*5e90*/  ISETP.GE.AND P4, PT, R227, 0x32, PT ;  /* 0x00000032e300780c */ /* 0x000fe40003f86270 */
[----:B------:R-:W-:Y:S01]  /*5ea0*/  ISETP.GT.AND P3, PT, R37, 0x30, !P5 ;  /* 0x000000302500780c */ /* 0x000fe20006f64270 */
[----:B------:R-:W-:Y:S01]  /*5eb0*/  FFMA.FTZ R34, R34, UR4, -R6 ;  /* 0x0000000422227c23 */ /* 0x000fe20008010806 */
[----:B------:R-:W-:-:S02]  /*5ec0*/  FSEL R36, R20, -INF , !P2 ;  /* 0xff80000014247808 */ /* 0x000fc40005000000 */
[----:B------:R-:W-:Y:S02]  /*5ed0*/  ISETP.GT.AND P2, PT, R37, 0x31, !P4 ;  /* 0x000000312500780c */ /* 0x000fe40006744270 */
[C---:B------:R-:W-:Y:S02]  /*5ee0*/  ISETP.LT.OR P3, PT, R225.reuse, 0x31, P3 ;  /* 0x00000031e100780c */ /* 0x040fe40001f61670 */
[----:B------:R-:W-:Y:S02]  /*5ef0*/  ISETP.LT.OR P2, PT, R225, 0x32, P2 ;  /* 0x00000032e100780c */ /* 0x000fe40001741670 */
[----:B------:R-:W-:Y:S02]  /*5f00*/  FSEL R39, R23, -INF , !P3 ;  /* 0xff80000017277808 */ /* 0x000fe40005800000 */
[----:B------:R-:W-:Y:S02]  /*5f10*/  ISETP.GE.AND P3, PT, R227, 0x41, PT ;  /* 0x00000041e300780c */ /* 0x000fe40003f66270 */
[----:B------:R-:W-:-:S02]  /*5f20*/  FSEL R38, R24, -INF , !P2 ;  /* 0xff80000018267808 */ /* 0x000fc40005000000 */
[----:B------:R-:W-:Y:S02]  /*5f30*/  ISETP.GT.AND P2, PT, R37, 0x40, !P3 ;  /* 0x000000402500780c */ /* 0x000fe40005f44270 */
[----:B------:R-:W-:Y:S02]  /*5f40*/  ISETP.GE.AND P6, PT, R227, 0x1, PT ;  /* 0x00000001e300780c */ /* 0x000fe40003fc6270 */
[----:B------:R-:W-:Y:S02]  /*5f50*/  ISETP.LT.OR P2, PT, R225, 0x41, P2 ;  /* 0x00000041e100780c */ /* 0x000fe40001741670 */
[----:B------:R-:W-:Y:S02]  /*5f60*/  @P1 LOP3.LUT R42, R42, 0x10, RZ, 0xfc, !PT ;  /* 0x000000102a2a1812 */ /* 0x000fe400078efcff */
[----:B------:R-:W-:Y:S02]  /*5f70*/  FSEL R32, R27, -INF , !P2 ;  /* 0xff8000001b207808 */ /* 0x000fe40005000000 */
[----:B------:R-:W-:-:S02]  /*5f80*/  ISETP.GT.AND P2, PT, R37, RZ, !P6 ;  /* 0x000000ff2500720c */ /* 0x000fc40007744270 */
[----:B------:R-:W-:Y:S01]  /*5f90*/  ISETP.GT.AND P6, PT, R31, RZ, !P6 ;  /* 0x000000ff1f00720c */ /* 0x000fe200077c4270 */
[--C-:B------:R-:W-:Y:S01]  /*5fa0*/  FFMA.FTZ R32, R32, UR4, -R6.reuse ;  /* 0x0000000420207c23 */ /* 0x100fe20008010806 */
[----:B------:R-:W-:Y:S02]  /*5fb0*/  ISETP.LT.OR P2, PT, R225, 0x1, P2 ;  /* 0x00000001e100780c */ /* 0x000fe40001741670 */
[----:B------:R-:W-:Y:S02]  /*5fc0*/  ISETP.LT.OR P6, PT, R224, 0x1, P6 ;  /* 0x00000001e000780c */ /* 0x000fe400037c1670 */
[----:B------:R-:W-:Y:S02]  /*5fd0*/  FSEL R43, R7, -INF , !P2 ;  /* 0xff800000072b7808 */ /* 0x000fe40005000000 */
[----:B------:R-:W-:Y:S02]  /*5fe0*/  ISETP.GE.AND P2, PT, R227, 0x42, PT ;  /* 0x00000042e300780c */ /* 0x000fe40003f46270 */
[----:B------:R-:W-:Y:S01]  /*5ff0*/  ISETP.GT.AND P0, PT, R31, 0x21, !P0 ;  /* 0x000000211f00780c */ /* 0x000fe20004704270 */
[----:B------:R-:W-:Y:S01]  /*6000*/  FFMA.FTZ R43, R43, UR4, -R6 ;  /* 0x000000042b2b7c23 */ /* 0x000fe20008010806 */
[----:B------:R-:W-:-:S02]  /*6010*/  ISETP.GT.AND P1, PT, R37, 0x41, !P2 ;  /* 0x000000412500780c */ /* 0x000fc40005724270 */
[----:B------:R-:W-:Y:S02]  /*6020*/  ISETP.GT.AND P5, PT, R31, 0x30, !P5 ;  /* 0x000000301f00780c */ /* 0x000fe40006fa4270 */
[----:B------:R-:W-:Y:S01]  /*6030*/  ISETP.LT.OR P1, PT, R225, 0x42, P1 ;  /* 0x00000042e100780c */ /* 0x000fe20000f21670 */
[----:B------:R-:W-:Y:S01]  /*6040*/  MUFU.EX2 R43, R43 ;  /* 0x0000002b002b7308 */ /* 0x000fe20000000800 */
[C---:B------:R-:W-:Y:S01]  /*6050*/  FSEL R225, R9.reuse, -INF , !P6 ;  /* 0xff80000009e17808 */ /* 0x040fe20007000000 */
[----:B------:R-:W-:Y:S01]  /*6060*/  FFMA.FTZ R9, -R9, R9, 1 ;  /* 0x3f80000009097423 */ /* 0x000fe20000010109 */
[----:B------:R-:W-:Y:S01]  /*6070*/  ISETP.GE.AND P6, PT, R227, 0x12, PT ;  /* 0x00000012e300780c */ /* 0x000fe20003fc6270 */
[----:B------:R-:W-:Y:S01]  /*6080*/  IMAD R227, R18, 0x4, R17 ;  /* 0x0000000412e37824 */ /* 0x000fe200078e0211 */
[----:B------:R-:W-:Y:S01]  /*6090*/  FSEL R37, R28, -INF , !P1 ;  /* 0xff8000001c257808 */ /* 0x000fe20004800000 */
[----:B------:R-:W-:Y:S01]  /*60a0*/  FFMA.FTZ R225, R225, UR4, -R5 ;  /* 0x00000004e1e17c23 */ /* 0x000fe20008010805 */
[----:B------:R-:W-:-:S02]  /*60b0*/  LOP3.LUT P1, RZ, R42, 0x10, RZ, 0xc0, !PT ;  /* 0x000000102aff7812 */ /* 0x000fc4000782c0ff */
[----:B------:R-:W0:Y:S01]  /*60c0*/  LDS R42, [R227+0x2c300] ;  /* 0x02c30000e32a7984 */ /* 0x000e220000000800 */
[----:B------:R-:W-:Y:S01]  /*60d0*/  ISETP.GT.AND P6, PT, R31, 0x11, !P6 ;  /* 0x000000111f00780c */ /* 0x000fe200077c4270 */
[----:B------:R-:W-:Y:S01]  /*60e0*/  FFMA.FTZ R37, R37, UR4, -R6 ;  /* 0x0000000425257c23 */ /* 0x000fe20008010806 */
[C---:B------:R-:W-:Y:S01]  /*60f0*/  ISETP.GT.AND P1, PT, R31.reuse, 0x20, !P1 ;  /* 0x000000201f00780c */ /* 0x040fe20004f24270 */
[----:B------:R-:W1:Y:S01]  /*6100*/  MUFU.EX2 R225, R225 ;  /* 0x000000e100e17308 */ /* 0x000e620000000800 */
[C---:B------:R-:W-:Y:S02]  /*6110*/  ISETP.GT.AND P4, PT, R31.reuse, 0x31, !P4 ;  /* 0x000000311f00780c */ /* 0x040fe40006784270 */
[C---:B------:R-:W-:Y:S02]  /*6120*/  ISETP.GT.AND P3, PT, R31.reuse, 0x40, !P3 ;  /* 0x000000401f00780c */ /* 0x040fe40005f64270 */
[----:B------:R-:W-:Y:S02]  /*6130*/  ISETP.GT.AND P2, PT, R31, 0x41, !P2 ;  /* 0x000000411f00780c */ /* 0x000fe40005744270 */
[----:B------:R-:W2:Y:S01]  /*6140*/  LDS R31, [R227+0x2c320] ;  /* 0x02c32000e31f7984 */ /* 0x000ea20000000800 */
[----:B------:R-:W-:-:S02]  /*6150*/  WARPGROUP.DEPBAR.LE gsb0, 0x0 ;  /* 0x00008000000079c5 */ /* 0x000fc40000010000 */
[C---:B------:R-:W-:Y:S02]  /*6160*/  ISETP.LT.OR P6, PT, R224.reuse, 0x12, P6 ;  /* 0x00000012e000780c */ /* 0x040fe400037c1670 */
[C---:B------:R-:W-:Y:S02]  /*6170*/  ISETP.LT.OR P1, PT, R224.reuse, 0x21, P1 ;  /* 0x00000021e000780c */ /* 0x040fe40000f21670 */
[C---:B------:R-:W-:Y:S02]  /*6180*/  ISETP.LT.OR P0, PT, R224.reuse, 0x22, P0 ;  /* 0x00000022e000780c */ /* 0x040fe40000701670 */
[C---:B------:R-:W-:Y:S02]  /*6190*/  ISETP.LT.OR P5, PT, R224.reuse, 0x31, P5 ;  /* 0x00000031e000780c */ /* 0x040fe40002fa1670 */
[C---:B------:R-:W-:Y:S02]  /*61a0*/  ISETP.LT.OR P4, PT, R224.reuse, 0x32, P4 ;  /* 0x00000032e000780c */ /* 0x040fe40002781670 */
[----:B------:R-:W-:-:S02]  /*61b0*/  ISETP.LT.OR P3, PT, R224, 0x41, P3 ;  /* 0x00000041e000780c */ /* 0x000fc40001f61670 */
[----:B------:R-:W-:Y:S01]  /*61c0*/  ISETP.LT.OR P2, PT, R224, 0x42, P2 ;  /* 0x00000042e000780c */ /* 0x000fe20001741670 */
[--C-:B0-----:R-:W-:Y:S01]  /*61d0*/  FADD.FTZ R44, R44, -R42.reuse ;  /* 0x8000002a2c2c7221 */ /* 0x101fe20000010000 */
        /* <DEDUP_REMOVED lines=8> */
[----:B------:R-:W-:-:S02]  /*6260*/  FADD.FTZ R42, R221, -R42 ;  /* 0x8000002add2a7221 */ /* 0x000fc40000010000 */
[----:B------:R-:W0:Y:S01]  /*6270*/  MUFU.EX2 R221, R30 ;  /* 0x0000001e00dd7308 */ /* 0x000e220000000800 */
[--C-:B--2---:R-:W-:Y:S01]  /*6280*/  FADD.FTZ R46, R46, -R31.reuse ;  /* 0x8000001f2e2e7221 */ /* 0x104fe20000010000 */
        /* <DEDUP_REMOVED lines=9> */
[C---:B-1----:R-:W-:Y:S01]  /*6320*/  F2FP.BF16.F32.PACK_AB R31, R226.reuse, R225 ;  /* 0x000000e1e21f723e */ /* 0x042fe200000010ff */
[----:B------:R-:W-:Y:S01]  /*6330*/  FMUL.FTZ R46, R225, R46 ;  /* 0x0000002ee12e7220 */ /* 0x000fe20000410000 */
[----:B------:R-:W-:-:S03]  /*6340*/  FMUL.FTZ R47, R226, R47 ;  /* 0x0000002fe22f7220 */ /* 0x000fc60000410000 */
[----:B------:R-:W-:Y:S01]  /*6350*/  FMUL.FTZ R46, R46, R9 ;  /* 0x000000092e2e7220 */ /* 0x000fe20000410000 */
[C---:B0-----:R-:W-:Y:S01]  /*6360*/  F2FP.BF16.F32.PACK_AB R30, R221.reuse, R43 ;  /* 0x0000002bdd1e723e */ /* 0x041fe200000010ff */
[----:B------:R-:W-:Y:S01]  /*6370*/  BAR.SYNC.DEFER_BLOCKING 0x9, 0x100 ;  /* 0x0244000000007b1d */ /* 0x000fe20000010000 */
[----:B------:R-:W-:Y:S01]  /*6380*/  FMUL.FTZ R45, R221, R45 ;  /* 0x0000002ddd2d7220 */ /* 0x000fe20000410000 */
[----:B------:R-:W-:Y:S01]  /*6390*/  FFMA.FTZ R221, R35, UR4, -R6 ;  /* 0x0000000423dd7c23 */ /* 0x000fe20008010806 */
[----:B------:R-:W-:Y:S01]  /*63a0*/  FMUL.FTZ R43, R43, R44 ;  /* 0x0000002c2b2b7220 */ /* 0x000fe20000410000 */
[----:B------:R-:W-:Y:S01]  /*63b0*/  FMUL.FTZ R47, R47, R10 ;  /* 0x0000000a2f2f7220 */ /* 0x000fe20000410000 */
[----:B------:R-:W-:Y:S01]  /*63c0*/  FFMA.FTZ R10, -R14, R14, 1 ;  /* 0x3f8000000e0a7423 */ /* 0x000fe2000001010e */
[----:B------:R-:W-:Y:S08]  /*63d0*/  MUFU.EX2 R44, R221 ;  /* 0x000000dd002c7308 */ /* 0x000ff00000000800 */
[----:B------:R0:W1:Y:S02]  /*63e0*/  MUFU.EX2 R35, R34 ;  /* 0x0000002200237308 */ /* 0x0000640000000800 */
[----:B0-----:R-:W-:Y:S01]  /*63f0*/  FFMA.FTZ R34, -R20, R20, 1 ;  /* 0x3f80000014227423 */ /* 0x001fe20000010114 */
[----:B------:R0:W-:Y:S01]  /*6400*/  STSM.16.M88.2 [R0+0x2c500], R30 ;  /* 0x02c5001e00007844 */ /* 0x0001e20000000100 */
[----:B-1----:R-:W-:-:S04]  /*6410*/  FMUL.FTZ R20, R35, R52 ;  /* 0x0000003423147220 */ /* 0x002fc80000410000 */
[----:B------:R-:W-:Y:S01]  /*6420*/  FMUL.FTZ R20, R20, R15 ;  /* 0x0000000f14147220 */ /* 0x000fe20000410000 */
[----:B0-----:R-:W-:Y:S01]  /*6430*/  FFMA.FTZ R30, -R8, R8, 1 ;  /* 0x3f800000081e7423 */ /* 0x001fe20000010108 */
[--C-:B------:R-:W-:Y:S01]  /*6440*/  FFMA.FTZ R8, R36, UR4, -R6.reuse ;  /* 0x0000000424087c23 */ /* 0x100fe20008010806 */
[----:B------:R-:W-:Y:S01]  /*6450*/  FFMA.FTZ R31, R39, UR4, -R6 ;  /* 0x00000004271f7c23 */ /* 0x000fe20008010806 */
[----:B------:R-:W-:Y:S01]  /*6460*/  FFMA.FTZ R39, -R12, R12, 1 ;  /* 0x3f8000000c277423 */ /* 0x000fe2000001010c */
[----:B------:R-:W-:Y:S01]  /*6470*/  FMUL.FTZ R12, R44, R49 ;  /* 0x000000312c0c7220 */ /* 0x000fe20000410000 */
[----:B------:R-:W-:Y:S01]  /*6480*/  FMUL.FTZ R45, R45, R30 ;  /* 0x0000001e2d2d7220 */ /* 0x000fe20000410000 */
[----:B------:R-:W-:Y:S01]  /*6490*/  FFMA.FTZ R30, -R11, R11, 1 ;  /* 0x3f8000000b1e7423 */ /* 0x000fe2000001010b */
[----:B------:R-:W0:Y:S01]  /*64a0*/  MUFU.EX2 R8, R8 ;  /* 0x0000000800087308 */ /* 0x000e220000000800 */
[----:B------:R-:W-:Y:S01]  /*64b0*/  FMUL.FTZ R12, R12, R39 ;  /* 0x000000270c0c7220 */ /* 0x000fe20000410000 */
[----:B------:R-:W-:Y:S01]  /*64c0*/  FMUL.FTZ R11, R41, R48 ;  /* 0x00000030290b7220 */ /* 0x000fe20000410000 */
[----:B------:R-:W-:-:S03]  /*64d0*/  FFMA.FTZ R49, -R24, R24, 1 ;  /* 0x3f80000018317423 */ /* 0x000fc60000010118 */
[----:B------:R-:W-:Y:S01]  /*64e0*/  FMUL.FTZ R11, R11, R30 ;  /* 0x0000001e0b0b7220 */ /* 0x000fe20000410000 */
[----:B------:R-:W-:Y:S01]  /*64f0*/  FFMA.FTZ R30, R38, UR4, -R6 ;  /* 0x00000004261e7c23 */ /* 0x000fe20008010806 */
[----:B------:R-:W1:Y:S01]  /*6500*/  MUFU.EX2 R31, R31 ;  /* 0x0000001f001f7308 */ /* 0x000e620000000800 */
[----:B------:R-:W-:-:S07]  /*6510*/  FFMA.FTZ R6, -R27, R27, 1 ;  /* 0x3f8000001b067423 */ /* 0x000fce000001011b */
[----:B------:R-:W2:Y:S01]  /*6520*/  MUFU.EX2 R39, R32 ;  /* 0x0000002000277308 */ /* 0x000ea20000000800 */
[C---:B0-----:R-:W-:Y:S01]  /*6530*/  FMUL.FTZ R53, R8.reuse, R53 ;  /* 0x0000003508357220 */ /* 0x041fe20000410000 */
[----:B------:R-:W-:Y:S02]  /*6540*/  F2FP.BF16.F32.PACK_AB R8, R8, R35 ;  /* 0x000000230808723e */ /* 0x000fe400000010ff */
[----:B------:R-:W-:Y:S01]  /*6550*/  F2FP.BF16.F32.PACK_AB R35, R47, R46 ;  /* 0x0000002e2f23723e */ /* 0x000fe200000010ff */
[----:B------:R-:W-:Y:S01]  /*6560*/  FMUL.FTZ R15, R53, R34 ;  /* 0x00000022350f7220 */ /* 0x000fe20000410000 */
[----:B------:R-:W-:Y:S02]  /*6570*/  FFMA.FTZ R34, -R23, R23, 1 ;  /* 0x3f80000017227423 */ /* 0x000fe40000010117 */
[----:B------:R0:W3:Y:S01]  /*6580*/  MUFU.EX2 R32, R37 ;  /* 0x0000002500207308 */ /* 0x0000e20000000800 */
[----:B-1----:R-:W-:-:S04]  /*6590*/  FMUL.FTZ R23, R31, R216 ;  /* 0x000000d81f177220 */ /* 0x002fc80000410000 */
[----:B------:R-:W-:Y:S01]  /*65a0*/  FMUL.FTZ R23, R23, R34 ;  /* 0x0000002217177220 */ /* 0x000fe20000410000 */
[----:B------:R-:W-:Y:S01]  /*65b0*/  FFMA.FTZ R34, -R7, R7, 1 ;  /* 0x3f80000007227423 */ /* 0x000fe20000010107 */
[--C-:B------:R-:W-:Y:S01]  /*65c0*/  FFMA.FTZ R7, R40, UR4, -R5.reuse ;  /* 0x0000000428077c23 */ /* 0x100fe20008010805 */
[----:B------:R-:W1:Y:S01]  /*65d0*/  MUFU.EX2 R30, R30 ;  /* 0x0000001e001e7308 */ /* 0x000e620000000800 */
[----:B--2---:R-:W-:Y:S01]  /*65e0*/  FMUL.FTZ R27, R39, R220 ;  /* 0x000000dc271b7220 */ /* 0x004fe20000410000 */
[----:B0-----:R-:W-:Y:S01]  /*65f0*/  FFMA.FTZ R37, -R28, R28, 1 ;  /* 0x3f8000001c257423 */ /* 0x001fe2000001011c */
[----:B------:R-:W-:Y:S02]  /*6600*/  FMUL.FTZ R34, R43, R34 ;  /* 0x000000222b227220 */ /* 0x000fe40000410000 */
[----:B------:R-:W-:Y:S01]  /*6610*/  FMUL.FTZ R27, R27, R6 ;  /* 0x000000061b1b7220 */ /* 0x000fe20000410000 */
[----:B------:R-:W-:Y:S02]  /*6620*/  FSEL R6, R14, -INF , !P6 ;  /* 0xff8000000e067808 */ /* 0x000fe40007000000 */
[----:B------:R-:W0:Y:S01]  /*6630*/  MUFU.EX2 R7, R7 ;  /* 0x0000000700077308 */ /* 0x000e220000000800 */
[C---:B---3--:R-:W-:Y:S01]  /*6640*/  FMUL.FTZ R28, R32.reuse, R42 ;  /* 0x0000002a201c7220 */ /* 0x048fe20000410000 */
[----:B------:R-:W-:Y:S01]  /*6650*/  F2FP.BF16.F32.PACK_AB R32, R32, R39 ;  /* 0x000000272020723e */ /* 0x000fe200000010ff */
[----:B------:R-:W-:Y:S01]  /*6660*/  FFMA.FTZ R36, R6, UR4, -R5 ;  /* 0x0000000406247c23 */ /* 0x000fe20008010805 */
[----:B------:R-:W-:Y:S01]  /*6670*/  FSEL R6, R21, -INF , !P1 ;  /* 0xff80000015067808 */ /* 0x000fe20004800000 */
[----:B------:R-:W-:Y:S01]  /*6680*/  FMUL.FTZ R28, R28, R37 ;  /* 0x000000251c1c7220 */ /* 0x000fe20000410000 */
[----:B------:R-:W-:-:S03]  /*6690*/  F2FP.BF16.F32.PACK_AB R34, R45, R34 ;  /* 0x000000222d22723e */ /* 0x000fc600000010ff */
[----:B------:R-:W2:Y:S01]  /*66a0*/  MUFU.EX2 R36, R36 ;  /* 0x0000002400247308 */ /* 0x000ea20000000800 */
[----:B------:R-:W-:Y:S01]  /*66b0*/  FFMA.FTZ R9, R6, UR4, -R5 ;  /* 0x0000000406097c23 */ /* 0x000fe20008010805 */
[----:B------:R-:W-:Y:S01]  /*66c0*/  FSEL R6, R22, -INF , !P0 ;  /* 0xff80000016067808 */ /* 0x000fe20004000000 */
[C---:B-1----:R-:W-:Y:S01]  /*66d0*/  FMUL.FTZ R24, R30.reuse, R217 ;  /* 0x000000d91e187220 */ /* 0x042fe20000410000 */
[----:B------:R-:W-:-:S03]  /*66e0*/  F2FP.BF16.F32.PACK_AB R30, R30, R31 ;  /* 0x0000001f1e1e723e */ /* 0x000fc600000010ff */
[----:B------:R-:W-:Y:S01]  /*66f0*/  FFMA.FTZ R38, R6, UR4, -R5 ;  /* 0x0000000406267c23 */ /* 0x000fe20008010805 */
[----:B------:R-:W1:Y:S01]  /*6700*/  MUFU.EX2 R9, R9 ;  /* 0x0000000900097308 */ /* 0x000e620000000800 */
[----:B------:R-:W-:Y:S01]  /*6710*/  FSEL R6, R25, -INF , !P5 ;  /* 0xff80000019067808 */ /* 0x000fe20006800000 */
[----:B0-----:R-:W-:Y:S01]  /*6720*/  FMUL.FTZ R14, R7, R50 ;  /* 0x00000032070e7220 */ /* 0x001fe20000410000 */
[----:B------:R-:W-:-:S03]  /*6730*/  FMUL.FTZ R24, R24, R49 ;  /* 0x0000003118187220 */ /* 0x000fc60000410000 */
[----:B------:R-:W-:Y:S01]  /*6740*/  FMUL.FTZ R14, R14, R13 ;  /* 0x0000000d0e0e7220 */ /* 0x000fe20000410000 */
[----:B------:R-:W-:Y:S01]  /*6750*/  FFMA.FTZ R43, R6, UR4, -R5 ;  /* 0x00000004062b7c23 */ /* 0x000fe20008010805 */
[----:B------:R-:W-:Y:S02]  /*6760*/  VIADD R13, R17, 0x2c500 ;  /* 0x0002c500110d7836 */ /* 0x000fe40000000000 */
[----:B--2---:R-:W-:Y:S01]  /*6770*/  FMUL.FTZ R37, R36, R51 ;  /* 0x0000003324257220 */ /* 0x004fe20000410000 */
[----:B------:R-:W-:Y:S01]  /*6780*/  FSEL R6, R26, -INF , !P4 ;  /* 0xff8000001a067808 */ /* 0x000fe20006000000 */
[----:B------:R-:W0:Y:S01]  /*6790*/  MUFU.EX2 R38, R38 ;  /* 0x0000002600267308 */ /* 0x000e220000000800 */
[----:B------:R-:W-:Y:S01]  /*67a0*/  F2FP.BF16.F32.PACK_AB R7, R36, R7 ;  /* 0x000000072407723e */ /* 0x000fe200000010ff */
[----:B------:R-:W-:Y:S01]  /*67b0*/  FMUL.FTZ R37, R37, R10 ;  /* 0x0000000a25257220 */ /* 0x000fe20000410000 */
[----:B------:R-:W-:Y:S01]  /*67c0*/  FFMA.FTZ R10, -R21, R21, 1 ;  /* 0x3f800000150a7423 */ /* 0x000fe20000010115 */
[----:B------:R-:W-:Y:S01]  /*67d0*/  SHF.R.U32.HI R21, RZ, 0x4, R13 ;  /* 0x00000004ff157819 */ /* 0x000fe2000001160d */
[--C-:B------:R-:W-:Y:S01]  /*67e0*/  FFMA.FTZ R42, R6, UR4, -R5.reuse ;  /* 0x00000004062a7c23 */ /* 0x100fe20008010805 */
[----:B-1----:R-:W-:Y:S01]  /*67f0*/  FMUL.FTZ R13, R9, R54 ;  /* 0x00000036090d7220 */ /* 0x002fe20000410000 */
[C---:B------:R-:W-:Y:S01]  /*6800*/  FSEL R6, R29.reuse, -INF , !P3 ;  /* 0xff8000001d067808 */ /* 0x040fe20005800000 */
[----:B------:R-:W1:Y:S01]  /*6810*/  MUFU.EX2 R43, R43 ;  /* 0x0000002b002b7308 */ /* 0x000e620000000800 */
[----:B------:R-:W-:Y:S01]  /*6820*/  FFMA.FTZ R29, -R29, R29, 1 ;  /* 0x3f8000001d1d7423 */ /* 0x000fe2000001011d */
[----:B------:R-:W-:Y:S01]  /*6830*/  FMUL.FTZ R13, R13, R10 ;  /* 0x0000000a0d0d7220 */ /* 0x000fe20000410000 */
[----:B------:R-:W-:Y:S01]  /*6840*/  LOP3.LUT R10, R21, 0x3fff, RZ, 0xc0, !PT ;  /* 0x00003fff150a7812 */ /* 0x000fe200078ec0ff */
[----:B------:R-:W-:Y:S01]  /*6850*/  FFMA.FTZ R21, R6, UR4, -R5 ;  /* 0x0000000406157c23 */ /* 0x000fe20008010805 */
[----:B------:R-:W-:-:S02]  /*6860*/  FSEL R6, R33, -INF , !P2 ;  /* 0xff80000021067808 */ /* 0x000fc40005000000 */
[----:B------:R-:W-:Y:S01]  /*6870*/  LOP3.LUT R10, R10, 0x80000, RZ, 0xfc, !PT ;  /* 0x000800000a0a7812 */ /* 0x000fe200078efcff */
[----:B------:R-:W2:Y:S01]  /*6880*/  MUFU.EX2 R42, R42 ;  /* 0x0000002a002a7308 */ /* 0x000ea20000000800 */
[----:B0-----:R-:W-:Y:S01]  /*6890*/  F2FP.BF16.F32.PACK_AB R9, R38, R9 ;  /* 0x000000092609723e */ /* 0x001fe200000010ff */
[----:B------:R-:W-:Y:S01]  /*68a0*/  FFMA.FTZ R6, R6, UR4, -R5 ;  /* 0x0000000406067c23 */ /* 0x000fe20008010805 */
[----:B------:R-:W-:Y:S01]  /*68b0*/  FMUL.FTZ R40, R38, R55 ;  /* 0x0000003726287220 */ /* 0x000fe20000410000 */
[----:B------:R-:W-:Y:S01]  /*68c0*/  VIADD R5, R10, 0x80 ;  /* 0x000000800a057836 */ /* 0x000fe20000000000 */
[----:B------:R-:W-:Y:S01]  /*68d0*/  F2FP.BF16.F32.PACK_AB R36, R12, R11 ;  /* 0x0000000b0c24723e */ /* 0x000fe200000010ff */
[----:B------:R-:W-:Y:S01]  /*68e0*/  VIADD R49, R10, 0x180 ;  /* 0x000001800a317836 */ /* 0x000fe20000000000 */
[----:B------:R-:W-:Y:S01]  /*68f0*/  F2FP.BF16.F32.PACK_AB R37, R37, R14 ;  /* 0x0000000e2525723e */ /* 0x000fe200000010ff */
[----:B------:R0:W3:Y:S01]  /*6900*/  MUFU.EX2 R48, R6 ;  /* 0x0000000600307308 */ /* 0x0000e20000000800 */
[----:B------:R-:W-:Y:S01]  /*6910*/  R2UR UR4, R5 ;  /* 0x00000000050472ca */ /* 0x000fe200000e0000 */
[----:B------:R-:W-:Y:S01]  /*6920*/  FFMA.FTZ R5, -R22, R22, 1 ;  /* 0x3f80000016057423 */ /* 0x000fe20000010116 */
[C---:B------:R-:W-:Y:S01]  /*6930*/  VIADD R22, R10.reuse, 0x100 ;  /* 0x000001000a167836 */ /* 0x040fe20000000000 */
[----:B------:R-:W-:Y:S01]  /*6940*/  F2FP.BF16.F32.PACK_AB R12, R15, R20 ;  /* 0x000000140f0c723e */ /* 0x000fe200000010ff */
[----:B------:R-:W-:-:S02]  /*6950*/  VIADD R15, R10, 0x30 ;  /* 0x000000300a0f7836 */ /* 0x000fc40000000000 */
[----:B------:R-:W-:Y:S01]  /*6960*/  FMUL.FTZ R40, R40, R5 ;  /* 0x0000000528287220 */ /* 0x000fe20000410000 */
[----:B-1----:R-:W-:Y:S01]  /*6970*/  FMUL.FTZ R5, R43, R218 ;  /* 0x000000da2b057220 */ /* 0x002fe20000410000 */
[----:B------:R-:W1:Y:S01]  /*6980*/  MUFU.EX2 R21, R21 ;  /* 0x0000001500157308 */ /* 0x000e620000000800 */
[----:B0-----:R-:W-:Y:S01]  /*6990*/  FFMA.FTZ R6, -R33, R33, 1 ;  /* 0x3f80000021067423 */ /* 0x001fe20000010121 */
[----:B--2---:R-:W-:Y:S01]  /*69a0*/  F2FP.BF16.F32.PACK_AB R31, R42, R43 ;  /* 0x0000002b2a1f723e */ /* 0x004fe200000010ff */
[----:B------:R-:W-:Y:S01]  /*69b0*/  VIADD R20, R10, 0xb0 ;  /* 0x000000b00a147836 */ /* 0x000fe20000000000 */
[----:B------:R-:W-:Y:S01]  /*69c0*/  R2UR UR5, R22 ;  /* 0x00000000160572ca */ /* 0x000fe200000e0000 */
[----:B------:R-:W-:Y:S01]  /*69d0*/  FFMA.FTZ R22, -R25, R25, 1 ;  /* 0x3f80000019167423 */ /* 0x000fe20000010119 */
[----:B------:R-:W-:Y:S01]  /*69e0*/  FFMA.FTZ R25, -R26, R26, 1 ;  /* 0x3f8000001a197423 */ /* 0x000fe2000001011a */
[----:B------:R-:W-:Y:S01]  /*69f0*/  FMUL.FTZ R26, R42, R219 ;  /* 0x000000db2a1a7220 */ /* 0x000fe20000410000 */
[----:B------:R-:W-:Y:S01]  /*6a00*/  F2FP.BF16.F32.PACK_AB R13, R40, R13 ;  /* 0x0000000d280d723e */ /* 0x000fe200000010ff */
[----:B---3--:R-:W-:Y:S01]  /*6a10*/  FMUL.FTZ R223, R48, R223 ;  /* 0x000000df30df7220 */ /* 0x008fe20000410000 */
[----:B------:R-:W-:Y:S01]  /*6a20*/  FMUL.FTZ R5, R5, R22 ;  /* 0x0000001605057220 */ /* 0x000fe20000410000 */
[----:B------:R-:W-:-:S02]  /*6a30*/  IMAD R22, R4, 0x2000, R17 ;  /* 0x0000200004167824 */ /* 0x000fc400078e0211 */
[----:B------:R-:W-:Y:S01]  /*6a40*/  FMUL.FTZ R26, R26, R25 ;  /* 0x000000191a1a7220 */ /* 0x000fe20000410000 */
[----:B------:R-:W-:Y:S01]  /*6a50*/  FMUL.FTZ R50, R223, R6 ;  /* 0x00000006df327220 */ /* 0x000fe20000410000 */
[----:B------:R-:W-:Y:S01]  /*6a60*/  F2FP.BF16.F32.PACK_AB R6, R44, R41 ;  /* 0x000000292c06723e */ /* 0x000fe200000010ff */
[----:B------:R-:W-:Y:S01]  /*6a70*/  UMOV UR10, UR4 ;  /* 0x00000004000a7c82 */ /* 0x000fe20008000000 */
[----:B------:R-:W-:Y:S01]  /*6a80*/  R2UR UR58, R10 ;  /* 0x000000000a3a72ca */ /* 0x000fe200000e0000 */
[----:B-1----:R-:W-:Y:S01]  /*6a90*/  FMUL.FTZ R222, R21, R222 ;  /* 0x000000de15de7220 */ /* 0x002fe20000410000 */
[----:B------:R-:W-:Y:S01]  /*6aa0*/  F2FP.BF16.F32.PACK_AB R33, R48, R21 ;  /* 0x000000153021723e */ /* 0x000fe200000010ff */
[----:B------:R0:W-:Y:S01]  /*6ab0*/  STSM.16.M88.2 [R0+0x2cd00], R6 ;  /* 0x02cd000600007844 */ /* 0x0001e20000000100 */
[----:B------:R-:W-:Y:S02]  /*6ac0*/  VIADD R21, R22, 0x24100 ;  /* 0x0002410016157836 */ /* 0x000fe40000000000 */
[----:B------:R-:W-:Y:S01]  /*6ad0*/  FMUL.FTZ R25, R222, R29 ;  /* 0x0000001dde197220 */ /* 0x000fe20000410000 */
[----:B------:R-:W-:Y:S01]  /*6ae0*/  R2UR UR6, R49 ;  /* 0x00000000310672ca */ /* 0x000fe200000e0000 */
[----:B------:R1:W-:Y:S01]  /*6af0*/  STSM.16.M88.2 [R0+0x2d500], R8 ;  /* 0x02d5000800007844 */ /* 0x0003e20000000100 */
[----:B------:R-:W-:Y:S01]  /*6b00*/  UMOV UR12, UR10 ;  /* 0x0000000a000c7c82 */ /* 0x000fe20008000000 */
[----:B------:R-:W-:-:S02]  /*6b10*/  SHF.R.U32.HI R21, RZ, 0x4, R21 ;  /* 0x00000004ff157819 */ /* 0x000fc40000011615 */
[----:B------:R-:W-:Y:S01]  /*6b20*/  STSM.16.M88.2 [R0+0x2dd00], R30 ;  /* 0x02dd001e00007844 */ /* 0x000fe20000000100 */
[----:B------:R-:W-:Y:S02]  /*6b30*/  F2FP.BF16.F32.PACK_AB R25, R50, R25 ;  /* 0x000000193219723e */ /* 0x000fe400000010ff */
[----:B------:R-:W-:Y:S01]  /*6b40*/  LOP3.LUT R216, R21, 0x3fff, RZ, 0xc0, !PT ;  /* 0x00003fff15d87812 */ /* 0x000fe200078ec0ff */
[----:B------:R-:W-:Y:S01]  /*6b50*/  STSM.16.M88.2 [R0+0x2e500], R32 ;  /* 0x02e5002000007844 */ /* 0x000fe20000000100 */
[----:B0-----:R-:W-:Y:S02]  /*6b60*/  F2FP.BF16.F32.PACK_AB R6, R24, R23 ;  /* 0x000000171806723e */ /* 0x001fe400000010ff */
[----:B------:R-:W-:Y:S01]  /*6b70*/  R2UR UR56, R216 ;  /* 0x00000000d83872ca */ /* 0x000fe200000e0000 */
[----:B------:R0:W-:Y:S06]  /*6b80*/  MEMBAR.ALL.CTA ;  /* 0x0000000000007992 */ /* 0x0001ec0000008000 */
[----:B0-----:R-:W0:Y:S01]  /*6b90*/  FENCE.VIEW.ASYNC.S ;  /* 0x00000000000073c6 */ /* 0x001e220000000000 */
[----:B------:R-:W-:Y:S01]  /*6ba0*/  F2FP.BF16.F32.PACK_AB R7, R26, R5 ;  /* 0x000000051a07723e */ /* 0x000fe200000010ff */
[----:B------:R-:W-:Y:S01]  /*6bb0*/  VIADD R5, R10, 0x200 ;  /* 0x000002000a057836 */ /* 0x000fe20000000000 */
[----:B------:R-:W-:Y:S01]  /*6bc0*/  F2FP.BF16.F32.PACK_AB R24, R28, R27 ;  /* 0x0000001b1c18723e */ /* 0x000fe200000010ff */
[----:B------:R-:W-:Y:S01]  /*6bd0*/  UMOV UR18, UR6 ;  /* 0x0000000600127c82 */ /* 0x000fe20008000000 */
[----:B-1----:R-:W-:Y:S01]  /*6be0*/  MOV R9, UR58 ;  /* 0x0000003a00097c02 */ /* 0x002fe20008000f00 */
[C---:B------:R-:W-:Y:S01]  /*6bf0*/  VIADD R14, R216.reuse, 0x180 ;  /* 0x00000180d80e7836 */ /* 0x040fe20000000000 */
[----:B------:R-:W-:Y:S01]  /*6c00*/  R2UR UR7, R5 ;  /* 0x00000000050772ca */ /* 0x000fe200000e0000 */
[----:B------:R-:W-:Y:S01]  /*6c10*/  VIADD R5, R216, 0x80 ;  /* 0x00000080d8057836 */ /* 0x000fe20000000000 */
[----:B------:R-:W-:Y:S01]  /*6c20*/  MOV R8, UR59 ;  /* 0x0000003b00087c02 */ /* 0x000fe20008000f00 */
[----:B------:R-:W-:Y:S01]  /*6c30*/  UMOV UR8, UR56 ;  /* 0x0000003800087c82 */ /* 0x000fe20008000000 */
[----:B------:R-:W-:-:S02]  /*6c40*/  UMOV UR16, UR56 ;  /* 0x0000003800107c82 */ /* 0x000fc40008000000 */
[----:B------:R-:W-:Y:S01]  /*6c50*/  R2UR UR48, R5 ;  /* 0x00000000053072ca */ /* 0x000fe200000e0000 */
[----:B------:R-:W-:-:S05]  /*6c60*/  VIADD R5, R10, 0x90 ;  /* 0x000000900a057836 */ /* 0x000fca0000000000 */
[----:B------:R-:W-:Y:S01]  /*6c70*/  R2UR UR4, R5 ;  /* 0x00000000050472ca */ /* 0x000fe200000e0000 */
[C---:B------:R-:W-:Y:S01]  /*6c80*/  VIADD R5, R10.reuse, 0x190 ;  /* 0x000001900a057836 */ /* 0x040fe20000000000 */
[----:B0-----:R-:W-:Y:S04]  /*6c90*/  BAR.SYNC.DEFER_BLOCKING 0x9, 0x100 ;  /* 0x0244000000007b1d */ /* 0x001fe80000010000 */
        /* <DEDUP_REMOVED lines=9> */
[C---:B------:R-:W-:Y:S01]  /*6d30*/  VIADD R5, R10.reuse, 0x1a0 ;  /* 0x000001a00a057836 */ /* 0x040fe20000000000 */
[----:B------:R-:W-:Y:S04]  /*6d40*/  STSM.16.M88.2 [R0+0x2ed00], R34 ;  /* 0x02ed002200007844 */ /* 0x000fe80000000100 */
[----:B------:R-:W-:Y:S01]  /*6d50*/  R2UR UR34, R5 ;  /* 0x00000000052272ca */ /* 0x000fe200000e0000 */
[----:B------:R-:W-:Y:S01]  /*6d60*/  VIADD R5, R10, 0x220 ;  /* 0x000002200a057836 */ /* 0x000fe20000000000 */
[----:B------:R-:W-:Y:S01]  /*6d70*/  STSM.16.M88.2 [R0+0x2f500], R36 ;  /* 0x02f5002400007844 */ /* 0x000fe20000000100 */
[----:B------:R-:W-:Y:S01]  /*6d80*/  UMOV UR40, UR28 ;  /* 0x0000001c00287c82 */ /* 0x000fe20008000000 */
[----:B------:R-:W-:Y:S01]  /*6d90*/  UMOV UR36, UR28 ;  /* 0x0000001c00247c82 */ /* 0x000fe20008000000 */
[----:B------:R-:W-:Y:S01]  /*6da0*/  UMOV UR32, UR28 ;  /* 0x0000001c00207c82 */ /* 0x000fe20008000000 */
[----:B------:R-:W-:Y:S01]  /*6db0*/  STSM.16.M88.2 [R0+0x2fd00], R12 ;  /* 0x02fd000c00007844 */ /* 0x000fe20000000100 */
[----:B------:R-:W-:Y:S01]  /*6dc0*/  R2UR UR26, R5 ;  /* 0x00000000051a72ca */ /* 0x000fe200000e0000 */
[----:B------:R-:W-:Y:S01]  /*6dd0*/  UMOV UR24, UR28 ;  /* 0x0000001c00187c82 */ /* 0x000fe20008000000 */
[----:B------:R-:W-:Y:S01]  /*6de0*/  IMAD R5, R4, 0x2800, R17 ;  /* 0x0000280004057824 */ /* 0x000fe200078e0211 */
[----:B------:R0:W-:Y:S04]  /*6df0*/  STSM.16.M88.2 [R0+0x30500], R6 ;  /* 0x0305000600007844 */ /* 0x0001e80000000100 */
[----:B------:R1:W-:Y:S01]  /*6e00*/  STSM.16.M88.2 [R0+0x30d00], R24 ;  /* 0x030d001800007844 */ /* 0x0003e20000000100 */
[----:B------:R-:W-:Y:S01]  /*6e10*/  WARPGROUP.ARRIVE ;  /* 0x00000000000079c5 */ /* 0x000fe20000000000 */
[----:B------:R-:W-:-:S04]  /*6e20*/  SHF.R.U32.HI R5, RZ, 0x4, R5 ;  /* 0x00000004ff057819 */ /* 0x000fc80000011605 */
[----:B------:R-:W-:Y:S01]  /*6e30*/  LOP3.LUT R5, R5, 0x3fff, RZ, 0xc0, !PT ;  /* 0x00003fff05057812 */ /* 0x000fe200078ec0ff */
[----:B------:R-:W-:Y:S01]  /*6e40*/  HGMMA.64x16x16.F32.BF16 R136, gdesc[UR56].tnspA.tnspB, R136 ;  /* 0x60200000388879f0 */ /* 0x000fe20008701888 */
[----:B0-----:R-:W-:-:S03]  /*6e50*/  VIADD R6, R10, 0x10 ;  /* 0x000000100a067836 */ /* 0x001fc60000000000 */
        /* <DEDUP_REMOVED lines=9> */
[----:B------:R-:W-:Y:S01]  /*6ef0*/  VIADD R6, R10, 0x110 ;  /* 0x000001100a067836 */ /* 0x000fe20000000000 */
        /* <DEDUP_REMOVED lines=25> */
[----:B------:R-:W-:Y:S01]  /*7090*/  R2UR UR38, R6 ;  /* 0x00000000062672ca */ /* 0x000fe200000e0000 */
[----:B------:R-:W-:-:S05]  /*70a0*/  VIADD R6, R17, 0x2ed00 ;  /* 0x0002ed0011067836 */ /* 0x000fca0000000000 */
[----:B------:R-:W-:-:S04]  /*70b0*/  SHF.R.U32.HI R6, RZ, 0x4, R6 ;  /* 0x00000004ff067819 */ /* 0x000fc80000011606 */
[----:B------:R-:W-:Y:S01]  /*70c0*/  LOP3.LUT R23, R6, 0x3fff, RZ, 0xc0, !PT ;  /* 0x00003fff06177812 */ /* 0x000fe200078ec0ff */
[----:B------:R-:W-:Y:S03]  /*70d0*/  HGMMA.64x16x16.F32.BF16 R136, gdesc[UR48].tnspA.tnspB, R136 ;  /* 0x60200000308879f0 */ /* 0x000fe60008701888 */
[----:B------:R-:W-:Y:S01]  /*70e0*/  LOP3.LUT R6, R23, 0x400000, RZ, 0xfc, !PT ;  /* 0x0040000017067812 */ /* 0x000fe200078efcff */
        /* <DEDUP_REMOVED lines=15> */
[C---:B------:R-:W-:Y:S01]  /*71e0*/  VIADD R14, R10.reuse, 0x130 ;  /* 0x000001300a0e7836 */ /* 0x040fe20000000000 */
[----:B------:R-:W-:Y:S01]  /*71f0*/  HGMMA.64x16x16.F32.BF16 R200, gdesc[UR44].tnspA.tnspB, R200 ;  /* 0x602000002cc879f0 */ /* 0x000fe200087018c8 */
[----:B------:R-:W-:Y:S01]  /*7200*/  R2UR UR10, R15 ;  /* 0x000000000f0a72ca */ /* 0x000fe200000e0000 */
[C---:B------:R-:W-:Y:S01]  /*7210*/  VIADD R15, R10.reuse, 0x1b0 ;  /* 0x000001b00a0f7836 */ /* 0x040fe20000000000 */
        /* <DEDUP_REMOVED lines=8> */
[----:B------:R-:W-:Y:S01]  /*72a0*/  R2UR UR6, R10 ;  /* 0x000000000a0672ca */ /* 0x000fe200000e0000 */
[----:B------:R-:W-:Y:S01]  /*72b0*/  UMOV UR16, UR8 ;  /* 0x0000000800107c82 */ /* 0x000fe20008000000 */
[----:B------:R-:W-:Y:S01]  /*72c0*/  MOV R217, UR59 ;  /* 0x0000003b00d97c02 */ /* 0x000fe20008000f00 */
[----:B------:R-:W-:Y:S01]  /*72d0*/  UMOV UR59, UR7 ;  /* 0x00000007003b7c82 */ /* 0x000fe20008000000 */
[----:B------:R-:W-:Y:S01]  /*72e0*/  UMOV UR17, UR9 ;  /* 0x0000000900117c82 */ /* 0x000fe20008000000 */
[----:B------:R-:W-:Y:S01]  /*72f0*/  MOV R220, UR59 ;  /* 0x0000003b00dc7c02 */ /* 0x000fe20008000f00 */
[----:B------:R-:W-:Y:S01]  /*7300*/  UMOV UR59, UR11 ;  /* 0x0000000b003b7c82 */ /* 0x000fe20008000000 */
[----:B------:R-:W-:Y:S01]  /*7310*/  UMOV UR11, 0x40 ;  /* 0x00000040000b7882 */ /* 0x000fe20000000000 */
        /* <DEDUP_REMOVED lines=13> */
[----:B------:R-:W-:Y:S01]  /*73f0*/  HGMMA.64x16x16.F32.BF16 R136, gdesc[UR28].tnspA.tnspB, R136 ;  /* 0x602000001c8879f0 */ /* 0x000fe20008701888 */
[----:B------:R-:W-:Y:S01]  /*7400*/  VIADD R10, R5, 0x80 ;  /* 0x00000080050a7836 */ /* 0x000fe20000000000 */
[----:B------:R-:W-:Y:S01]  /*7410*/  UMOV UR29, 0x40000040 ;  /* 0x40000040001d7882 */ /* 0x000fe20000000000 */
[----:B------:R-:W-:Y:S01]  /*7420*/  VIADD R14, R6, 0x80 ;  /* 0x00000080060e7836 */ /* 0x000fe20000000000 */
[----:B------:R-:W-:Y:S01]  /*7430*/  HGMMA.64x16x16.F32.BF16 R152, gdesc[UR40].tnspA.tnspB, R152 ;  /* 0x60200000289879f0 */ /* 0x000fe20008701898 */
[----:B------:R-:W-:Y:S01]  /*7440*/  IMAD.U32 R20, RZ, RZ, UR58 ;  /* 0x0000003aff147e24 */ /* 0x000fe2000f8e00ff */
[----:B------:R-:W-:Y:S01]  /*7450*/  UMOV UR40, UR52 ;  /* 0x0000003400287c82 */ /* 0x000fe20008000000 */
[----:B------:R-:W-:Y:S01]  /*7460*/  IMAD.U32 R21, RZ, RZ, UR59 ;  /* 0x0000003bff157e24 */ /* 0x000fe2000f8e00ff */
        /* <DEDUP_REMOVED lines=19> */
[----:B0-----:R-:W-:Y:S06]  /*75a0*/  BAR.SYNC.DEFER_BLOCKING 0x9, 0x100 ;  /* 0x0244000000007b1d */ /* 0x001fec0000010000 */
[----:B-1----:R-:W-:-:S06]  /*75b0*/  WARPGROUP.ARRIVE ;  /* 0x00000000000079c5 */ /* 0x002fcc0000000000 */
        /* <DEDUP_REMOVED lines=26> */
[----:B------:R-:W-:Y:S01]  /*7760*/  IMAD.U32 R12, RZ, RZ, UR58 ;  /* 0x0000003aff0c7e24 */ /* 0x000fe2000f8e00ff */
[----:B------:R-:W-:Y:S01]  /*7770*/  HGMMA.64x64x16.F32.BF16 R24, gdesc[UR56].tnspA, R24 ;  /* 0x20e00000381879f0 */ /* 0x000fe20008701818 */
[----:B------:R-:W-:Y:S01]  /*7780*/  R2UR UR58, R11 ;  /* 0x000000000b3a72ca */ /* 0x000fe200000e0000 */
[----:B------:R-:W-:Y:S01]  /*7790*/  VIADD R11, R6, 0x180 ;  /* 0x00000180060b7836 */ /* 0x000fe20000000000 */
[----:B------:R-:W-:-:S08]  /*77a0*/  R2UR UR59, R220 ;  /* 0x00000000dc3b72ca */ /* 0x000fd000000e0000 */
[----:B------:R-:W-:Y:S01]  /*77b0*/  UMOV UR56, UR4 ;  /* 0x0000000400387c82 */ /* 0x000fe20008000000 */
[----:B------:R-:W-:Y:S01]  /*77c0*/  UMOV UR57, 0x40000040 ;  /* 0x4000004000397882 */ /* 0x000fe20000000000 */
[----:B------:R-:W-:Y:S01]  /*77d0*/  VIADD R6, R6, 0x200 ;  /* 0x0000020006067836 */ /* 0x000fe20000000000 */
[----:B------:R-:W-:Y:S01]  /*77e0*/  R2UR UR5, R11 ;  /* 0x000000000b0572ca */ /* 0x000fe200000e0000 */
[----:B------:R-:W-:Y:S01]  /*77f0*/  UMOV UR48, UR58 ;  /* 0x0000003a00307c82 */ /* 0x000fe20008000000 */
[----:B------:R-:W-:Y:S01]  /*7800*/  UMOV UR49, UR59 ;  /* 0x0000003b00317c82 */ /* 0x000fe20008000000 */
[----:B------:R-:W-:Y:S02]  /*7810*/  UMOV UR59, 0x8 ;  /* 0x00000008003b7882 */ /* 0x000fe40000000000 */
[----:B------:R-:W-:-:S08]  /*7820*/  IMAD.U32 R11, RZ, RZ, UR59 ;  /* 0x0000003bff0b7e24 */ /* 0x000fd0000f8e00ff */
[----:B------:R-:W-:Y:S01]  /*7830*/  UMOV UR58, UR5 ;  /* 0x00000005003a7c82 */ /* 0x000fe20008000000 */
[----:B------:R-:W-:Y:S01]  /*7840*/  R2UR UR5, R6 ;  /* 0x00000000060572ca */ /* 0x000fe200000e0000 */
[----:B------:R-:W-:Y:S01]  /*7850*/  IMAD.U32 R10, RZ, RZ, UR58 ;  /* 0x0000003aff0a7e24 */ /* 0x000fe2000f8e00ff */
[----:B------:R-:W-:Y:S01]  /*7860*/  HGMMA.64x64x16.F32.BF16 R24, gdesc[UR56].tnspA, R24 ;  /* 0x20e00000381879f0 */ /* 0x000fe20008701818 */
[----:B------:R-:W-:Y:S01]  /*7870*/  R2UR UR56, R7 ;  /* 0x00000000073872ca */ /* 0x000fe200000e0000 */
[----:B------:R-:W-:Y:S01]  /*7880*/  VIADD R7, R5, 0x200 ;  /* 0x0000020005077836 */ /* 0x000fe20000000000 */
[----:B------:R-:W-:Y:S01]  /*7890*/  R2UR UR59, R217 ;  /* 0x00000000d93b72ca */ /* 0x000fe200000e0000 */
[----:B------:R-:W-:Y:S01]  /*78a0*/  VIADD R217, R216, 0x400 ;  /* 0x00000400d8d97836 */ /* 0x000fe20000000000 */
        /* <DEDUP_REMOVED lines=40> */
[----:B------:R-:W-:Y:S01]  /*7b30*/  ULDC.64 UR56, c[0x0][0x208] ;  /* 0x0000820000387ab9 */ /* 0x000fe20000000a00 */
[----:B------:R-:W-:-:S03]  /*7b40*/  VIADD R216, R216, 0x580 ;  /* 0x00000580d8d87836 */ /* 0x000fc60000000000 */
        /* <DEDUP_REMOVED lines=49> */
[----:B0-----:R-:W-:Y:S01]  /*7e60*/  LOP3.LUT R24, R23, 0x80000, RZ, 0xfc, !PT ;  /* 0x0008000017187812 */ /* 0x001fe200078efcff */
        /* <DEDUP_REMOVED lines=16> */
[----:B------:R-:W-:Y:S01]  /*7f70*/  UMOV UR8, UR52 ;  /* 0x0000003400087c82 */ /* 0x000fe20008000000 */
[----:B------:R-:W-:Y:S01]  /*7f80*/  UMOV UR9, UR53 ;  /* 0x0000003500097c82 */ /* 0x000fe20008000000 */
[----:B------:R-:W-:Y:S01]  /*7f90*/  UMOV UR35, 0x40 ;  /* 0x0000004000237882 */ /* 0x000fe20000000000 */
[----:B------:R-:W-:Y:S01]  /*7fa0*/  UMOV UR31, 0x40 ;  /* 0x00000040001f7882 */ /* 0x000fe20000000000 */
[----:B------:R-:W-:Y:S01]  /*7fb0*/  PLOP3.LUT P0, PT, PT, PT, UP0, 0x40, 0x0 ;  /* 0x000000000000781c */ /* 0x000fe20003f0e808 */
[----:B------:R-:W-:Y:S01]  /*7fc0*/  UMOV UR7, 0x40 ;  /* 0x0000004000077882 */ /* 0x000fe20000000000 */
[----:B------:R-:W-:Y:S01]  /*7fd0*/  UMOV UR10, UR4 ;  /* 0x00000004000a7c82 */ /* 0x000fe20008000000 */
[----:B------:R-:W-:Y:S01]  /*7fe0*/  R2UR UR4, R25 ;  /* 0x00000000190472ca */ /* 0x000fe200000e0000 */
        /* <DEDUP_REMOVED lines=26> */
[----:B------:R0:W-:Y:S01]  /*8190*/  REDG.E.ADD.F32x4.FTZ.RN.STRONG.GPU desc[UR56][R8.64+0x800], R28 ;  /* 0x0008001c080079a6 */ /* 0x0001e2000c10f7b8 */
[----:B------:R-:W-:-:S03]  /*81a0*/  VIADD R26, R24, 0x10 ;  /* 0x00000010181a7836 */ /* 0x000fc60000000000 */
        /* <DEDUP_REMOVED lines=9> */
[----:B------:R-:W-:Y:S01]  /*8240*/  IMAD.U32 R221, RZ, RZ, UR11 ;  /* 0x0000000bffdd7e24 */ /* 0x000fe2000f8e00ff */
[----:B------:R-:W-:Y:S01]  /*8250*/  UMOV UR49, UR45 ;  /* 0x0000002d00317c82 */ /* 0x000fe20008000000 */
[----:B------:R-:W-:Y:S01]  /*8260*/  UMOV UR41, UR25 ;  /* 0x0000001900297c82 */ /* 0x000fe20008000000 */
[----:B------:R-:W-:Y:S01]  /*8270*/  R2UR UR6, R25 ;  /* 0x00000000190672ca */ /* 0x000fe200000e0000 */
[C---:B------:R-:W-:Y:S01]  /*8280*/  VIADD R25, R24.reuse, 0x210 ;  /* 0x0000021018197836 */ /* 0x040fe20000000000 */
[----:B------:R-:W-:Y:S01]  /*8290*/  UMOV UR8, UR44 ;  /* 0x0000002c00087c82 */ /* 0x000fe20008000000 */
[----:B------:R-:W-:Y:S01]  /*82a0*/  UMOV UR37, UR25 ;  /* 0x0000001900257c82 */ /* 0x000fe20008000000 */
[----:B------:R-:W-:Y:S01]  /*82b0*/  UMOV UR33, UR25 ;  /* 0x0000001900217c82 */ /* 0x000fe20008000000 */
[----:B------:R-:W-:Y:S01]  /*82c0*/  UMOV UR29, UR25 ;  /* 0x00000019001d7c82 */ /* 0x000fe20008000000 */
[----:B------:R-:W-:Y:S01]  /*82d0*/  R2UR UR50, R25 ;  /* 0x00000000193272ca */ /* 0x000fe200000e0000 */
[----:B------:R-:W-:Y:S01]  /*82e0*/  UMOV UR11, 0x40 ;  /* 0x00000040000b7882 */ /* 0x000fe20000000000 */
[----:B------:R-:W-:Y:S01]  /*82f0*/  UMOV UR15, 0x40 ;  /* 0x00000040000f7882 */ /* 0x000fe20000000000 */
[----:B------:R-:W-:Y:S01]  /*8300*/  UMOV UR10, UR4 ;  /* 0x00000004000a7c82 */ /* 0x000fe20008000000 */
[----:B------:R-:W-:Y:S01]  /*8310*/  HGMMA.64x16x16.F32.BF16 R56, gdesc[UR44].tnspA.tnspB, R56 ;  /* 0x602000002c3879f0 */ /* 0x000fe20008701838 */
[----:B------:R-:W-:Y:S01]  /*8320*/  IMAD.U32 R222, RZ, RZ, UR10 ;  /* 0x0000000affde7e24 */ /* 0x000fe2000f8e00ff */
[----:B------:R0:W-:Y:S01]  /*8330*/  REDG.E.ADD.F32x4.FTZ.RN.STRONG.GPU desc[UR56][R8.64+0x1000], R32 ;  /* 0x00100020080079a6 */ /* 0x0001e2000c10f7b8 */
        /* <DEDUP_REMOVED lines=13> */
[----:B------:R-:W-:Y:S01]  /*8410*/  UMOV UR48, UR44 ;  /* 0x0000002c00307c82 */ /* 0x000fe20008000000 */
[----:B------:R-:W-:Y:S01]  /*8420*/  HGMMA.64x16x16.F32.BF16 R80, gdesc[UR8].tnspA.tnspB, R80 ;  /* 0x60200000085079f0 */ /* 0x000fe20008701850 */
[----:B------:R-:W-:Y:S01]  /*8430*/  VIADD R25, R237, 0x100 ;  /* 0x00000100ed197836 */ /* 0x000fe20000000000 */
[----:B------:R0:W-:Y:S02]  /*8440*/  REDG.E.ADD.F32x4.FTZ.RN.STRONG.GPU desc[UR56][R8.64+0x1800], R36 ;  /* 0x00180024080079a6 */ /* 0x0001e4000c10f7b8 */
[----:B------:R-:W-:Y:S02]  /*8450*/  HGMMA.64x16x16.F32.BF16 R88, gdesc[UR48].tnspA.tnspB, R88 ;  /* 0x60200000305879f0 */ /* 0x000fe40008701858 */
[----:B------:R-:W-:Y:S01]  /*8460*/  R2UR UR24, R25 ;  /* 0x00000000191872ca */ /* 0x000fe200000e0000 */
[----:B------:R-:W-:-:S02]  /*8470*/  VIADD R25, R24, 0x120 ;  /* 0x0000012018197836 */ /* 0x000fc40000000000 */
[C---:B------:R-:W-:Y:S01]  /*8480*/  VIADD R26, R24.reuse, 0x20 ;  /* 0x00000020181a7836 */ /* 0x040fe20000000000 */
[----:B------:R-:W-:Y:S01]  /*8490*/  UMOV UR5, 0x40000040 ;  /* 0x4000004000057882 */ /* 0x000fe20000000000 */
[----:B------:R-:W-:Y:S01]  /*84a0*/  IMAD.U32 R226, RZ, RZ, UR10 ;  /* 0x0000000affe27e24 */ /* 0x000fe2000f8e00ff */
[----:B------:R-:W-:Y:S01]  /*84b0*/  R2UR UR38, R25 ;  /* 0x00000000192672ca */ /* 0x000fe200000e0000 */
[----:B------:R-:W-:Y:S01]  /*84c0*/  VIADD R25, R24, 0x1a0 ;  /* 0x000001a018197836 */ /* 0x000fe20000000000 */
[----:B------:R-:W-:Y:S01]  /*84d0*/  R2UR UR26, R26 ;  /* 0x000000001a1a72ca */ /* 0x000fe200000e0000 */
[C---:B------:R-:W-:Y:S01]  /*84e0*/  VIADD R26, R24.reuse, 0xa0 ;  /* 0x000000a0181a7836 */ /* 0x040fe20000000000 */
[----:B------:R0:W-:Y:S02]  /*84f0*/  REDG.E.ADD.F32x4.FTZ.RN.STRONG.GPU desc[UR56][R8.64+0x2000], R40 ;  /* 0x00200028080079a6 */ /* 0x0001e4000c10f7b8 */
[----:B------:R-:W-:Y:S01]  /*8500*/  R2UR UR34, R25 ;  /* 0x00000000192272ca */ /* 0x000fe200000e0000 */
[----:B------:R-:W-:Y:S01]  /*8510*/  VIADD R25, R24, 0x220 ;  /* 0x0000022018197836 */ /* 0x000fe20000000000 */
[----:B------:R-:W-:Y:S01]  /*8520*/  R2UR UR42, R26 ;  /* 0x000000001a2a72ca */ /* 0x000fe200000e0000 */
[----:B------:R-:W-:Y:S01]  /*8530*/  UMOV UR40, UR24 ;  /* 0x0000001800287c82 */ /* 0x000fe20008000000 */
[----:B------:R-:W-:Y:S01]  /*8540*/  UMOV UR36, UR24 ;  /* 0x0000001800247c82 */ /* 0x000fe20008000000 */
[----:B------:R-:W-:Y:S01]  /*8550*/  UMOV UR32, UR24 ;  /* 0x0000001800207c82 */ /* 0x000fe20008000000 */
[----:B------:R-:W-:Y:S01]  /*8560*/  R2UR UR30, R25 ;  /* 0x00000000191e72ca */ /* 0x000fe200000e0000 */
[----:B------:R-:W-:-:S02]  /*8570*/  UMOV UR28, UR24 ;  /* 0x00000018001c7c82 */ /* 0x000fc40008000000 */
[----:B------:R-:W-:Y:S01]  /*8580*/  HGMMA.64x16x16.F32.BF16 R56, gdesc[UR24].tnspA.tnspB, R56 ;  /* 0x60200000183879f0 */ /* 0x000fe20008701838 */
[----:B------:R-:W-:Y:S01]  /*8590*/  UMOV UR21, UR5 ;  /* 0x0000000500157c82 */ /* 0x000fe20008000000 */
[----:B------:R-:W-:Y:S01]  /*85a0*/  UMOV UR17, UR5 ;  /* 0x0000000500117c82 */ /* 0x000fe20008000000 */
[----:B------:R-:W-:-:S03]  /*85b0*/  IMAD.U32 R227, RZ, RZ, UR11 ;  /* 0x0000000bffe37e24 */ /* 0x000fc6000f8e00ff */
[----:B------:R-:W-:Y:S01]  /*85c0*/  HGMMA.64x16x16.F32.BF16 R64, gdesc[UR40].tnspA.tnspB, R64 ;  /* 0x60200000284079f0 */ /* 0x000fe20008701840 */
[----:B------:R-:W-:Y:S01]  /*85d0*/  UMOV UR13, UR5 ;  /* 0x00000005000d7c82 */ /* 0x000fe20008000000 */
[----:B------:R-:W-:Y:S01]  /*85e0*/  UMOV UR9, UR5 ;  /* 0x0000000500097c82 */ /* 0x000fe20008000000 */
[----:B------:R0:W-:Y:S01]  /*85f0*/  REDG.E.ADD.F32x4.FTZ.RN.STRONG.GPU desc[UR56][R8.64+0x2800], R44 ;  /* 0x0028002c080079a6 */ /* 0x0001e2000c10f7b8 */
[----:B------:R-:W-:Y:S01]  /*8600*/  HGMMA.64x16x16.F32.BF16 R72, gdesc[UR36].tnspA.tnspB, R72 ;  /* 0x60200000244879f0 */ /* 0x000fe20008701848 */
[----:B------:R-:W-:Y:S02]  /*8610*/  VIADD R25, R237, 0x180 ;  /* 0x00000180ed197836 */ /* 0x000fe40000000000 */
[----:B------:R-:W-:Y:S01]  /*8620*/  VIADD R26, R24, 0x30 ;  /* 0x00000030181a7836 */ /* 0x000fe20000000000 */
[----:B------:R-:W-:Y:S01]  /*8630*/  UMOV UR11, 0x40 ;  /* 0x00000040000b7882 */ /* 0x000fe20000000000 */
[----:B------:R0:W-:Y:S01]  /*8640*/  REDG.E.ADD.F32x4.FTZ.RN.STRONG.GPU desc[UR56][R8.64+0x3000], R48 ;  /* 0x00300030080079a6 */ /* 0x0001e2000c10f7b8 */
[----:B------:R-:W-:Y:S01]  /*8650*/  HGMMA.64x16x16.F32.BF16 R80, gdesc[UR32].tnspA.tnspB, R80 ;  /* 0x60200000205079f0 */ /* 0x000fe20008701850 */
[----:B------:R-:W-:-:S02]  /*8660*/  R2UR UR4, R25 ;  /* 0x00000000190472ca */ /* 0x000fc400000e0000 */
[----:B------:R0:W-:Y:S01]  /*8670*/  REDG.E.ADD.F32x4.FTZ.RN.STRONG.GPU desc[UR56][R8.64+0x3800], R52 ;  /* 0x00380034080079a6 */ /* 0x0001e2000c10f7b8 */
[----:B------:R-:W-:Y:S01]  /*8680*/  VIADD R25, R24, 0x130 ;  /* 0x0000013018197836 */ /* 0x000fe20000000000 */
[----:B------:R-:W-:Y:S01]  /*8690*/  R2UR UR6, R26 ;  /* 0x000000001a0672ca */ /* 0x000fe200000e0000 */
[C---:B------:R-:W-:Y:S01]  /*86a0*/  VIADD R26, R24.reuse, 0xb0 ;  /* 0x000000b0181a7836 */ /* 0x040fe20000000000 */
[----:B------:R-:W-:Y:S02]  /*86b0*/  HGMMA.64x16x16.F32.BF16 R88, gdesc[UR28].tnspA.tnspB, R88 ;  /* 0x602000001c5879f0 */ /* 0x000fe40008701858 */
[----:B------:R-:W-:Y:S01]  /*86c0*/  R2UR UR18, R25 ;  /* 0x00000000191272ca */ /* 0x000fe200000e0000 */
[----:B------:R-:W-:Y:S01]  /*86d0*/  VIADD R25, R24, 0x1b0 ;  /* 0x000001b018197836 */ /* 0x000fe20000000000 */
[----:B------:R-:W-:Y:S01]  /*86e0*/  R2UR UR22, R26 ;  /* 0x000000001a1672ca */ /* 0x000fe200000e0000 */
[----:B------:R-:W-:-:S03]  /*86f0*/  VIADD R24, R24, 0x230 ;  /* 0x0000023018187836 */ /* 0x000fc60000000000 */
        /* <DEDUP_REMOVED lines=12> */
[----:B0-----:R-:W-:Y:S05]  /*87c0*/  @P0 BRA `(.L_x_504) ;  /* 0x0000000000040947 */ /* 0x001fea0003800000 */
[----:B------:R-:W-:Y:S01]  /*87d0*/  BPT.TRAP 0x1 ;  /* 0x000000040000795c */ /* 0x000fe20000300000 */
.L_x_504:
        /* <DEDUP_REMOVED lines=71> */
[----:B------:R-:W-:Y:S01]  /*8c50*/  UMOV UR5, 0x40000040 ;  /* 0x4000004000057882 */ /* 0x000fe20000000000 */
[----:B------:R-:W-:Y:S01]  /*8c60*/  PLOP3.LUT P0, PT, PT, PT, UP0, 0x40, 0x0 ;  /* 0x000000000000781c */ /* 0x000fe20003f0e808 */
        /* <DEDUP_REMOVED lines=38> */
[----:B0-----:R-:W-:Y:S05]  /*8ed0*/  @P0 BRA `(.L_x_505) ;  /* 0x0000000000040947 */ /* 0x001fea0003800000 */
[----:B------:R-:W-:Y:S01]  /*8ee0*/  BPT.TRAP 0x1 ;  /* 0x000000040000795c */ /* 0x000fe20000300000 */
.L_x_505:
[----:B------:R-:W-:Y:S01]  /*8ef0*/  VIADD R3, R3, 0x1 ;  /* 0x0000000103037836 */ /* 0x000fe20000000000 */
[----:B------:R-:W-:Y:S01]  /*8f00*/  ULOP3.LUT UR60, UR60, 0x1, URZ, 0x3c, !UPT ;  /* 0x000000013c3c7892 */ /* 0x000fe2000f8e3c3f */
[----:B------:R-:W-:Y:S02]  /*8f10*/  VIADD R2, R2, 0x1 ;  /* 0x0000000102027836 */ /* 0x000fe40000000000 */
[----:B------:R-:W-:Y:S01]  /*8f20*/  VIADD R16, R16, 0x31620 ;  /* 0x0003162010107836 */ /* 0x000fe20000000000 */
[----:B------:R-:W-:Y:S02]  /*8f30*/  ISETP.GE.AND P1, PT, R3, UR61, PT ;  /* 0x0000003d03007c0c */ /* 0x000fe4000bf26270 */
        /* <DEDUP_REMOVED lines=89> */
.L_x_485:
[----:B------:R-:W-:Y:S05]  /*94d0*/  @P0 BRA `(.L_x_507) ;  /* 0x0000002400900947 */ /* 0x000fea0003800000 */
[----:B------:R-:W1:Y:S01]  /*94e0*/  S2R R2, SR_TID.X ;  /* 0x0000000000027919 */ /* 0x000e620000002100 */
[----:B------:R-:W2:Y:S01]  /*94f0*/  S2UR UR5, SR_CgaCtaId ;  /* 0x00000000000579c3 */ /* 0x000ea20000008800 */
        /* <DEDUP_REMOVED lines=15> */
[----:B--2---:R-:W-:Y:S01]  /*95f0*/  ULEA UR4, UR5, UR4, 0x18 ;  /* 0x0000000405047291 */ /* 0x004fe2000f8ec03f */
[----:B------:R-:W-:-:S02]  /*9600*/  F2FP.BF16.F32.PACK_AB R145, R147, R146 ;  /* 0x000000929391723e */ /* 0x000fc400000010ff */
[----:B------:R-:W-:Y:S02]  /*9610*/  F2FP.BF16.F32.PACK_AB R208, R209, R208 ;  /* 0x000000d0d1d0723e */ /* 0x000fe400000010ff */
[----:B------:R-:W-:Y:S01]  /*9620*/  F2FP.BF16.F32.PACK_AB R56, R57, R56 ;  /* 0x000000383938723e */ /* 0x000fe200000010ff */
[----:B-1----:R-:W-:Y:S01]  /*9630*/  VIADD R2, R2, 0xffffff80 ;  /* 0xffffff8002027836 */ /* 0x002fe20000000000 */
        /* <DEDUP_REMOVED lines=12> */
[----:B------:R-:W1:Y:S01]  /*9700*/  S2R R39, SR_CTAID.X ;  /* 0x0000000000277919 */ /* 0x000e620000002500 */
[CC--:B------:R-:W-:Y:S01]  /*9710*/  LEA.HI R11, R9.reuse, R2.reuse, RZ, 0x5 ;  /* 0x00000002090b7211 */ /* 0x0c0fe200078f28ff */
[----:B------:R-:W2:Y:S01]  /*9720*/  LDC.64 R36, c[0x0][0x850] ;  /* 0x00021400ff247b82 */ /* 0x000ea20000000a00 */
        /* <DEDUP_REMOVED lines=13> */
[----:B------:R-:W3:Y:S01]  /*9800*/  LDC.64 R6, c[0x0][0x870] ;  /* 0x00021c00ff067b82 */ /* 0x000ee20000000a00 */
[----:B------:R-:W-:-:S02]  /*9810*/  SHF.R.S32.HI R9, RZ, 0x7, R9 ;  /* 0x00000007ff097819 */ /* 0x000fc40000011409 */
[----:B------:R-:W-:Y:S02]  /*9820*/  LOP3.LUT R3, R4, R3, RZ, 0x3c, !PT ;  /* 0x0000000304037212 */ /* 0x000fe400078e3cff */
[----:B------:R-:W-:Y:S01]  /*9830*/  F2FP.BF16.F32.PACK_AB R147, R151, R150 ;  /* 0x000000969793723e */ /* 0x000fe200000010ff */
[----:B------:R-:W-:Y:S01]  /*9840*/  IMAD R8, R9, 0xa, R8 ;  /* 0x0000000a09087824 */ /* 0x000fe200078e0208 */
[----:B------:R-:W-:Y:S01]  /*9850*/  F2FP.BF16.F32.PACK_AB R153, R155, R154 ;  /* 0x0000009a9b99723e */ /* 0x000fe200000010ff */
[----:B------:R-:W4:Y:S01]  /*9860*/  LDC.64 R4, c[0x0][0x870] ;  /* 0x00021c00ff047b82 */ /* 0x000f220000000a00 */
        /* <DEDUP_REMOVED lines=74> */
[----:B---3--:R-:W-:-:S03]  /*9d10*/  ISETP.NE.U32.AND P0, PT, R6, RZ, PT ;  /* 0x000000ff0600720c */ /* 0x008fc60003f05070 */
[----:B------:R3:W-:Y:S01]  /*9d20*/  STSM.16.MT88.4 [R3+0x7000], R128 ;  /* 0x0070008003007844 */ /* 0x0007e20000004200 */
[----:B------:R-:W-:Y:S01]  /*9d30*/  BAR.SYNC.DEFER_BLOCKING 0x1, 0x100 ;  /* 0x0044000000007b1d */ /* 0x000fe20000010000 */
[----:B------:R-:W-:Y:S01]  /*9d40*/  ISETP.NE.AND.EX P0, PT, R7, RZ, PT, P0 ;  /* 0x000000ff0700720c */ /* 0x000fe20003f05300 */
[----:B----4-:R-:W-:-:S06]  /*9d50*/  IMAD.WIDE R6, R234, 0x4, R4 ;  /* 0x00000004ea067825 */ /* 0x010fcc00078e0204 */
[----:B------:R-:W4:Y:S06]  /*9d60*/  LDC.64 R4, c[0x0][0x878] ;  /* 0x00021e00ff047b82 */ /* 0x000f2c0000000a00 */
[----:B------:R-:W2:Y:S01]  /*9d70*/  @P0 LDG.E R9, desc[UR8][R6.64] ;  /* 0x0000000806090981 */ /* 0x000ea2000c1e1900 */
[----:B------:R-:W-:Y:S01]  /*9d80*/  LOP3.LUT R11, R11, 0xffffffe0, RZ, 0xc0, !PT ;  /* 0xffffffe00b0b7812 */ /* 0x000fe200078ec0ff */
[----:B------:R-:W-:Y:S01]  /*9d90*/  ULDC UR5, c[0x0][0x808] ;  /* 0x0002020000057ab9 */ /* 0x000fe20000000800 */
[----:B------:R-:W0:Y:S01]  /*9da0*/  S2UR UR7, SR_CTAID.Y ;  /* 0x00000000000779c3 */ /* 0x000e220000002600 */
[----:B------:R-:W-:Y:S01]  /*9db0*/  IMAD.U32 R8, RZ, RZ, UR5 ;  /* 0x00000005ff087e24 */ /* 0x000fe2000f8e00ff */
[----:B----4-:R-:W-:Y:S01]  /*9dc0*/  ISETP.NE.U32.AND P1, PT, R4, RZ, PT ;  /* 0x000000ff0400720c */ /* 0x010fe20003f25070 */
[----:B------:R-:W-:-:S02]  /*9dd0*/  IMAD.IADD R11, R2, 0x1, -R11 ;  /* 0x00000001020b7824 */ /* 0x000fc400078e0a0b */
[----:B------:R-:W-:Y:S01]  /*9de0*/  IMAD.SHL.U32 R2, R0, 0x40, RZ ;  /* 0x0000004000027824 */ /* 0x000fe200078e00ff */
[----:B------:R-:W-:Y:S01]  /*9df0*/  ISETP.NE.AND.EX P1, PT, R5, RZ, PT, P1 ;  /* 0x000000ff0500720c */ /* 0x000fe20003f25310 */
[----:B------:R-:W-:Y:S01]  /*9e00*/  IMAD.SHL.U32 R28, R11, 0x8, RZ ;  /* 0x000000080b1c7824 */ /* 0x000fe200078e00ff */
[----:B------:R-:W-:Y:S02]  /*9e10*/  SHF.R.S32.HI R10, RZ, 0x1f, R11 ;  /* 0x0000001fff0a7819 */ /* 0x000fe4000001140b */
[----:B---3--:R-:W-:Y:S02]  /*9e20*/  LOP3.LUT R3, R2, 0x1c0, RZ, 0xc0, !PT ;  /* 0x000001c002037812 */ /* 0x008fe400078ec0ff */
[----:B------:R-:W-:Y:S02]  /*9e30*/  LEA.HI R10, R10, R11, RZ, 0x3 ;  /* 0x0000000b0a0a7211 */ /* 0x000fe400078f18ff */
[----:B------:R-:W-:Y:S02]  /*9e40*/  LOP3.LUT R2, R3, 0x38, R28, 0xf8, !PT ;  /* 0x0000003803027812 */ /* 0x000fe400078ef81c */
[----:B------:R-:W-:-:S03]  /*9e50*/  SHF.R.U32.HI R3, RZ, 0x3, R3 ;  /* 0x00000003ff037819 */ /* 0x000fc60000011603 */
[----:B------:R-:W3:Y:S01]  /*9e60*/  @P1 LDC.64 R4, c[0x0][0x878] ;  /* 0x00021e00ff041b82 */ /* 0x000ee20000000a00 */
[----:B------:R-:W-:Y:S02]  /*9e70*/  LOP3.LUT R3, R2, R3, RZ, 0x3c, !PT ;  /* 0x0000000302037212 */ /* 0x000fe400078e3cff */
[----:B------:R-:W-:-:S05]  /*9e80*/  SHF.R.S32.HI R10, RZ, 0x3, R10 ;  /* 0x00000003ff0a7819 */ /* 0x000fca000001140a */
[----:B------:R-:W-:Y:S01]  /*9e90*/  IMAD R10, R10, 0x1400, R3 ;  /* 0x000014000a0a7824 */ /* 0x000fe200078e0203 */
[----:B------:R-:W-:Y:S01]  /*9ea0*/  CS2R R2, SRZ ;  /* 0x0000000000027805 */ /* 0x000fe2000001ff00 */
[----:B---3--:R-:W-:-:S05]  /*9eb0*/  @P1 IMAD.WIDE R4, R234, 0x4, R4 ;  /* 0x00000004ea041825 */ /* 0x008fca00078e0204 */
[----:B------:R3:W5:Y:S01]  /*9ec0*/  @P1 LDG.E R8, desc[UR8][R4.64] ;  /* 0x0000000804081981 */ /* 0x000762000c1e1900 */
[----:B--2---:R-:W-:Y:S01]  /*9ed0*/  @P0 SHF.R.S32.HI R12, RZ, 0x1f, R9 ;  /* 0x0000001fff0c0819 */ /* 0x004fe20000011409 */
[----:B01-3--:R-:W-:Y:S06]  /*9ee0*/  @P1 BRA `(.L_x_508) ;  /* 0x0000000000141947 */ /* 0x00bfec0003800000 */
[----:B------:R-:W-:Y:S05]  /*9ef0*/  @!P0 BRA `(.L_x_508) ;  /* 0x0000000000108947 */ /* 0x000fea0003800000 */
[----:B------:R-:W-:Y:S02]  /*9f00*/  ULDC.64 UR8, c[0x0][0x208] ;  /* 0x0000820000087ab9 */ /* 0x000fe40000000a00 */
[----:B------:R-:W2:Y:S04]  /*9f10*/  LDG.E R5, desc[UR8][R6.64] ;  /* 0x0000000806057981 */ /* 0x000ea8000c1e1900 */
[----:B-----5:R-:W2:Y:S02]  /*9f20*/  LDG.E R8, desc[UR8][R6.64+0x4] ;  /* 0x0000040806087981 */ /* 0x020ea4000c1e1900 */
[----:B--2---:R-:W-:-:S07]  /*9f30*/  IMAD.IADD R8, R8, 0x1, -R5 ;  /* 0x0000000108087824 */ /* 0x004fce00078e0a05 */
.L_x_508:
        /* <DEDUP_REMOVED lines=21> */
[----:B------:R-:W-:Y:S01]  /*a090*/  SHF.R.S32.HI R29, RZ, 0x1f, R28 ;  /* 0x0000001fff1d7819 */ /* 0x000fe2000001141c */
        /* <DEDUP_REMOVED lines=37> */
.L_x_510:
[----:B------:R-:W-:Y:S05]  /*a2f0*/  BSYNC B1 ;  /* 0x0000000000017941 */ /* 0x000fea0003800000 */
.L_x_509:
        /* <DEDUP_REMOVED lines=16> */
.L_x_512:
[----:B------:R-:W-:Y:S05]  /*a400*/  BSYNC B1 ;  /* 0x0000000000017941 */ /* 0x000fea0003800000 */
.L_x_511:
        /* <DEDUP_REMOVED lines=19> */
.L_x_514:
[----:B------:R-:W-:Y:S05]  /*a540*/  BSYNC B1 ;  /* 0x0000000000017941 */ /* 0x000fea0003800000 */
.L_x_513:
        /* <DEDUP_REMOVED lines=18> */
.L_x_516:
[----:B------:R-:W-:Y:S05]  /*a670*/  BSYNC B1 ;  /* 0x0000000000017941 */ /* 0x000fea0003800000 */
.L_x_515:
        /* <DEDUP_REMOVED lines=19> */
.L_x_518:
[----:B------:R-:W-:Y:S05]  /*a7b0*/  BSYNC B1 ;  /* 0x0000000000017941 */ /* 0x000fea0003800000 */
.L_x_517:
        /* <DEDUP_REMOVED lines=19> */
.L_x_520:
[----:B------:R-:W-:Y:S05]  /*a8f0*/  BSYNC B1 ;  /* 0x0000000000017941 */ /* 0x000fea0003800000 */
.L_x_519:
        /* <DEDUP_REMOVED lines=20> */
.L_x_522:
[----:B------:R-:W-:Y:S05]  /*aa40*/  BSYNC B1 ;  /* 0x0000000000017941 */ /* 0x000fea0003800000 */
.L_x_521:
        /* <DEDUP_REMOVED lines=20> */
.L_x_524:
[----:B------:R-:W-:Y:S05]  /*ab90*/  BSYNC B1 ;  /* 0x0000000000017941 */ /* 0x000fea0003800000 */
.L_x_523:
        /* <DEDUP_REMOVED lines=20> */
.L_x_526:
[----:B------:R-:W-:Y:S05]  /*ace0*/  BSYNC B1 ;  /* 0x0000000000017941 */ /* 0x000fea0003800000 */
.L_x_525:
        /* <DEDUP_REMOVED lines=23> */
.L_x_528:
[----:B------:R-:W-:Y:S05]  /*ae60*/  BSYNC B1 ;  /* 0x0000000000017941 */ /* 0x000fea0003800000 */
.L_x_527:
        /* <DEDUP_REMOVED lines=44> */
.L_x_530:
[----:B------:R-:W-:Y:S05]  /*b130*/  BSYNC B1 ;  /* 0x0000000000017941 */ /* 0x000fea0003800000 */
.L_x_529:
        /* <DEDUP_REMOVED lines=18> */
.L_x_532:
[----:B------:R-:W-:Y:S05]  /*b260*/  BSYNC B1 ;  /* 0x0000000000017941 */ /* 0x000fea0003800000 */
.L_x_531:
        /* <DEDUP_REMOVED lines=18> */
.L_x_534:
[----:B------:R-:W-:Y:S05]  /*b390*/  BSYNC B1 ;  /* 0x0000000000017941 */ /* 0x000fea0003800000 */
.L_x_533:
        /* <DEDUP_REMOVED lines=18> */
.L_x_536:
[----:B------:R-:W-:Y:S05]  /*b4c0*/  BSYNC B1 ;  /* 0x0000000000017941 */ /* 0x000fea0003800000 */
.L_x_535:
        /* <DEDUP_REMOVED lines=16> */
.L_x_538:
[----:B------:R-:W-:Y:S05]  /*b5d0*/  BSYNC B1 ;  /* 0x0000000000017941 */ /* 0x000fea0003800000 */
.L_x_537:
        /* <DEDUP_REMOVED lines=16> */
.L_x_540:
[----:B------:R-:W-:Y:S05]  /*b6e0*/  BSYNC B1 ;  /* 0x0000000000017941 */ /* 0x000fea0003800000 */
.L_x_539:
        /* <DEDUP_REMOVED lines=16> */
.L_x_542:
[----:B------:R-:W-:Y:S05]  /*b7f0*/  BSYNC B1 ;  /* 0x0000000000017941 */ /* 0x000fea0003800000 */
.L_x_541:
        /* <DEDUP_REMOVED lines=16> */
.L_x_544:
[----:B------:R-:W-:Y:S05]  /*b900*/  BSYNC B1 ;  /* 0x0000000000017941 */ /* 0x000fea0003800000 */
.L_x_543:
        /* <DEDUP_REMOVED lines=16> */
.L_x_546:
[----:B------:R-:W-:Y:S05]  /*ba10*/  BSYNC B1 ;  /* 0x0000000000017941 */ /* 0x000fea0003800000 */
.L_x_545:
        /* <DEDUP_REMOVED lines=16> */
.L_x_507:
[----:B------:R-:W1:Y:S01]  /*bb20*/  LDC.64 R4, c[0x0][0x870] ;  /* 0x00021c00ff047b82 */ /* 0x000e620000000a00 */
[----:B------:R-:W-:-:S07]  /*bb30*/  ULDC.64 UR6, c[0x0][0x208] ;  /* 0x0000820000067ab9 */ /* 0x000fce0000000a00 */
[----:B------:R-:W2:Y:S01]  /*bb40*/  LDC.64 R2, c[0x0][0x870] ;  /* 0x00021c00ff027b82 */ /* 0x000ea20000000a00 */
[----:B------:R-:W3:Y:S01]  /*bb50*/  S2R R8, SR_TID.X ;  /* 0x0000000000087919 */ /* 0x000ee20000002100 */
[----:B------:R-:W4:Y:S06]  /*bb60*/  S2R R13, SR_CTAID.X ;  /* 0x00000000000d7919 */ /* 0x000f2c0000002500 */
[----:B------:R-:W0:Y:S01]  /*bb70*/  LDC.64 R14, c[0x0][0x820] ;  /* 0x00020800ff0e7b82 */ /* 0x000e220000000a00 */
[----:B-1----:R-:W-:-:S04]  /*bb80*/  ISETP.NE.U32.AND P1, PT, R4, RZ, PT ;  /* 0x000000ff0400720c */ /* 0x002fc80003f25070 */
[----:B------:R-:W-:Y:S01]  /*bb90*/  ISETP.NE.AND.EX P1, PT, R5, RZ, PT, P1 ;  /* 0x000000ff0500720c */ /* 0x000fe20003f25310 */
[----:B--2---:R-:W-:Y:S02]  /*bba0*/  IMAD.WIDE R4, R234, 0x4, R2 ;  /* 0x00000004ea047825 */ /* 0x004fe400078e0202 */
[----:B------:R-:W1:Y:S10]  /*bbb0*/  LDC.64 R2, c[0x0][0x878] ;  /* 0x00021e00ff027b82 */ /* 0x000e740000000a00 */
[----:B------:R-:W2:Y:S01]  /*bbc0*/  @P1 LDG.E R9, desc[UR6][R4.64] ;  /* 0x0000000604091981 */ /* 0x000ea2000c1e1900 */
[----:B------:R-:W-:Y:S01]  /*bbd0*/  ULDC UR4, c[0x0][0x808] ;  /* 0x0002020000047ab9 */ /* 0x000fe20000000800 */
[----:B---3--:R-:W-:Y:S01]  /*bbe0*/  VIADD R11, R8, 0xffffff80 ;  /* 0xffffff80080b7836 */ /* 0x008fe20000000000 */
[----:B------:R-:W3:Y:S01]  /*bbf0*/  S2UR UR5, SR_CTAID.Y ;  /* 0x00000000000579c3 */ /* 0x000ee20000002600 */
[----:B------:R-:W-:Y:S01]  /*bc00*/  IMAD.U32 R0, RZ, RZ, UR4 ;  /* 0x00000004ff007e24 */ /* 0x000fe2000f8e00ff */
[----:B-1----:R-:W-:-:S04]  /*bc10*/  ISETP.NE.U32.AND P0, PT, R2, RZ, PT ;  /* 0x000000ff0200720c */ /* 0x002fc80003f05070 */
[----:B------:R-:W-:-:S13]  /*bc20*/  ISETP.NE.AND.EX P0, PT, R3, RZ, PT, P0 ;  /* 0x000000ff0300720c */ /* 0x000fda0003f05300 */
[----:B------:R-:W1:Y:S01]  /*bc30*/  @P0 LDC.64 R2, c[0x0][0x878] ;  /* 0x00021e00ff020b82 */ /* 0x000e620000000a00 */
[----:B------:R-:W-:-:S04]  /*bc40*/  SHF.R.S32.HI R8, RZ, 0x1f, R11 ;  /* 0x0000001fff087819 */ /* 0x000fc8000001140b */
[----:B------:R-:W-:-:S04]  /*bc50*/  LEA.HI R8, R8, R11, RZ, 0x5 ;  /* 0x0000000b08087211 */ /* 0x000fc800078f28ff */
[----:B------:R-:W-:Y:S01]  /*bc60*/  SHF.R.S32.HI R17, RZ, 0x5, R8 ;  /* 0x00000005ff117819 */ /* 0x000fe20000011408 */
[----:B-1----:R-:W-:Y:S01]  /*bc70*/  @P0 IMAD.WIDE R6, R234, 0x4, R2 ;  /* 0x00000004ea060825 */ /* 0x002fe200078e0202 */
[----:B------:R-:W-:-:S04]  /*bc80*/  CS2R R2, SRZ ;  /* 0x0000000000027805 */ /* 0x000fc8000001ff00 */
[----:B------:R1:W5:Y:S01]  /*bc90*/  @P0 LDG.E R0, desc[UR6][R6.64] ;  /* 0x0000000606000981 */ /* 0x000362000c1e1900 */
[--C-:B--2---:R-:W-:Y:S01]  /*bca0*/  @P1 SHF.R.S32.HI R3, RZ, 0x1f, R9.reuse ;  /* 0x0000001fff031819 */ /* 0x104fe20000011409 */
[----:B------:R-:W-:Y:S01]  /*bcb0*/  @P1 IMAD.MOV.U32 R2, RZ, RZ, R9 ;  /* 0x000000ffff021224 */ /* 0x000fe200078e0009 */
[----:B01-34-:R-:W-:Y:S06]  /*bcc0*/  @P0 BRA `(.L_x_547) ;  /* 0x0000000000140947 */ /* 0x01bfec0003800000 */
[----:B------:R-:W-:Y:S05]  /*bcd0*/  @!P1 BRA `(.L_x_547) ;  /* 0x0000000000109947 */ /* 0x000fea0003800000 */
[----:B------:R-:W-:Y:S02]  /*bce0*/  ULDC.64 UR6, c[0x0][0x208] ;  /* 0x0000820000067ab9 */ /* 0x000fe40000000a00 */
[----:B------:R-:W2:Y:S04]  /*bcf0*/  LDG.E R7, desc[UR6][R4.64] ;  /* 0x0000000604077981 */ /* 0x000ea8000c1e1900 */
[----:B-----5:R-:W2:Y:S02]  /*bd00*/  LDG.E R0, desc[UR6][R4.64+0x4] ;  /* 0x0000040604007981 */ /* 0x020ea4000c1e1900 */
[----:B--2---:R-:W-:-:S07]  /*bd10*/  IMAD.IADD R0, R0, 0x1, -R7 ;  /* 0x0000000100007824 */ /* 0x004fce00078e0a07 */
.L_x_547:
[----:B------:R-:W-:Y:S01]  /*bd20*/  LOP3.LUT R4, R8, 0x1fffffe0, RZ, 0xc0, !PT ;  /* 0x1fffffe008047812 */ /* 0x000fe200078ec0ff */
[----:B------:R-:W-:Y:S01]  /*bd30*/  USHF.R.S32.HI UR6, URZ, 0x1f, UR5 ;  /* 0x0000001f3f067899 */ /* 0x000fe20008011405 */
[----:B-----5:R-:W-:Y:S01]  /*bd40*/  IMAD R12, R13, -0x50, R0 ;  /* 0xffffffb00d0c7824 */ /* 0x020fe200078e0200 */
[C---:B------:R-:W-:Y:S01]  /*bd50*/  IADD3 R2, P0, R17.reuse, R2, RZ ;  /* 0x0000000211027210 */ /* 0x040fe20007f1e0ff */
[----:B------:R-:W-:Y:S01]  /*bd60*/  VIADD R5, R17, 0x8 ;  /* 0x0000000811057836 */ /* 0x000fe20000000000 */
[----:B------:R-:W0:Y:S01]  /*bd70*/  LDC.64 R20, c[0x0][0x850] ;  /* 0x00021400ff147b82 */ /* 0x000e220000000a00 */
[----:B------:R-:W-:Y:S01]  /*bd80*/  IMAD.IADD R4, R11, 0x1, -R4 ;  /* 0x000000010b047824 */ /* 0x000fe200078e0a04 */
[----:B------:R-:W-:Y:S01]  /*bd90*/  LEA.HI.X.SX32 R3, R17, R3, 0x1, P0 ;  /* 0x0000000311037211 */ /* 0x000fe200000f0eff */
[----:B------:R-:W-:Y:S01]  /*bda0*/  IMAD R0, R14, UR6, RZ ;  /* 0x000000060e007c24 */ /* 0x000fe2000f8e02ff */
[-C--:B------:R-:W-:Y:S01]  /*bdb0*/  ISETP.GE.AND P6, PT, R5, R12.reuse, PT ;  /* 0x0000000c0500720c */ /* 0x080fe20003fc6270 */
[----:B------:R-:W-:Y:S01]  /*bdc0*/  IMAD.SHL.U32 R4, R4, 0x8, RZ ;  /* 0x0000000804047824 */ /* 0x000fe200078e00ff */
[CC--:B------:R-:W-:Y:S01]  /*bdd0*/  ISETP.GE.AND P0, PT, R17.reuse, R12.reuse, PT ;  /* 0x0000000c1100720c */ /* 0x0c0fe20003f06270 */
[----:B------:R-:W-:Y:S01]  /*bde0*/  VIADD R7, R17, 0x10 ;  /* 0x0000001011077836 */ /* 0x000fe20000000000 */
[----:B------:R-:W-:Y:S01]  /*bdf0*/  ULDC UR7, c[0x0][0x80c] ;  /* 0x0002030000077ab9 */ /* 0x000fe20000000800 */
[----:B------:R-:W-:Y:S01]  /*be00*/  IMAD R15, R15, UR5, R0 ;  /* 0x000000050f0f7c24 */ /* 0x000fe2000f8e0200 */
[----:B------:R-:W-:Y:S01]  /*be10*/  SHF.R.S32.HI R5, RZ, 0x1f, R4 ;  /* 0x0000001fff057819 */ /* 0x000fe20000011404 */
[----:B------:R-:W-:Y:S01]  /*be20*/  VIADD R9, R17, 0x18 ;  /* 0x0000001811097836 */ /* 0x000fe20000000000 */
[----:B------:R-:W-:Y:S01]  /*be30*/  SHF.R.S32.HI R0, RZ, 0x1f, R234 ;  /* 0x0000001fff007819 */ /* 0x000fe200000114ea */
[----:B------:R-:W-:Y:S01]  /*be40*/  ULDC.64 UR8, c[0x0][0x828] ;  /* 0x00020a0000087ab9 */ /* 0x000fe20000000a00 */
[-C--:B------:R-:W-:Y:S01]  /*be50*/  ISETP.GE.AND P5, PT, R7, R12.reuse, PT ;  /* 0x0000000c0700720c */ /* 0x080fe20003fa6270 */
[----:B------:R-:W-:Y:S01]  /*be60*/  IMAD.WIDE.U32 R6, R14, UR5, R4 ;  /* 0x000000050e067c25 */ /* 0x000fe2000f8e0004 */
[----:B------:R-:W-:Y:S01]  /*be70*/  ISETP.GE.OR P2, PT, R4, UR7, P0 ;  /* 0x0000000704007c0c */ /* 0x000fe20008746670 */
[----:B------:R-:W-:Y:S01]  /*be80*/  BSSY B1, `(.L_x_548) ;  /* 0x000001d000017945 */ /* 0x000fe20003800000 */
[----:B------:R-:W-:Y:S01]  /*be90*/  SEL R14, R0, RZ, !P1 ;  /* 0x000000ff000e7207 */ /* 0x000fe20004800000 */
[----:B------:R-:W-:Y:S01]  /*bea0*/  IMAD.IADD R7, R15, 0x1, R7 ;  /* 0x000000010f077824 */ /* 0x000fe200078e0207 */
[-C--:B------:R-:W-:Y:S01]  /*beb0*/  ISETP.GE.AND P4, PT, R9, R12.reuse, PT ;  /* 0x0000000c0900720c */ /* 0x080fe20003f86270 */
[----:B------:R-:W-:Y:S01]  /*bec0*/  VIADD R9, R17, 0x20 ;  /* 0x0000002011097836 */ /* 0x000fe20000000000 */
[----:B------:R-:W-:Y:S01]  /*bed0*/  SEL R15, R234, RZ, !P1 ;  /* 0x000000ffea0f7207 */ /* 0x000fe20004800000 */
[----:B------:R-:W-:Y:S01]  /*bee0*/  IMAD R0, R14, UR8, RZ ;  /* 0x000000080e007c24 */ /* 0x000fe2000f8e02ff */
[----:B------:R-:W-:Y:S01]  /*bef0*/  P2R R16, PR, RZ, 0x40 ;  /* 0x00000040ff107803 */ /* 0x000fe20000000000 */
[----:B------:R-:W-:Y:S01]  /*bf00*/  IMAD.WIDE R2, R13, 0x50, R2 ;  /* 0x000000500d027825 */ /* 0x000fe200078e0202 */
[----:B------:R-:W-:-:S02]  /*bf10*/  ISETP.GE.AND P3, PT, R9, R12, PT ;  /* 0x0000000c0900720c */ /* 0x000fc40003f66270 */
[----:B------:R-:W-:Y:S01]  /*bf20*/  P2R R18, PR, RZ, 0x20 ;  /* 0x00000020ff127803 */ /* 0x000fe20000000000 */
[C---:B------:R-:W-:Y:S01]  /*bf30*/  IMAD R9, R15.reuse, UR9, R0 ;  /* 0x000000090f097c24 */ /* 0x040fe2000f8e0200 */
[----:B------:R-:W-:Y:S01]  /*bf40*/  P2R R22, PR, RZ, 0x10 ;  /* 0x00000010ff167803 */ /* 0x000fe20000000000 */
[----:B------:R-:W-:Y:S01]  /*bf50*/  IMAD.WIDE.U32 R10, R15, UR8, R6 ;  /* 0x000000080f0a7c25 */ /* 0x000fe2000f8e0006 */
[----:B------:R-:W-:Y:S02]  /*bf60*/  P2R R24, PR, RZ, 0x8 ;  /* 0x00000008ff187803 */ /* 0x000fe40000000000 */
[----:B------:R-:W-:Y:S01]  /*bf70*/  ISETP.GE.OR P1, PT, R4, UR7, P6 ;  /* 0x0000000704007c0c */ /* 0x000fe2000b726670 */
[----:B------:R-:W-:Y:S01]  /*bf80*/  IMAD.IADD R9, R11, 0x1, R9 ;  /* 0x000000010b097824 */ /* 0x000fe200078e0209 */
[----:B------:R-:W-:Y:S11]  /*bf90*/  @P2 BRA `(.L_x_549) ;  /* 0x00000000002c2947 */ /* 0x000ff60003800000 */
        /* <DEDUP_REMOVED lines=11> */
.L_x_549:
[----:B------:R-:W-:Y:S05]  /*c050*/  BSYNC B1 ;  /* 0x0000000000017941 */ /* 0x000fea0003800000 */
.L_x_548:
        /* <DEDUP_REMOVED lines=17> */
.L_x_551:
[----:B------:R-:W-:Y:S05]  /*c170*/  BSYNC B1 ;  /* 0x0000000000017941 */ /* 0x000fea0003800000 */
.L_x_550:
        /* <DEDUP_REMOVED lines=17> */
.L_x_553:
[----:B------:R-:W-:Y:S05]  /*c290*/  BSYNC B1 ;  /* 0x0000000000017941 */ /* 0x000fea0003800000 */
.L_x_552:
        /* <DEDUP_REMOVED lines=18> */
.L_x_555:
[----:B------:R-:W-:Y:S05]  /*c3c0*/  BSYNC B1 ;  /* 0x0000000000017941 */ /* 0x000fea0003800000 */
.L_x_554:
        /* <DEDUP_REMOVED lines=17> */
.L_x_557:
[----:B------:R-:W-:Y:S05]  /*c4e0*/  BSYNC B1 ;  /* 0x0000000000017941 */ /* 0x000fea0003800000 */
.L_x_556:
        /* <DEDUP_REMOVED lines=20> */
.L_x_559:
[----:B------:R-:W-:Y:S05]  /*c630*/  BSYNC B1 ;  /* 0x0000000000017941 */ /* 0x000fea0003800000 */
.L_x_558:
        /* <DEDUP_REMOVED lines=22> */
.L_x_561:
[----:B------:R-:W-:Y:S05]  /*c7a0*/  BSYNC B1 ;  /* 0x0000000000017941 */ /* 0x000fea0003800000 */
.L_x_560:
        /* <DEDUP_REMOVED lines=18> */
.L_x_563:
[----:B------:R-:W-:Y:S05]  /*c8d0*/  BSYNC B1 ;  /* 0x0000000000017941 */ /* 0x000fea0003800000 */
.L_x_562:
        /* <DEDUP_REMOVED lines=18> */
.L_x_565:
[----:B------:R-:W-:Y:S05]  /*ca00*/  BSYNC B1 ;  /* 0x0000000000017941 */ /* 0x000fea0003800000 */
.L_x_564:
        /* <DEDUP_REMOVED lines=18> */
.L_x_567:
[----:B------:R-:W-:Y:S05]  /*cb30*/  BSYNC B1 ;  /* 0x0000000000017941 */ /* 0x000fea0003800000 */
.L_x_566:
        /* <DEDUP_REMOVED lines=43> */
.L_x_569:
[----:B------:R-:W-:Y:S05]  /*cdf0*/  BSYNC B1 ;  /* 0x0000000000017941 */ /* 0x000fea0003800000 */
.L_x_568:
        /* <DEDUP_REMOVED lines=17> */
.L_x_571:
[----:B------:R-:W-:Y:S05]  /*cf10*/  BSYNC B1 ;  /* 0x0000000000017941 */ /* 0x000fea0003800000 */
.L_x_570:
        /* <DEDUP_REMOVED lines=17> */
.L_x_573:
[----:B------:R-:W-:Y:S05]  /*d030*/  BSYNC B1 ;  /* 0x0000000000017941 */ /* 0x000fea0003800000 */
.L_x_572:
        /* <DEDUP_REMOVED lines=17> */
.L_x_575:
[----:B------:R-:W-:Y:S05]  /*d150*/  BSYNC B1 ;  /* 0x0000000000017941 */ /* 0x000fea0003800000 */
.L_x_574:
        /* <DEDUP_REMOVED lines=16> */
.L_x_577:
[----:B------:R-:W-:Y:S05]  /*d260*/  BSYNC B1 ;  /* 0x0000000000017941 */ /* 0x000fea0003800000 */
.L_x_576:
        /* <DEDUP_REMOVED lines=16> */
.L_x_579:
[----:B------:R-:W-:Y:S05]  /*d370*/  BSYNC B1 ;  /* 0x0000000000017941 */ /* 0x000fea0003800000 */
.L_x_578:
        /* <DEDUP_REMOVED lines=16> */
.L_x_581:
[----:B------:R-:W-:Y:S05]  /*d480*/  BSYNC B1 ;  /* 0x0000000000017941 */ /* 0x000fea0003800000 */
.L_x_580:
        /* <DEDUP_REMOVED lines=16> */
.L_x_583:
[----:B------:R-:W-:Y:S05]  /*d590*/  BSYNC B1 ;  /* 0x0000000000017941 */ /* 0x000fea0003800000 */
.L_x_582:
        /* <DEDUP_REMOVED lines=16> */
.L_x_585:
[----:B------:R-:W-:Y:S05]  /*d6a0*/  BSYNC B1 ;  /* 0x0000000000017941 */ /* 0x000fea0003800000 */
.L_x_584:
        /* <DEDUP_REMOVED lines=16> */
.L_x_475:
[----:B------:R-:W-:-:S08]  /*d7b0*/  NOP ;  /* 0x0000000000007918 */ /* 0x000fd00000000000 */
[----:B------:R-:W0:-:S00]  /*d7c0*/  USETMAXREG.DEALLOC.CTAPOOL 0x18 ;  /* 0x00000018000079c8 */ /* 0x000e0000080e0500 */
[----:B0-----:R-:W-:-:S06]  /*d7d0*/  LOP3.LUT R0, R0, 0x3, RZ, 0xc0, !PT ;  /* 0x0000000300007812 */ /* 0x001fcc00078ec0ff */
[----:B------:R-:W0:Y:S02]  /*d7e0*/  SHFL.IDX PT, R0, R0, RZ, 0x1f ;  /* 0x00001fff00007589 */ /* 0x000e2400000e0000 */
[----:B0-----:R-:W-:-:S13]  /*d7f0*/  ISETP.NE.AND P0, PT, R0, RZ, PT ;  /* 0x000000ff0000720c */ /* 0x001fda0003f05270 */
[----:B------:R-:W-:Y:S05]  /*d800*/  @P0 BRA `(.L_x_480) ;  /* 0x0000002000b80947 */ /* 0x000fea0003800000 */
[----:B------:R-:W-:Y:S01]  /*d810*/  ULDC.64 UR4, c[0x0][0x8d8] ;  /* 0x0002360000047ab9 */ /* 0x000fe20000000a00 */
[----:B------:R-:W0:Y:S01]  /*d820*/  S2UR UR10, SR_CTAID.X ;  /* 0x00000000000a79c3 */ /* 0x000e220000002500 */
[----:B------:R-:W-:-:S04]  /*d830*/  ISETP.NE.U32.AND P0, PT, RZ, UR4, PT ;  /* 0x00000004ff007c0c */ /* 0x000fc8000bf05070 */
[----:B------:R-:W-:-:S03]  /*d840*/  ISETP.NE.AND.EX P0, PT, RZ, UR5, PT, P0 ;  /* 0x00000005ff007c0c */ /* 0x000fc6000bf05300 */
[----:B------:R-:W1:Y:S08]  /*d850*/  S2UR UR21, SR_CTAID.Z ;  /* 0x00000000001579c3 */ /* 0x000e700000002700 */
[----:B------:R-:W2:Y:S02]  /*d860*/  S2UR UR20, SR_CTAID.Y ;  /* 0x00000000001479c3 */ /* 0x000ea40000002600 */
[----:B------:R-:W-:Y:S05]  /*d870*/  @!P0 BRA `(.L_x_586) ;  /* 0x0000000000208947 */ /* 0x000fea0003800000 */
[----:B------:R-:W-:Y:S01]  /*d880*/  ULDC.64 UR4, c[0x0][0x8d8] ;  /* 0x0002360000047ab9 */ /* 0x000fe20000000a00 */
[----:B------:R-:W-:Y:S01]  /*d890*/  ULDC.64 UR6, c[0x0][0x208] ;  /* 0x0000820000067ab9 */ /* 0x000fe20000000a00 */
[----:B-1----:R-:W-:-:S06]  /*d8a0*/  UIMAD.WIDE UR4, UR21, 0x4, UR4 ;  /* 0x00000004150478a5 */ /* 0x002fcc000f8e0204 */
[----:B------:R-:W-:Y:S02]  /*d8b0*/  IMAD.U32 R2, RZ, RZ, UR4 ;  /* 0x00000004ff027e24 */ /* 0x000fe4000f8e00ff */
[----:B------:R-:W-:-:S05]  /*d8c0*/  IMAD.U32 R3, RZ, RZ, UR5 ;  /* 0x00000005ff037e24 */ /* 0x000fca000f8e00ff */
[----:B------:R-:W3:Y:S02]  /*d8d0*/  LDG.E R2, desc[UR6][R2.64] ;  /* 0x0000000602027981 */ /* 0x000ee4000c1e1900 */
[----:B---3--:R-:W-:Y:S01]  /*d8e0*/  R2UR UR5, R2 ;  /* 0x00000000020572ca */ /* 0x008fe200000e0000 */
[----:B------:R-:W-:-:S14]  /*d8f0*/  BRA `(.L_x_587) ;  /* 0x0000000000407947 */ /* 0x000fdc0003800000 */
.L_x_586:
[----:B------:R-:W-:Y:S02]  /*d900*/  ULDC.64 UR4, c[0x0][0x8d0] ;  /* 0x0002340000047ab9 */ /* 0x000fe40000000a00 */
[----:B------:R-:W-:-:S04]  /*d910*/  ISETP.NE.U32.AND P0, PT, RZ, UR4, PT ;  /* 0x00000004ff007c0c */ /* 0x000fc8000bf05070 */
[----:B------:R-:W-:-:S13]  /*d920*/  ISETP.NE.AND.EX P0, PT, RZ, UR5, PT, P0 ;  /* 0x00000005ff007c0c */ /* 0x000fda000bf05300 */
[----:B------:R-:W-:Y:S05]  /*d930*/  @!P0 BRA `(.L_x_588) ;  /* 0x00000000002c8947 */ /* 0x000fea0003800000 */
[----:B------:R-:W-:Y:S01]  /*d940*/  ULDC.64 UR4, c[0x0][0x8d0] ;  /* 0x0002340000047ab9 */ /* 0x000fe20000000a00 */
[----:B------:R-:W-:Y:S01]  /*d950*/  ULDC.64 UR6, c[0x0][0x208] ;  /* 0x0000820000067ab9 */ /* 0x000fe20000000a00 */
[----:B-1----:R-:W-:-:S06]  /*d960*/  UIMAD.WIDE UR4, UR21, 0x4, UR4 ;  /* 0x00000004150478a5 */ /* 0x002fcc000f8e0204 */
[----:B------:R-:W-:Y:S02]  /*d970*/  IMAD.U32 R2, RZ, RZ, UR4 ;  /* 0x00000004ff027e24 */ /* 0x000fe4000f8e00ff */
[----:B------:R-:W-:-:S05]  /*d980*/  IMAD.U32 R3, RZ, RZ, UR5 ;  /* 0x00000005ff037e24 */ /* 0x000fca000f8e00ff */
[----:B------:R-:W3:Y:S04]  /*d990*/  LDG.E R0, desc[UR6][R2.64] ;  /* 0x0000000602007981 */ /* 0x000ee8000c1e1900 */
[----:B------:R-:W4:Y:S01]  /*d9a0*/  LDG.E R4, desc[UR6][R2.64+0x4] ;  /* 0x0000040602047981 */ /* 0x000f22000c1e1900 */
[----:B---3--:R-:W-:Y:S02]  /*d9b0*/  R2UR UR5, R0 ;  /* 0x00000000000572ca */ /* 0x008fe400000e0000 */
[----:B----4-:R-:W-:-:S13]  /*d9c0*/  R2UR UR4, R4 ;  /* 0x00000000040472ca */ /* 0x010fda00000e0000 */
[----:B------:R-:W-:Y:S01]  /*d9d0*/  UIADD3 UR5, -UR5, UR4, URZ ;  /* 0x0000000405057290 */ /* 0x000fe2000fffe13f */
[----:B------:R-:W-:Y:S11]  /*d9e0*/  BRA `(.L_x_587) ;  /* 0x0000000000047947 */ /* 0x000ff60003800000 */
.L_x_588:
[----:B------:R-:W-:-:S05]  /*d9f0*/  ULDC UR5, c[0x0][0x8bc] ;  /* 0x00022f0000057ab9 */ /* 0x000fca0000000800 */
.L_x_587:
[----:B0-----:R-:W-:Y:S01]  /*da00*/  UIMAD UR4, UR10, 0x50, URZ ;  /* 0x000000500a0478a4 */ /* 0x001fe2000f8e023f */
[----:B------:R-:W-:Y:S02]  /*da10*/  IMAD.MOV.U32 R4, RZ, RZ, 0x1 ;  /* 0x00000001ff047424 */ /* 0x000fe400078e00ff */
[----:B------:R-:W-:Y:S01]  /*da20*/  IMAD.MOV.U32 R12, RZ, RZ, RZ ;  /* 0x000000ffff0c7224 */ /* 0x000fe200078e00ff */
[----:B------:R-:W-:Y:S01]  /*da30*/  UISETP.GE.AND UP0, UPT, UR4, UR5, UPT ;  /* 0x000000050400728c */ /* 0x000fe2000bf06270 */
[----:B------:R-:W-:-:S03]  /*da40*/  IMAD.MOV.U32 R13, RZ, RZ, 0x1 ;  /* 0x00000001ff0d7424 */ /* 0x000fc600078e00ff */
[----:B-1----:R-:W-:-:S06]  /*da50*/  USEL UR21, UR21, 0xffffffff, !UP0 ;  /* 0xffffffff15157887 */ /* 0x002fcc000c000000 */
[----:B------:R-:W-:-:S13]  /*da60*/  ISETP.LE.AND P0, PT, RZ, UR21, PT ;  /* 0x00000015ff007c0c */ /* 0x000fda000bf03270 */
[----:B------:R-:W-:Y:S05]  /*da70*/  @!P0 BRA `(.L_x_589) ;  /* 0x0000001c00948947 */ /* 0x000fea0003800000 */
[----:B------:R-:W-:Y:S01]  /*da80*/  ULDC.64 UR14, c[0x0][0x770] ;  /* 0x0001dc00000e7ab9 */ /* 0x000fe20000000a00 */
[----:B------:R-:W-:Y:S01]  /*da90*/  ULDC.64 UR8, c[0x0][0x770] ;  /* 0x0001dc0000087ab9 */ /* 0x000fe20000000a00 */
[----:B------:R-:W-:Y:S02]  /*daa0*/  UISETP.NE.U32.AND UP1, UPT, UR14, URZ, UPT ;  /* 0x0000003f0e00728c */ /* 0x000fe4000bf25070 */
[----:B------:R-:W-:Y:S02]  /*dab0*/  UIMAD.WIDE UR8, UR21, 0x4, UR8 ;  /* 0x00000004150878a5 */ /* 0x000fe4000f8e0208 */
[----:B------:R-:W-:Y:S01]  /*dac0*/  UISETP.NE.AND.EX UP1, UPT, UR15, URZ, UPT, UP1 ;  /* 0x0000003f0f00728c */ /* 0x000fe2000bf25310 */
[----:B------:R-:W-:Y:S01]  /*dad0*/  ULDC.64 UR16, c[0x0][0x208] ;  /* 0x0000820000107ab9 */ /* 0x000fe20000000a00 */
[----:B------:R-:W-:Y:S02]  /*dae0*/  ULDC.64 UR6, c[0x0][0x778] ;  /* 0x0001de0000067ab9 */ /* 0x000fe40000000a00 */
[----:B------:R-:W-:Y:S01]  /*daf0*/  IMAD.U32 R2, RZ, RZ, UR8 ;  /* 0x00000008ff027e24 */ /* 0x000fe2000f8e00ff */
[----:B------:R-:W-:Y:S01]  /*db00*/  ULDC.64 UR12, c[0x0][0x780] ;  /* 0x0001e000000c7ab9 */ /* 0x000fe20000000a00 */
[----:B------:R-:W-:Y:S01]  /*db10*/  PLOP3.LUT P1, PT, PT, PT, UP1, 0x80, 0x0 ;  /* 0x000000000000781c */ /* 0x000fe20003f2f018 */
[----:B------:R-:W-:Y:S01]  /*db20*/  IMAD.U32 R3, RZ, RZ, UR9 ;  /* 0x00000009ff037e24 */ /* 0x000fe2000f8e00ff */
[----:B------:R-:W-:-:S02]  /*db30*/  UISETP.NE.U32.AND UP0, UPT, UR6, URZ, UPT ;  /* 0x0000003f0600728c */ /* 0x000fc4000bf05070 */
[----:B------:R-:W-:Y:S02]  /*db40*/  UISETP.NE.U32.AND UP2, UPT, UR12, URZ, UPT ;  /* 0x0000003f0c00728c */ /* 0x000fe4000bf45070 */
[----:B------:R-:W-:Y:S02]  /*db50*/  UISETP.NE.AND.EX UP0, UPT, UR7, URZ, UPT, UP0 ;  /* 0x0000003f0700728c */ /* 0x000fe4000bf05300 */
[----:B------:R-:W-:-:S03]  /*db60*/  UISETP.NE.AND.EX UP2, UPT, UR13, URZ, UPT, UP2 ;  /* 0x0000003f0d00728c */ /* 0x000fc6000bf45320 */
[----:B------:R-:W-:Y:S02]  /*db70*/  ULDC.64 UR12, c[0x0][0x778] ;  /* 0x0001de00000c7ab9 */ /* 0x000fe40000000a00 */
[----:B------:R-:W3:Y:S01]  /*db80*/  @P1 LDG.E R7, desc[UR16][R2.64] ;  /* 0x0000001002071981 */ /* 0x000ee2000c1e1900 */
[----:B------:R-:W-:Y:S01]  /*db90*/  PLOP3.LUT P2, PT, PT, PT, UP0, 0x80, 0x0 ;  /* 0x000000000000781c */ /* 0x000fe20003f4f008 */
[----:B------:R-:W-:Y:S01]  /*dba0*/  UIMAD.WIDE UR12, UR21, 0x4, UR12 ;  /* 0x00000004150c78a5 */ /* 0x000fe2000f8e020c */
[----:B------:R-:W-:Y:S01]  /*dbb0*/  PLOP3.LUT P3, PT, PT, PT, UP2, 0x80, 0x0 ;  /* 0x000000000000781c */ /* 0x000fe20003f6f028 */
[----:B------:R0:W4:Y:S02]  /*dbc0*/  @P1 LDG.E R0, desc[UR16][R2.64] ;  /* 0x0000001002001981 */ /* 0x000124000c1e1900 */
[----:B------:R-:W-:Y:S02]  /*dbd0*/  @UP2 ULDC.64 UR6, c[0x0][0x780] ;  /* 0x0001e00000062ab9 */ /* 0x000fe40000000a00 */
[----:B------:R-:W-:Y:S01]  /*dbe0*/  @UP2 UIMAD.WIDE UR6, UR21, 0x4, UR6 ;  /* 0x00000004150628a5 */ /* 0x000fe2000f8e0206 */
[----:B0-----:R-:W-:-:S02]  /*dbf0*/  IMAD.U32 R2, RZ, RZ, UR12 ;  /* 0x0000000cff027e24 */ /* 0x001fc4000f8e00ff */
[----:B------:R-:W-:-:S05]  /*dc00*/  IMAD.U32 R3, RZ, RZ, UR13 ;  /* 0x0000000dff037e24 */ /* 0x000fca000f8e00ff */
[----:B------:R0:W5:Y:S02]  /*dc10*/  @P2 LDG.E R5, desc[UR16][R2.64] ;  /* 0x0000001002052981 */ /* 0x000164000c1e1900 */
[----:B0-----:R-:W-:Y:S02]  /*dc20*/  IMAD.U32 R2, RZ, RZ, UR6 ;  /* 0x00000006ff027e24 */ /* 0x001fe4000f8e00ff */
[----:B------:R-:W-:-:S05]  /*dc30*/  IMAD.U32 R3, RZ, RZ, UR7 ;  /* 0x00000007ff037e24 */ /* 0x000fca000f8e00ff */
[----:B------:R-:W2:Y:S01]  /*dc40*/  @P3 LDG.E R6, desc[UR16][R2.64] ;  /* 0x0000001002063981 */ /* 0x000ea2000c1e1900 */
[----:B------:R-:W-:Y:S01]  /*dc50*/  ULDC.64 UR16, c[0x0][0x788] ;  /* 0x0001e20000107ab9 */ /* 0x000fe20000000a00 */
[----:B------:R-:W-:Y:S01]  /*dc60*/  UMOV UR54, URZ ;  /* 0x0000003f00367c82 */ /* 0x000fe20008000000 */
[----:B------:R-:W-:Y:S01]  /*dc70*/  ISETP.NE.U32.AND P0, PT, RZ, UR16, PT ;  /* 0x00000010ff007c0c */ /* 0x000fe2000bf05070 */
[----:B------:R-:W-:-:S03]  /*dc80*/  UMOV UR11, URZ ;  /* 0x0000003f000b7c82 */ /* 0x000fc60008000000 */
[----:B------:R-:W-:Y:S02]  /*dc90*/  ISETP.NE.AND.EX P0, PT, RZ, UR17, PT, P0 ;  /* 0x00000011ff007c0c */ /* 0x000fe4000bf05300 */
[----:B---3--:R-:W-:Y:S02]  /*dca0*/  @P1 R2UR UR5, R7 ;  /* 0x00000000070512ca */ /* 0x008fe400000e0000 */
[----:B----4-:R-:W-:-:S11]  /*dcb0*/  @P1 R2UR UR54, R0 ;  /* 0x00000000003612ca */ /* 0x010fd600000e0000 */
[----:B------:R-:W-:-:S04]  /*dcc0*/  @UP1 ULEA UR5, UR21, UR5, 0x6 ;  /* 0x0000000515051291 */ /* 0x000fc8000f8e303f */
[----:B------:R-:W-:-:S04]  /*dcd0*/  @UP1 USHF.R.S32.HI UR6, URZ, 0x1f, UR5 ;  /* 0x0000001f3f061899 */ /* 0x000fc80008011405 */
[----:B------:R-:W-:Y:S01]  /*dce0*/  @UP1 ULEA.HI UR6, UR6, UR5, URZ, 0x6 ;  /* 0x0000000506061291 */ /* 0x000fe2000f8f303f */
[----:B-----5:R-:W-:Y:S02]  /*dcf0*/  @P2 R2UR UR11, R5 ;  /* 0x00000000050b22ca */ /* 0x020fe400000e0000 */
[----:B------:R-:W-:Y:S01]  /*dd00*/  ULDC UR5, c[0x0][0x280] ;  /* 0x0000a00000057ab9 */ /* 0x000fe20000000800 */
[----:B------:R-:W-:-:S04]  /*dd10*/  @UP1 ULOP3.LUT UR7, UR6, 0xffffffc0, URZ, 0xc0, !UPT ;  /* 0xffffffc006071892 */ /* 0x000fc8000f8ec03f */
[----:B------:R-:W-:Y:S01]  /*dd20*/  @UP1 USHF.R.S32.HI UR16, URZ, 0x1f, UR7 ;  /* 0x0000001f3f101899 */ /* 0x000fe20008011407 */
[----:B--2---:R-:W-:Y:S01]  /*dd30*/  @P3 R2UR UR5, R6 ;  /* 0x00000000060532ca */ /* 0x004fe200000e0000 */
[----:B------:R-:W-:-:S14]  /*dd40*/  @P3 BRA `(.L_x_590) ;  /* 0x0000000000243947 */ /* 0x000fdc0003800000 */
[----:B------:R-:W-:Y:S05]  /*dd50*/  @!P1 BRA `(.L_x_590) ;  /* 0x0000000000209947 */ /* 0x000fea0003800000 */
[----:B------:R-:W-:Y:S01]  /*dd60*/  IMAD.U32 R2, RZ, RZ, UR8 ;  /* 0x00000008ff027e24 */ /* 0x000fe2000f8e00ff */
[----:B------:R-:W-:Y:S01]  /*dd70*/  ULDC.64 UR18, c[0x0][0x208] ;  /* 0x0000820000127ab9 */ /* 0x000fe20000000a00 */
[----:B------:R-:W-:-:S05]  /*dd80*/  IMAD.U32 R3, RZ, RZ, UR9 ;  /* 0x00000009ff037e24 */ /* 0x000fca000f8e00ff */
[----:B------:R-:W2:Y:S04]  /*dd90*/  LDG.E R0, desc[UR18][R2.64] ;  /* 0x0000001202007981 */ /* 0x000ea8000c1e1900 */
[----:B------:R-:W3:Y:S01]  /*dda0*/  LDG.E R5, desc[UR18][R2.64+0x4] ;  /* 0x0000041202057981 */ /* 0x000ee2000c1e1900 */
[----:B--2---:R-:W-:Y:S02]  /*ddb0*/  R2UR UR6, R0 ;  /* 0x00000000000672ca */ /* 0x004fe400000e0000 */
[----:B---3--:R-:W-:-:S13]  /*ddc0*/  R2UR UR5, R5 ;  /* 0x00000000050572ca */ /* 0x008fda00000e0000 */
[----:B------:R-:W-:-:S12]  /*ddd0*/  UIADD3 UR5, -UR6, UR5, URZ ;  /* 0x0000000506057290 */ /* 0x000fd8000fffe13f */
.L_x_590:
[----:B------:R-:W-:Y:S01]  /*dde0*/  UMOV UR38, URZ ;  /* 0x0000003f00267c82 */ /* 0x000fe20008000000 */
[----:B------:R-:W-:Y:S01]  /*ddf0*/  UMOV UR39, URZ ;  /* 0x0000003f00277c82 */ /* 0x000fe20008000000 */
[----:B------:R-:W-:Y:S01]  /*de00*/  ULDC UR6, c[0x0][0x290] ;  /* 0x0000a40000067ab9 */ /* 0x000fe20000000800 */
[----:B------:R-:W-:Y:S01]  /*de10*/  @UP1 UMOV UR38, UR7 ;  /* 0x0000000700261c82 */ /* 0x000fe20008000000 */
[----:B------:R-:W-:Y:S01]  /*de20*/  @UP1 UMOV UR39, UR16 ;  /* 0x0000001000271c82 */ /* 0x000fe20008000000 */
[----:B------:R-:W-:Y:S05]  /*de30*/  @!P0 BRA `(.L_x_591) ;  /* 0x0000000000208947 */ /* 0x000fea0003800000 */
[----:B------:R-:W-:Y:S01]  /*de40*/  ULDC.64 UR6, c[0x0][0x788] ;  /* 0x0001e20000067ab9 */ /* 0x000fe20000000a00 */
[----:B------:R-:W-:Y:S01]  /*de50*/  ULDC.64 UR8, c[0x0][0x208] ;  /* 0x0000820000087ab9 */ /* 0x000fe20000000a00 */
[----:B------:R-:W-:-:S06]  /*de60*/  UIMAD.WIDE UR6, UR21, 0x4, UR6 ;  /* 0x00000004150678a5 */ /* 0x000fcc000f8e0206 */
[----:B------:R-:W-:Y:S02]  /*de70*/  IMAD.U32 R2, RZ, RZ, UR6 ;  /* 0x00000006ff027e24 */ /* 0x000fe4000f8e00ff */
[----:B------:R-:W-:-:S05]  /*de80*/  IMAD.U32 R3, RZ, RZ, UR7 ;  /* 0x00000007ff037e24 */ /* 0x000fca000f8e00ff */
[----:B------:R-:W2:Y:S02]  /*de90*/  LDG.E R2, desc[UR8][R2.64] ;  /* 0x0000000802027981 */ /* 0x000ea4000c1e1900 */
[----:B--2---:R-:W-:Y:S01]  /*dea0*/  R2UR UR6, R2 ;  /* 0x00000000020672ca */ /* 0x004fe200000e0000 */
[----:B------:R-:W-:-:S14]  /*deb0*/  BRA `(.L_x_592) ;  /* 0x0000000000247947 */ /* 0x000fdc0003800000 */
.L_x_591:
        /* <DEDUP_REMOVED lines=9> */
.L_x_592:
[----:B------:R-:W-:Y:S01]  /*df50*/  UIADD3 UR7, -UR6, UR5, UR4 ;  /* 0x0000000506077290 */ /* 0x000fe2000fffe104 */
[----:B------:R-:W-:Y:S01]  /*df60*/  ISETP.LE.AND P0, PT, RZ, UR10, PT ;  /* 0x0000000aff007c0c */ /* 0x000fe2000bf03270 */
[----:B------:R-:W-:Y:S02]  /*df70*/  ULDC UR8, c[0x0][0x74c] ;  /* 0x0001d30000087ab9 */ /* 0x000fe40000000800 */
[----:B------:R-:W-:Y:S02]  /*df80*/  UIADD3 UR8, UR7, -UR8, URZ ;  /* 0x8000000807087290 */ /* 0x000fe4000fffe03f */
[----:B------:R-:W-:Y:S02]  /*df90*/  UIADD3 UR7, UR5, 0x3f, URZ ;  /* 0x0000003f05077890 */ /* 0x000fe4000fffe03f */
        /* <DEDUP_REMOVED lines=9> */
[----:B------:R-:W-:Y:S07]  /*e030*/  @!P0 BRA `(.L_x_593) ;  /* 0x00000000001c8947 */ /* 0x000fee0003800000 */
[----:B------:R-:W-:Y:S01]  /*e040*/  UIADD3 UR5, UR4, 0x8f, UR5 ;  /* 0x0000008f04057890 */ /* 0x000fe2000fffe005 */
[----:B------:R-:W-:-:S03]  /*e050*/  ULDC UR7, c[0x0][0x748] ;  /* 0x0001d20000077ab9 */ /* 0x000fc60000000800 */
[----:B------:R-:W-:-:S04]  /*e060*/  UIADD3 UR5, UR5, UR7, -UR6 ;  /* 0x0000000705057290 */ /* 0x000fc8000fffe806 */
[----:B------:R-:W-:-:S04]  /*e070*/  USHF.R.S32.HI UR6, URZ, 0x1f, UR5 ;  /* 0x0000001f3f067899 */ /* 0x000fc80008011405 */
[----:B------:R-:W-:-:S04]  /*e080*/  ULEA.HI UR6, UR6, UR5, URZ, 0x6 ;  /* 0x0000000506067291 */ /* 0x000fc8000f8f303f */
[----:B------:R-:W-:-:S06]  /*e090*/  USHF.R.S32.HI UR6, URZ, 0x6, UR6 ;  /* 0x000000063f067899 */ /* 0x000fcc0008011406 */
[----:B------:R-:W-:-:S07]  /*e0a0*/  VIMNMX R10, R10, UR6, PT ;  /* 0x000000060a0a7c48 */ /* 0x000fce000bfe0100 */
.L_x_593:
[----:B------:R-:W-:Y:S01]  /*e0b0*/  ISETP.GT.AND P0, PT, R10, UR9, PT ;  /* 0x000000090a007c0c */ /* 0x000fe2000bf04270 */
[----:B------:R-:W-:Y:S02]  /*e0c0*/  IMAD.MOV.U32 R12, RZ, RZ, RZ ;  /* 0x000000ffff0c7224 */ /* 0x000fe400078e00ff */
[----:B------:R-:W-:-:S10]  /*e0d0*/  IMAD.MOV.U32 R13, RZ, RZ, 0x1 ;  /* 0x00000001ff0d7424 */ /* 0x000fd400078e00ff */
[----:B------:R-:W-:Y:S05]  /*e0e0*/  @!P0 BRA `(.L_x_589) ;  /* 0x0000001400f88947 */ /* 0x000fea0003800000 */
[----:B------:R-:W-:Y:S01]  /*e0f0*/  ULDC UR5, c[0x0][0x2e8] ;  /* 0x0000ba0000057ab9 */ /* 0x000fe20000000800 */
[----:B------:R-:W-:Y:S01]  /*e100*/  ELECT P0, URZ, PT ;  /* 0x00000000003f782f */ /* 0x000fe20003800000 */
[----:B------:R-:W-:Y:S01]  /*e110*/  IMAD.U32 R0, RZ, RZ, UR9 ;  /* 0x00000009ff007e24 */ /* 0x000fe2000f8e00ff */
[----:B------:R-:W-:Y:S01]  /*e120*/  UISETP.NE.AND UP2, UPT, UR5, 0x1, UPT ;  /* 0x000000010500788c */ /* 0x000fe2000bf45270 */
[----:B------:R-:W-:Y:S01]  /*e130*/  IMAD.MOV.U32 R12, RZ, RZ, RZ ;  /* 0x000000ffff0c7224 */ /* 0x000fe200078e00ff */
[----:B------:R-:W-:Y:S01]  /*e140*/  UISETP.NE.U32.AND UP1, UPT, UR14, URZ, UPT ;  /* 0x0000003f0e00728c */ /* 0x000fe2000bf25070 */
[----:B------:R-:W-:Y:S01]  /*e150*/  IMAD.MOV.U32 R13, RZ, RZ, 0x1 ;  /* 0x00000001ff0d7424 */ /* 0x000fe200078e00ff */
[----:B------:R-:W-:Y:S02]  /*e160*/  USHF.R.S32.HI UR47, URZ, 0x1f, UR21 ;  /* 0x0000001f3f2f7899 */ /* 0x000fe40008011415 */
[----:B------:R-:W-:Y:S02]  /*e170*/  UISETP.NE.AND.EX UP1, UPT, UR15, URZ, UPT, UP1 ;  /* 0x0000003f0f00728c */ /* 0x000fe4000bf25310 */
[----:B------:R-:W-:Y:S01]  /*e180*/  UIADD3 UR11, UR4, UR11, URZ ;  /* 0x0000000b040b7290 */ /* 0x000fe2000fffe03f */
[----:B------:R-:W-:-:S02]  /*e190*/  UMOV UR12, UR20 ;  /* 0x00000014000c7c82 */ /* 0x000fc40008000000 */
[----:B------:R-:W-:Y:S01]  /*e1a0*/  @UP2 ULDC UR6, c[0x0][0x2ec] ;  /* 0x0000bb0000062ab9 */ /* 0x000fe20000000800 */
[----:B------:R-:W-:Y:S01]  /*e1b0*/  @UP2 ULDC UR4, c[0x0][0x2f0] ;  /* 0x0000bc0000042ab9 */ /* 0x000fe20000000800 */
[----:B------:R-:W-:Y:S02]  /*e1c0*/  UIMAD.WIDE.U32 UR6, UR20, UR6, URZ ;  /* 0x00000006140672a5 */ /* 0x000fe4000f8e003f */
[----:B------:R-:W-:Y:S02]  /*e1d0*/  USEL UR13, UR21, URZ, !UP0 ;  /* 0x0000003f150d7287 */ /* 0x000fe4000c000000 */
[----:B------:R-:W-:Y:S02]  /*e1e0*/  USEL UR47, UR47, URZ, !UP1 ;  /* 0x0000003f2f2f7287 */ /* 0x000fe4000c800000 */
[----:B------:R-:W-:Y:S02]  /*e1f0*/  USEL UR21, UR21, URZ, !UP1 ;  /* 0x0000003f15157287 */ /* 0x000fe4000c800000 */
[----:B------:R-:W-:Y:S01]  /*e200*/  @UP2 USHF.R.U32.HI UR12, URZ, UR4, UR7 ;  /* 0x000000043f0c2299 */ /* 0x000fe20008011607 */
[----:B------:R-:W-:Y:S11]  /*e210*/  @!P0 BRA `(.L_x_589) ;  /* 0x0000001400ac8947 */ /* 0x000ff60003800000 */
[----:B------:R-:W0:Y:S01]  /*e220*/  S2R R3, SR_CgaCtaId ;  /* 0x0000000000037919 */ /* 0x000e220000008800 */
[----:B------:R-:W-:Y:S02]  /*e230*/  MOV R6, 0x400 ;  /* 0x0000040000067802 */ /* 0x000fe40000000f00 */
[----:B------:R-:W-:Y:S01]  /*e240*/  ISETP.NE.AND P0, PT, R11, RZ, PT ;  /* 0x000000ff0b00720c */ /* 0x000fe20003f05270 */
[----:B------:R-:W1:Y:S01]  /*e250*/  S2R R17, SR_CTAID.Y ;  /* 0x0000000000117919 */ /* 0x000e620000002600 */
[----:B0-----:R-:W-:Y:S01]  /*e260*/  LEA R6, R3, R6, 0x18 ;  /* 0x0000000603067211 */ /* 0x001fe200078ec0ff */
[----:B------:R-:W-:-:S05]  /*e270*/  IMAD.MOV.U32 R3, RZ, RZ, 0x1 ;  /* 0x00000001ff037424 */ /* 0x000fca00078e00ff */
[----:B------:R-:W-:-:S04]  /*e280*/  SHF.L.U32 R3, R3, 0x1f, RZ ;  /* 0x0000001f03037819 */ /* 0x000fc800000006ff */
[----:B------:R-:W0:Y:S02]  /*e290*/  SYNCS.PHASECHK.TRANS64.TRYWAIT P1, [R6+URZ+0x31620], R3 ;  /* 0x03162003060075a7 */ /* 0x000e24000802017f */
[----:B01----:R-:W-:Y:S05]  /*e2a0*/  @!P1 BRA `(.L_x_594) ;  /* 0x0000001800549947 */ /* 0x003fea0003800000 */
.L_x_609:
[----:B------:R-:W-:Y:S01]  /*e2b0*/  SHF.R.S32.HI R17, RZ, 0x1f, R17 ;  /* 0x0000001fff117819 */ /* 0x000fe20000011411 */
[----:B------:R-:W-:Y:S01]  /*e2c0*/  IMAD.MOV.U32 R4, RZ, RZ, 0x1 ;  /* 0x00000001ff047424 */ /* 0x000fe200078e00ff */
[----:B------:R-:W-:Y:S06]  /*e2d0*/  @P0 BRA `(.L_x_595) ;  /* 0x0000000000140947 */ /* 0x000fec0003800000 */
[----:B------:R-:W-:Y:S01]  /*e2e0*/  LOP3.LUT P1, RZ, R21, 0x1f, RZ, 0xc0, !PT ;  /* 0x0000001f15ff7812 */ /* 0x000fe2000782c0ff */
[----:B0-----:R-:W-:-:S04]  /*e2f0*/  IMAD.MOV.U32 R3, RZ, RZ, 0x8100 ;  /* 0x00008100ff037424 */ /* 0x001fc800078e00ff */
[----:B------:R1:W-:Y:S08]  /*e300*/  SYNCS.ARRIVE.TRANS64 RZ, [R6+URZ+0x31610], R3 ;  /* 0x0316100306ff79a7 */ /* 0x0003f0000800003f */
[----:B------:R-:W-:Y:S05]  /*e310*/  @!P1 BRA `(.L_x_595) ;  /* 0x0000000000049947 */ /* 0x000fea0003800000 */
[----:B------:R-:W-:Y:S01]  /*e320*/  BPT.TRAP 0x1 ;  /* 0x000000040000795c */ /* 0x000fe20000300000 */
.L_x_595:
[----:B------:R-:W2:Y:S01]  /*e330*/  LDC.64 R8, c[0x0][0x198] ;  /* 0x00006600ff087b82 */ /* 0x000ea20000000a00 */
[----:B------:R-:W-:Y:S01]  /*e340*/  R2UR UR9, R17 ;  /* 0x00000000110972ca */ /* 0x000fe200000e0000 */
[----:B------:R-:W-:Y:S01]  /*e350*/  ULDC.64 UR30, c[0x0][0x718] ;  /* 0x0001c600001e7ab9 */ /* 0x000fe20000000a00 */
[----:B------:R-:W-:Y:S01]  /*e360*/  R2UR UR46, R0 ;  /* 0x00000000002e72ca */ /* 0x000fe200000e0000 */
[----:B------:R-:W-:Y:S01]  /*e370*/  UIMAD.WIDE.U32 UR52, UR20, UR30, UR38 ;  /* 0x0000001e143472a5 */ /* 0x000fe2000f8e0026 */
[----:B------:R-:W-:Y:S01]  /*e380*/  R2UR UR8, R6 ;  /* 0x00000000060872ca */ /* 0x000fe200000e0000 */
[----:B------:R-:W-:Y:S01]  /*e390*/  ULDC.64 UR14, c[0x0][0x720] ;  /* 0x0001c800000e7ab9 */ /* 0x000fe20000000a00 */
[----:B------:R-:W-:Y:S01]  /*e3a0*/  UMOV UR56, 0x0 ;  /* 0x0000000000387882 */ /* 0x000fe20000000000 */
[----:B------:R-:W-:Y:S01]  /*e3b0*/  UIMAD UR10, UR47, UR14, URZ ;  /* 0x0000000e2f0a72a4 */ /* 0x000fe2000f8e023f */
[----:B01----:R-:W-:Y:S01]  /*e3c0*/  IMAD.MOV.U32 R3, RZ, RZ, 0x14000 ;  /* 0x00014000ff037424 */ /* 0x003fe200078e00ff */
[----:B------:R-:W-:Y:S01]  /*e3d0*/  UMOV UR57, 0x14f00000 ;  /* 0x14f0000000397882 */ /* 0x000fe20000000000 */
[----:B------:R-:W-:Y:S01]  /*e3e0*/  UMOV UR18, URZ ;  /* 0x0000003f00127c82 */ /* 0x000fe20008000000 */
[----:B------:R-:W-:Y:S01]  /*e3f0*/  UIMAD UR15, UR21, UR15, UR10 ;  /* 0x0000000f150f72a4 */ /* 0x000fe2000f8e020a */
[----:B------:R-:W-:Y:S01]  /*e400*/  VIADD R10, R10, 0xffffffff ;  /* 0xffffffff0a0a7836 */ /* 0x000fe20000000000 */
[----:B------:R-:W-:Y:S01]  /*e410*/  UIMAD UR9, UR9, UR30, URZ ;  /* 0x0000001e090972a4 */ /* 0x000fe2000f8e023f */
[----:B------:R-:W-:Y:S01]  /*e420*/  IMAD.MOV.U32 R12, RZ, RZ, 0x1 ;  /* 0x00000001ff0c7424 */ /* 0x000fe200078e00ff */
[----:B------:R-:W-:Y:S01]  /*e430*/  USHF.L.U32 UR46, UR46, 0x6, URZ ;  /* 0x000000062e2e7899 */ /* 0x000fe2000800063f */
[----:B------:R-:W-:Y:S01]  /*e440*/  IMAD.MOV.U32 R13, RZ, RZ, 0x1 ;  /* 0x00000001ff0d7424 */ /* 0x000fe200078e00ff */
[----:B------:R-:W-:-:S02]  /*e450*/  UIMAD UR31, UR20, UR31, UR9 ;  /* 0x0000001f141f72a4 */ /* 0x000fc4000f8e0209 */
[----:B------:R-:W-:Y:S02]  /*e460*/  UIADD3 UR16, UR8, 0x14100, URZ ;  /* 0x0001410008107890 */ /* 0x000fe4000fffe03f */
[----:B------:R-:W-:Y:S01]  /*e470*/  UIADD3 UR53, UR53, UR31, URZ ;  /* 0x0000001f35357290 */ /* 0x000fe2000fffe03f */
[----:B--2---:R-:W-:Y:S01]  /*e480*/  IMAD.MOV.U32 R5, RZ, RZ, R8 ;  /* 0x000000ffff057224 */ /* 0x004fe200078e0008 */
[----:B------:R-:W-:Y:S01]  /*e490*/  UIADD3 UR17, UR8, 0x31610, URZ ;  /* 0x0003161008117890 */ /* 0x000fe2000fffe03f */
[----:B------:R-:W-:Y:S01]  /*e4a0*/  IMAD.MOV.U32 R7, RZ, RZ, R9 ;  /* 0x000000ffff077224 */ /* 0x000fe200078e0009 */
[----:B------:R-:W-:Y:S02]  /*e4b0*/  UIADD3 UR19, UR46, UR54, URZ ;  /* 0x000000362e137290 */ /* 0x000fe4000fffe03f */
[C---:B------:R-:W-:Y:S01]  /*e4c0*/  IADD3 R2, P1, R5.reuse, 0xf0, RZ ;  /* 0x000000f005027810 */ /* 0x040fe20007f3e0ff */
[----:B------:R-:W-:Y:S02]  /*e4d0*/  UIADD3 UR40, UR8, 0x16100, URZ ;  /* 0x0001610008287890 */ /* 0x000fe4000fffe03f */
[----:B------:R-:W-:Y:S01]  /*e4e0*/  UIMAD.WIDE.U32 UR52, UR21, UR14, UR52 ;  /* 0x0000000e153472a5 */ /* 0x000fe2000f8e0034 */
[----:B------:R-:W-:Y:S01]  /*e4f0*/  R2UR UR50, R2 ;  /* 0x00000000023272ca */ /* 0x000fe200000e0000 */
[----:B------:R-:W-:Y:S01]  /*e500*/  USHF.R.S32.HI UR9, URZ, 0x1f, UR46 ;  /* 0x0000001f3f097899 */ /* 0x000fe2000801142e */
[----:B------:R-:W-:Y:S01]  /*e510*/  IADD3 R2, P2, R5, 0x2f0, RZ ;  /* 0x000002f005027810 */ /* 0x000fe20007f5e0ff */
[----:B------:R-:W-:Y:S01]  /*e520*/  UIADD3 UR10, UP0, UR46, UR52, URZ ;  /* 0x000000342e0a7290 */ /* 0x000fe2000ff1e03f */
[----:B------:R-:W-:-:S02]  /*e530*/  UMOV UR42, 0x40 ;  /* 0x00000040002a7882 */ /* 0x000fc40000000000 */
        /* <DEDUP_REMOVED lines=8> */
[----:B------:R-:W-:Y:S01]  /*e5c0*/  ULDC.64 UR22, c[0x0][0x700] ;  /* 0x0001c00000167ab9 */ /* 0x000fe20000000a00 */
[----:B------:R-:W-:Y:S01]  /*e5d0*/  UIADD3.X UR9, UR9, UR53, UR15, UP0, !UPT ;  /* 0x0000003509097290 */ /* 0x000fe200087fe40f */
[----:B------:R-:W-:Y:S01]  /*e5e0*/  ISETP.GE.AND P1, PT, R0, R10, PT ;  /* 0x0000000a0000720c */ /* 0x000fe20003f26270 */
[----:B------:R-:W-:Y:S01]  /*e5f0*/  UIADD3 UR24, UR8, 0x18100, URZ ;  /* 0x0001810008187890 */ /* 0x000fe2000fffe03f */
[----:B------:R-:W-:Y:S01]  /*e600*/  R2UR UR51, R2 ;  /* 0x00000000023372ca */ /* 0x000fe200000e0000 */
[----:B------:R-:W-:Y:S01]  /*e610*/  UIADD3 UR32, UR8, 0x1a100, URZ ;  /* 0x0001a10008207890 */ /* 0x000fe2000fffe03f */
[----:B------:R-:W-:Y:S01]  /*e620*/  IMAD.X R2, RZ, RZ, R7, P2 ;  /* 0x000000ffff027224 */ /* 0x000fe200010e0607 */
[----:B------:R-:W-:Y:S01]  /*e630*/  UIADD3 UR48, UR8, 0x2c100, URZ ;  /* 0x0002c10008307890 */ /* 0x000fe2000fffe03f */
[----:B------:R-:W-:Y:S01]  /*e640*/  UMOV UR26, 0x80 ;  /* 0x00000080001a7882 */ /* 0x000fe20000000000 */
[----:B------:R-:W-:Y:S01]  /*e650*/  UMOV UR28, UR20 ;  /* 0x00000014001c7c82 */ /* 0x000fe20008000000 */
[----:B------:R-:W-:Y:S01]  /*e660*/  UMOV UR29, UR21 ;  /* 0x00000015001d7c82 */ /* 0x000fe20008000000 */
[----:B------:R-:W-:Y:S01]  /*e670*/  UMOV UR25, UR17 ;  /* 0x0000001100197c82 */ /* 0x000fe20008000000 */
[----:B------:R-:W-:Y:S01]  /*e680*/  UMOV UR27, UR19 ;  /* 0x00000013001b7c82 */ /* 0x000fe20008000000 */
[----:B------:R-:W-:Y:S01]  /*e690*/  R2UR UR5, R2 ;  /* 0x00000000020572ca */ /* 0x000fe200000e0000 */
[----:B------:R-:W-:Y:S01]  /*e6a0*/  UMOV UR34, 0xc0 ;  /* 0x000000c000227882 */ /* 0x000fe20000000000 */
[----:B------:R-:W-:-:S02]  /*e6b0*/  UMOV UR36, UR20 ;  /* 0x0000001400247c82 */ /* 0x000fc40008000000 */
[----:B------:R0:W-:Y:S01]  /*e6c0*/  UTMALDG.4D [UR16], [UR50], desc[UR56] ;  /* 0x00003810320075b4 */ /* 0x0001e20008019000 */
[----:B------:R-:W-:Y:S01]  /*e6d0*/  UMOV UR37, UR21 ;  /* 0x0000001500257c82 */ /* 0x000fe20008000000 */
[----:B------:R-:W-:Y:S01]  /*e6e0*/  UMOV UR33, UR17 ;  /* 0x0000001100217c82 */ /* 0x000fe20008000000 */
[----:B------:R-:W-:Y:S01]  /*e6f0*/  UMOV UR35, UR19 ;  /* 0x0000001300237c82 */ /* 0x000fe20008000000 */
[----:B------:R-:W-:Y:S01]  /*e700*/  UMOV UR49, UR17 ;  /* 0x0000001100317c82 */ /* 0x000fe20008000000 */
[----:B------:R-:W-:Y:S01]  /*e710*/  IMAD.X R2, RZ, RZ, R7, P3 ;  /* 0x000000ffff027224 */ /* 0x000fe200018e0607 */
[----:B------:R-:W-:Y:S01]  /*e720*/  UMOV UR58, 0x80 ;  /* 0x00000080003a7882 */ /* 0x000fe20000000000 */
[----:B------:R-:W-:Y:S01]  /*e730*/  UMOV UR59, UR11 ;  /* 0x0000000b003b7c82 */ /* 0x000fe20008000000 */
[----:B------:R1:W-:Y:S01]  /*e740*/  UTMALDG.4D [UR40], [UR50], desc[UR56] ;  /* 0x00003828320075b4 */ /* 0x0003e20008019000 */
[----:B------:R-:W-:Y:S01]  /*e750*/  UMOV UR60, UR12 ;  /* 0x0000000c003c7c82 */ /* 0x000fe20008000000 */
[----:B------:R-:W-:Y:S01]  /*e760*/  R2UR UR7, R2 ;  /* 0x00000000020772ca */ /* 0x000fe200000e0000 */
[----:B------:R-:W-:Y:S01]  /*e770*/  UMOV UR61, UR13 ;  /* 0x0000000d003d7c82 */ /* 0x000fe20008000000 */
[----:B------:R-:W-:Y:S01]  /*e780*/  UMOV UR52, UR12 ;  /* 0x0000000c00347c82 */ /* 0x000fe20008000000 */
[----:B------:R-:W-:Y:S01]  /*e790*/  UMOV UR53, UR13 ;  /* 0x0000000d00357c82 */ /* 0x000fe20008000000 */
[----:B------:R2:W-:Y:S01]  /*e7a0*/  UTMALDG.4D [UR24], [UR50], desc[UR56] ;  /* 0x00003818320075b4 */ /* 0x0005e20008019000 */
[----:B------:R3:W-:Y:S01]  /*e7b0*/  UTMALDG.4D [UR32], [UR50], desc[UR56] ;  /* 0x00003820320075b4 */ /* 0x0007e20008019000 */
[----:B0-----:R-:W-:Y:S01]  /*e7c0*/  UMOV UR16, 0x0 ;  /* 0x0000000000107882 */ /* 0x001fe20000000000 */
[----:B------:R-:W-:Y:S01]  /*e7d0*/  UMOV UR17, 0x10000000 ;  /* 0x1000000000117882 */ /* 0x000fe20000000000 */
[----:B-1----:R-:W-:Y:S01]  /*e7e0*/  ULEA UR40, UP0, UR10, UR22, 0x2 ;  /* 0x000000160a287291 */ /* 0x002fe2000f80103f */
[----:B------:R-:W-:Y:S01]  /*e7f0*/  UMOV UR43, UR11 ;  /* 0x0000000b002b7c82 */ /* 0x000fe20008000000 */
[----:B------:R-:W-:-:S02]  /*e800*/  UMOV UR44, UR12 ;  /* 0x0000000c002c7c82 */ /* 0x000fc40008000000 */
[----:B------:R-:W-:Y:S01]  /*e810*/  ULEA.HI.X UR41, UR10, UR23, UR9, 0x2, UP0 ;  /* 0x000000170a297291 */ /* 0x000fe200080f1409 */
[----:B------:R-:W-:Y:S02]  /*e820*/  UMOV UR45, UR13 ;  /* 0x0000000d002d7c82 */ /* 0x000fe40008000000 */
[----:B------:R-:W-:Y:S01]  /*e830*/  UMOV UR9, 0x10 ;  /* 0x0000001000097882 */ /* 0x000fe20000000000 */
[----:B--2---:R-:W-:Y:S01]  /*e840*/  UIADD3 UR24, UR8, 0x2800, URZ ;  /* 0x0000280008187890 */ /* 0x004fe2000fffe03f */
[----:B------:R-:W-:Y:S01]  /*e850*/  UMOV UR10, UR18 ;  /* 0x00000012000a7c82 */ /* 0x000fe20008000000 */
[----:B------:R-:W-:Y:S01]  /*e860*/  UMOV UR26, 0x40 ;  /* 0x00000040001a7882 */ /* 0x000fe20000000000 */
[----:B------:R-:W-:Y:S02]  /*e870*/  UMOV UR27, UR11 ;  /* 0x0000000b001b7c82 */ /* 0x000fe40008000000 */
[----:B------:R0:W-:Y:S01]  /*e880*/  UBLKCP.S.G [UR48], [UR40], UR9 ;  /* 0x00000030280073ba */ /* 0x0001e20008000209 */
[----:B------:R1:W-:Y:S01]  /*e890*/  SYNCS.ARRIVE.TRANS64 RZ, [R6+URZ+0x31600], R3 ;  /* 0x0316000306ff79a7 */ /* 0x0003e2000800003f */
[----:B------:R-:W-:Y:S01]  /*e8a0*/  UMOV UR28, UR12 ;  /* 0x0000000c001c7c82 */ /* 0x000fe20008000000 */
[----:B---3--:R-:W-:Y:S01]  /*e8b0*/  UIADD3 UR56, UR8, 0x5000, URZ ;  /* 0x0000500008387890 */ /* 0x008fe2000fffe03f */
[----:B------:R-:W-:Y:S01]  /*e8c0*/  UMOV UR29, UR13 ;  /* 0x0000000d001d7c82 */ /* 0x000fe20008000000 */
[----:B------:R-:W-:Y:S01]  /*e8d0*/  UIADD3 UR32, UR8, 0xc800, URZ ;  /* 0x0000c80008207890 */ /* 0x000fe2000fffe03f */
[----:B------:R-:W-:Y:S01]  /*e8e0*/  UMOV UR50, 0xc0 ;  /* 0x000000c000327882 */ /* 0x000fe20000000000 */
[----:B------:R-:W-:Y:S01]  /*e8f0*/  UMOV UR51, UR11 ;  /* 0x0000000b00337c82 */ /* 0x000fe20008000000 */
[----:B------:R-:W-:Y:S01]  /*e900*/  UMOV UR42, UR18 ;  /* 0x00000012002a7c82 */ /* 0x000fe20008000000 */
[----:B------:R-:W-:Y:S01]  /*e910*/  UMOV UR34, 0x40 ;  /* 0x0000004000227882 */ /* 0x000fe20000000000 */
[----:B------:R-:W-:Y:S01]  /*e920*/  UMOV UR35, UR11 ;  /* 0x0000000b00237c82 */ /* 0x000fe20008000000 */
[----:B------:R-:W-:Y:S01]  /*e930*/  UMOV UR36, UR12 ;  /* 0x0000000c00247c82 */ /* 0x000fe20008000000 */
[----:B------:R-:W-:Y:S01]  /*e940*/  UMOV UR37, UR13 ;  /* 0x0000000d00257c82 */ /* 0x000fe20008000000 */
[----:B0-----:R-:W-:-:S02]  /*e950*/  UIADD3 UR9, UR8, 0x31600, URZ ;  /* 0x0003160008097890 */ /* 0x001fc4000fffe03f */
[----:B------:R-:W-:Y:S02]  /*e960*/  UIADD3 UR48, UR8, 0x7800, URZ ;  /* 0x0000780008307890 */ /* 0x000fe4000fffe03f */
[----:B------:R-:W-:-:S03]  /*e970*/  UIADD3 UR40, UR8, 0xa000, URZ ;  /* 0x0000a00008287890 */ /* 0x000fc6000fffe03f */
[----:B------:R-:W-:Y:S01]  /*e980*/  UMOV UR25, UR9 ;  /* 0x0000000900197c82 */ /* 0x000fe20008000000 */
[----:B------:R-:W-:Y:S01]  /*e990*/  UMOV UR57, UR9 ;  /* 0x0000000900397c82 */ /* 0x000fe20008000000 */
[----:B------:R0:W-:Y:S01]  /*e9a0*/  UTMALDG.4D [UR8], [UR4], desc[UR16] ;  /* 0x00001008040075b4 */ /* 0x0001e20008019000 */
[----:B------:R-:W-:Y:S01]  /*e9b0*/  UMOV UR49, UR9 ;  /* 0x0000000900317c82 */ /* 0x000fe20008000000 */
[----:B------:R-:W-:Y:S01]  /*e9c0*/  UMOV UR41, UR9 ;  /* 0x0000000900297c82 */ /* 0x000fe20008000000 */
[----:B------:R-:W-:Y:S01]  /*e9d0*/  UMOV UR33, UR9 ;  /* 0x0000000900217c82 */ /* 0x000fe20008000000 */
[----:B------:R2:W-:Y:S01]  /*e9e0*/  UTMALDG.4D [UR24], [UR4], desc[UR16] ;  /* 0x00001018040075b4 */ /* 0x0005e20008019000 */
[----:B------:R1:W-:Y:S01]  /*e9f0*/  UTMALDG.4D [UR56], [UR4], desc[UR16] ;  /* 0x00001038040075b4 */ /* 0x0003e20008019000 */
[----:B------:R1:W-:Y:S01]  /*ea00*/  UTMALDG.4D [UR48], [UR4], desc[UR16] ;  /* 0x00001030040075b4 */ /* 0x0003e20008019000 */
[----:B0-----:R-:W-:Y:S01]  /*ea10*/  UMOV UR10, 0xc0 ;  /* 0x000000c0000a7882 */ /* 0x001fe20000000000 */
[----:B------:R1:W-:Y:S01]  /*ea20*/  UTMALDG.4D [UR40], [UR6], desc[UR16] ;  /* 0x00001028060075b4 */ /* 0x0003e20008019000 */
[----:B--2---:R-:W-:-:S02]  /*ea30*/  UIADD3 UR24, UR8, 0xf000, URZ ;  /* 0x0000f00008187890 */ /* 0x004fc4000fffe03f */
[----:B------:R-:W-:Y:S01]  /*ea40*/  UIADD3 UR8, UR8, 0x11800, URZ ;  /* 0x0001180008087890 */ /* 0x000fe2000fffe03f */
[----:B------:R-:W-:Y:S01]  /*ea50*/  UMOV UR26, 0x80 ;  /* 0x00000080001a7882 */ /* 0x000fe20000000000 */
[----:B------:R1:W-:Y:S05]  /*ea60*/  UTMALDG.4D [UR32], [UR6], desc[UR16] ;  /* 0x00001020060075b4 */ /* 0x0003ea0008019000 */
[----:B------:R1:W-:Y:S02]  /*ea70*/  UTMALDG.4D [UR24], [UR6], desc[UR16] ;  /* 0x00001018060075b4 */ /* 0x0003e40008019000 */
[----:B------:R1:W-:Y:S02]  /*ea80*/  UTMALDG.4D [UR8], [UR6], desc[UR16] ;  /* 0x00001008060075b4 */ /* 0x0003e40008019000 */
[----:B-1----:R-:W-:Y:S05]  /*ea90*/  @P1 BRA `(.L_x_596) ;  /* 0x0000000800581947 */ /* 0x002fea0003800000 */
[----:B------:R-:W0:Y:S01]  /*eaa0*/  LDC.64 R12, c[0x0][0x730] ;  /* 0x0001cc00ff0c7b82 */ /* 0x000e220000000a00 */
[----:B------:R-:W-:Y:S01]  /*eab0*/  ULDC.64 UR8, c[0x0][0x738] ;  /* 0x0001ce0000087ab9 */ /* 0x000fe20000000a00 */
[----:B------:R-:W-:Y:S01]  /*eac0*/  LOP3.LUT R16, R21, 0x1f, RZ, 0xc0, !PT ;  /* 0x0000001f15107812 */ /* 0x000fe200078ec0ff */
[----:B------:R-:W-:Y:S02]  /*ead0*/  UIMAD UR6, UR47, UR8, URZ ;  /* 0x000000082f0672a4 */ /* 0x000fe4000f8e023f */
[----:B------:R-:W-:Y:S02]  /*eae0*/  UIMAD.WIDE.U32 UR4, UR21, UR8, UR38 ;  /* 0x00000008150472a5 */ /* 0x000fe4000f8e0026 */
[----:B------:R-:W-:Y:S01]  /*eaf0*/  UIMAD UR6, UR21, UR9, UR6 ;  /* 0x00000009150672a4 */ /* 0x000fe2000f8e0206 */
[----:B------:R-:W1:Y:S03]  /*eb00*/  LDC.64 R14, c[0x0][0x728] ;  /* 0x0001ca00ff0e7b82 */ /* 0x000e660000000a00 */
[----:B------:R-:W-:Y:S01]  /*eb10*/  UIADD3 UR6, UR5, UR6, URZ ;  /* 0x0000000605067290 */ /* 0x000fe2000fffe03f */
[----:B------:R-:W-:-:S02]  /*eb20*/  IMAD.U32 R4, RZ, RZ, UR4 ;  /* 0x00000004ff047e24 */ /* 0x000fc4000f8e00ff */
[----:B------:R-:W-:Y:S01]  /*eb30*/  IMAD.U32 R5, RZ, RZ, UR5 ;  /* 0x00000005ff057e24 */ /* 0x000fe2000f8e00ff */
[----:B------:R-:W-:Y:S01]  /*eb40*/  UIMAD.WIDE.U32 UR4, UR21, UR14, UR38 ;  /* 0x0000000e150472a5 */ /* 0x000fe2000f8e0026 */
[----:B------:R-:W-:Y:S02]  /*eb50*/  IMAD.MOV.U32 R2, RZ, RZ, R4 ;  /* 0x000000ffff027224 */ /* 0x000fe400078e0004 */
[----:B------:R-:W-:Y:S01]  /*eb60*/  IMAD.U32 R3, RZ, RZ, UR6 ;  /* 0x00000006ff037e24 */ /* 0x000fe2000f8e00ff */
[----:B------:R-:W-:Y:S01]  /*eb70*/  UIADD3 UR5, UR15, UR5, URZ ;  /* 0x000000050f057290 */ /* 0x000fe2000fffe03f */
[----:B------:R-:W-:-:S03]  /*eb80*/  IMAD.MOV.U32 R4, RZ, RZ, 0x1 ;  /* 0x00000001ff047424 */ /* 0x000fc600078e00ff */
[----:B------:R-:W-:Y:S02]  /*eb90*/  UIMAD.WIDE.U32 UR4, UR20, UR30, UR4 ;  /* 0x0000001e140472a5 */ /* 0x000fe4000f8e0004 */
[----:B0-----:R-:W-:-:S04]  /*eba0*/  IMAD.WIDE.U32 R2, R12, UR20, R2 ;  /* 0x000000140c027c25 */ /* 0x001fc8000f8e0002 */
[----:B------:R-:W-:Y:S01]  /*ebb0*/  IMAD R12, R17, R12, RZ ;  /* 0x0000000c110c7224 */ /* 0x000fe200078e02ff */
[----:B------:R-:W-:Y:S01]  /*ebc0*/  IADD3 R2, P1, R2, UR46, RZ ;  /* 0x0000002e02027c10 */ /* 0x000fe2000ff3e0ff */
[----:B------:R-:W-:Y:S02]  /*ebd0*/  UIADD3 UR46, UR46, 0x40, URZ ;  /* 0x000000402e2e7890 */ /* 0x000fe4000fffe03f */
[----:B------:R-:W-:Y:S02]  /*ebe0*/  IMAD R13, R13, UR20, R12 ;  /* 0x000000140d0d7c24 */ /* 0x000fe4000f8e020c */
[----:B------:R-:W-:Y:S01]  /*ebf0*/  USHF.R.S32.HI UR6, URZ, 0x1f, UR46 ;  /* 0x0000001f3f067899 */ /* 0x000fe2000801142e */
[----:B------:R-:W-:Y:S01]  /*ec00*/  IMAD.MOV.U32 R12, RZ, RZ, RZ ;  /* 0x000000ffff0c7224 */ /* 0x000fe200078e00ff */
[----:B------:R-:W-:Y:S01]  /*ec10*/  UIADD3 UR46, UP0, UR46, UR4, URZ ;  /* 0x000000042e2e7290 */ /* 0x000fe2000ff1e03f */
[----:B------:R-:W-:Y:S01]  /*ec20*/  IMAD.X R3, R3, 0x1, R13, P1 ;  /* 0x0000000103037824 */ /* 0x000fe200008e060d */
[----:B-1----:R-:W-:Y:S01]  /*ec30*/  LEA R14, P1, R2, R14, 0x2 ;  /* 0x0000000e020e7211 */ /* 0x002fe200078210ff */
[----:B------:R-:W-:Y:S01]  /*ec40*/  IMAD.MOV.U32 R13, RZ, RZ, 0x1 ;  /* 0x00000001ff0d7424 */ /* 0x000fe200078e00ff */
[----:B------:R-:W-:-:S02]  /*ec50*/  UIADD3.X UR6, UR6, UR31, UR5, UP0, !UPT ;  /* 0x0000001f06067290 */ /* 0x000fc400087fe405 */
[----:B------:R-:W-:Y:S01]  /*ec60*/  ULEA UR22, UP0, UR46, UR22, 0x2 ;  /* 0x000000162e167291 */ /* 0x000fe2000f80103f */
[----:B------:R-:W-:Y:S01]  /*ec70*/  LEA.HI.X R15, R2, R15, R3, 0x2, P1 ;  /* 0x0000000f020f7211 */ /* 0x000fe200008f1403 */
[----:B------:R-:W-:Y:S02]  /*ec80*/  IMAD.U32 R3, RZ, RZ, UR19 ;  /* 0x00000013ff037e24 */ /* 0x000fe4000f8e00ff */
[----:B------:R-:W-:Y:S02]  /*ec90*/  ULEA.HI.X UR23, UR46, UR23, UR6, 0x2, UP0 ;  /* 0x000000172e177291 */ /* 0x000fe400080f1406 */
[----:B------:R-:W-:-:S04]  /*eca0*/  IMAD.U32 R18, RZ, RZ, UR22 ;  /* 0x00000016ff127e24 */ /* 0x000fc8000f8e00ff */
[----:B------:R-:W-:-:S07]  /*ecb0*/  IMAD.U32 R19, RZ, RZ, UR23 ;  /* 0x00000017ff137e24 */ /* 0x000fce000f8e00ff */
.L_x_601:
[----:B------:R-:W-:-:S04]  /*ecc0*/  SHF.L.U32 R5, R13, 0x1f, RZ ;  /* 0x0000001f0d057819 */ /* 0x000fc800000006ff */
[----:B------:R-:W0:Y:S02]  /*ecd0*/  SYNCS.PHASECHK.TRANS64.TRYWAIT P1, [R6+URZ+0x31638], R5 ;  /* 0x03163805060075a7 */ /* 0x000e24000802017f */
[----:B0-----:R-:W-:Y:S05]  /*ece0*/  @!P1 BRA `(.L_x_597) ;  /* 0x0000000c00d89947 */ /* 0x001fea0003800000 */
.L_x_610:
[----:B------:R-:W-:Y:S05]  /*ecf0*/  @P0 BRA `(.L_x_598) ;  /* 0x0000000000140947 */ /* 0x000fea0003800000 */
[----:B------:R-:W-:Y:S01]  /*ed00*/  ISETP.NE.AND P1, PT, R16, RZ, PT ;  /* 0x000000ff1000720c */ /* 0x000fe20003f25270 */
[----:B0-----:R-:W-:-:S04]  /*ed10*/  IMAD.MOV.U32 R5, RZ, RZ, 0x8100 ;  /* 0x00008100ff057424 */ /* 0x001fc800078e00ff */
[----:B------:R1:W-:Y:S08]  /*ed20*/  SYNCS.ARRIVE.TRANS64 RZ, [R6+URZ+0x31630], R5 ;  /* 0x0316300506ff79a7 */ /* 0x0003f0000800003f */
[----:B------:R-:W-:Y:S05]  /*ed30*/  @!P1 BRA `(.L_x_598) ;  /* 0x0000000000049947 */ /* 0x000fea0003800000 */
[----:B------:R-:W-:Y:S01]  /*ed40*/  BPT.TRAP 0x1 ;  /* 0x000000040000795c */ /* 0x000fe20000300000 */
.L_x_598:
[----:B01----:R-:W-:Y:S01]  /*ed50*/  IMAD.MOV.U32 R5, RZ, RZ, R8 ;  /* 0x000000ffff057224 */ /* 0x003fe200078e0008 */
        /* <DEDUP_REMOVED lines=10> */
[----:B------:R-:W-:Y:S01]  /*ee00*/  ISETP.NE.AND P1, PT, R12, 0x2, PT ;  /* 0x000000020c00780c */ /* 0x000fe20003f25270 */
[----:B------:R-:W-:Y:S01]  /*ee10*/  UMOV UR34, 0x40 ;  /* 0x0000004000227882 */ /* 0x000fe20000000000 */
[----:B------:R-:W-:Y:S01]  /*ee20*/  R2UR UR4, R14 ;  /* 0x000000000e0472ca */ /* 0x000fe200000e0000 */
[----:B------:R-:W-:Y:S01]  /*ee30*/  UIADD3 UR16, UR14, 0x24100, URZ ;  /* 0x000241000e107890 */ /* 0x000fe2000fffe03f */
[----:B------:R-:W-:Y:S01]  /*ee40*/  R2UR UR7, R2 ;  /* 0x00000000020772ca */ /* 0x000fe200000e0000 */
[----:B------:R-:W-:Y:S01]  /*ee50*/  UIADD3 UR17, UR14, 0x31630, URZ ;  /* 0x000316300e117890 */ /* 0x000fe2000fffe03f */
[----:B------:R-:W-:Y:S01]  /*ee60*/  R2UR UR5, R15 ;  /* 0x000000000f0572ca */ /* 0x000fe200000e0000 */
[----:B------:R-:W-:Y:S01]  /*ee70*/  UIADD3 UR32, UR14, 0x26100, URZ ;  /* 0x000261000e207890 */ /* 0x000fe2000fffe03f */
[----:B------:R-:W-:Y:S01]  /*ee80*/  SEL R2, RZ, 0x1, P1 ;  /* 0x00000001ff027807 */ /* 0x000fe20000800000 */
[----:B------:R-:W-:Y:S01]  /*ee90*/  UIADD3 UR24, UR14, 0x28100, URZ ;  /* 0x000281000e187890 */ /* 0x000fe2000fffe03f */
[----:B------:R-:W-:Y:S01]  /*eea0*/  SEL R12, R12, RZ, P1 ;  /* 0x000000ff0c0c7207 */ /* 0x000fe20000800000 */
[----:B------:R-:W-:Y:S01]  /*eeb0*/  UMOV UR36, UR20 ;  /* 0x0000001400247c82 */ /* 0x000fe20008000000 */
[----:B------:R-:W-:Y:S01]  /*eec0*/  LOP3.LUT R4, R4, R2, RZ, 0x3c, !PT ;  /* 0x0000000204047212 */ /* 0x000fe200078e3cff */
[----:B------:R-:W-:Y:S01]  /*eed0*/  UMOV UR37, UR21 ;  /* 0x0000001500257c82 */ /* 0x000fe20008000000 */
[----:B------:R-:W-:Y:S01]  /*eee0*/  UMOV UR35, UR19 ;  /* 0x0000001300237c82 */ /* 0x000fe20008000000 */
[----:B------:R-:W-:Y:S01]  /*eef0*/  UMOV UR33, UR17 ;  /* 0x0000001100217c82 */ /* 0x000fe20008000000 */
[----:B------:R-:W-:Y:S01]  /*ef00*/  UMOV UR26, 0x80 ;  /* 0x00000080001a7882 */ /* 0x000fe20000000000 */
[----:B------:R0:W-:Y:S01]  /*ef10*/  UTMALDG.4D [UR16], [UR6], desc[UR8] ;  /* 0x00000810060075b4 */ /* 0x0001e20008019000 */
[----:B------:R-:W-:Y:S01]  /*ef20*/  UMOV UR28, UR20 ;  /* 0x00000014001c7c82 */ /* 0x000fe20008000000 */
[----:B------:R-:W-:Y:S01]  /*ef30*/  UMOV UR29, UR21 ;  /* 0x00000015001d7c82 */ /* 0x000fe20008000000 */
[----:B------:R-:W-:Y:S01]  /*ef40*/  UMOV UR27, UR19 ;  /* 0x00000013001b7c82 */ /* 0x000fe20008000000 */
[----:B------:R-:W-:Y:S01]  /*ef50*/  UMOV UR25, UR17 ;  /* 0x0000001100197c82 */ /* 0x000fe20008000000 */
[----:B------:R-:W-:Y:S01]  /*ef60*/  IMAD R20, R12, 0x8, R6 ;  /* 0x000000080c147824 */ /* 0x000fe200078e0206 */
[----:B------:R-:W-:Y:S01]  /*ef70*/  SHF.L.U32 R2, R4, 0x1f, RZ ;  /* 0x0000001f04027819 */ /* 0x000fe200000006ff */
[----:B------:R-:W-:Y:S01]  /*ef80*/  UMOV UR10, 0x10 ;  /* 0x00000010000a7882 */ /* 0x000fe20000000000 */
[----:B------:R1:W-:Y:S01]  /*ef90*/  UTMALDG.4D [UR32], [UR6], desc[UR8] ;  /* 0x00000820060075b4 */ /* 0x0003e20008019000 */
[----:B------:R-:W-:Y:S01]  /*efa0*/  UMOV UR15, UR17 ;  /* 0x00000011000f7c82 */ /* 0x000fe20008000000 */
[----:B------:R-:W-:Y:S01]  /*efb0*/  ISETP.NE.AND P2, PT, R11, RZ, PT ;  /* 0x000000ff0b00720c */ /* 0x000fe20003f45270 */
[----:B------:R1:W-:Y:S01]  /*efc0*/  UTMALDG.4D [UR24], [UR6], desc[UR8] ;  /* 0x00000818060075b4 */ /* 0x0003e20008019000 */
[----:B0-----:R-:W-:-:S02]  /*efd0*/  UIADD3 UR16, UR14, 0x2a100, URZ ;  /* 0x0002a1000e107890 */ /* 0x001fc4000fffe03f */
[----:B------:R-:W-:Y:S01]  /*efe0*/  UIADD3 UR14, UR14, 0x2c300, URZ ;  /* 0x0002c3000e0e7890 */ /* 0x000fe2000fffe03f */
[----:B------:R-:W-:-:S06]  /*eff0*/  UMOV UR18, 0xc0 ;  /* 0x000000c000127882 */ /* 0x000fcc0000000000 */
[----:B------:R1:W-:Y:S02]  /*f000*/  UTMALDG.4D [UR16], [UR6], desc[UR8] ;  /* 0x00000810060075b4 */ /* 0x0003e40008019000 */
[----:B------:R1:W-:Y:S01]  /*f010*/  UBLKCP.S.G [UR14], [UR4], UR10 ;  /* 0x0000000e040073ba */ /* 0x0003e2000800020a */
[----:B------:R-:W0:Y:S02]  /*f020*/  SYNCS.PHASECHK.TRANS64.TRYWAIT P1, [R20+URZ+0x31620], R2 ;  /* 0x03162002140075a7 */ /* 0x000e24000802017f */
[----:B01----:R-:W-:Y:S05]  /*f030*/  @!P1 BRA `(.L_x_599) ;  /* 0x0000000c00189947 */ /* 0x003fea0003800000 */
.L_x_612:
[----:B------:R-:W-:Y:S01]  /*f040*/  LOP3.LUT R13, R13, 0x1, RZ, 0x3c, !PT ;  /* 0x000000010d0d7812 */ /* 0x000fe200078e3cff */
[----:B------:R-:W-:Y:S06]  /*f050*/  @P2 BRA `(.L_x_600) ;  /* 0x0000000000142947 */ /* 0x000fec0003800000 */
[----:B------:R-:W-:Y:S01]  /*f060*/  ISETP.NE.AND P1, PT, R16, RZ, PT ;  /* 0x000000ff1000720c */ /* 0x000fe20003f25270 */
[----:B0-----:R-:W-:-:S04]  /*f070*/  IMAD.MOV.U32 R2, RZ, RZ, 0x8100 ;  /* 0x00008100ff027424 */ /* 0x001fc800078e00ff */
[----:B------:R1:W-:Y:S08]  /*f080*/  SYNCS.ARRIVE.TRANS64 RZ, [R20+URZ+0x31610], R2 ;  /* 0x0316100214ff79a7 */ /* 0x0003f0000800003f */
[----:B------:R-:W-:Y:S05]  /*f090*/  @!P1 BRA `(.L_x_600) ;  /* 0x0000000000049947 */ /* 0x000fea0003800000 */
[----:B------:R-:W-:Y:S01]  /*f0a0*/  BPT.TRAP 0x1 ;  /* 0x000000040000795c */ /* 0x000fe20000300000 */
.L_x_600:
[--C-:B01----:R-:W-:Y:S01]  /*f0b0*/  IMAD R2, R12, 0x8000, R6.reuse ;  /* 0x000080000c027824 */ /* 0x103fe200078e0206 */
        /* <DEDUP_REMOVED lines=15> */
[----:B------:R-:W-:Y:S01]  /*f1b0*/  UIADD3 UR41, UR41, 0x31610, URZ ;  /* 0x0003161029297890 */ /* 0x000fe2000fffe03f */
        /* <DEDUP_REMOVED lines=9> */
[----:B------:R-:W-:Y:S01]  /*f250*/  IMAD.U32 R3, RZ, RZ, UR43 ;  /* 0x0000002bff037e24 */ /* 0x000fe2000f8e00ff */
[----:B------:R-:W-:Y:S01]  /*f260*/  UMOV UR45, UR21 ;  /* 0x00000015002d7c82 */ /* 0x000fe20008000000 */
        /* <DEDUP_REMOVED lines=8> */
[----:B------:R0:W-:Y:S01]  /*f2f0*/  UTMALDG.4D [UR40], [UR4], desc[UR6] ;  /* 0x00000628040075b4 */ /* 0x0001e20008019000 */
[----:B------:R-:W-:Y:S01]  /*f300*/  UIADD3 UR8, UR8, 0x2c100, URZ ;  /* 0x0002c10008087890 */ /* 0x000fe2000fffe03f */
[----:B------:R-:W-:Y:S01]  /*f310*/  IMAD.X R15, RZ, RZ, R15, P2 ;  /* 0x000000ffff0f7224 */ /* 0x000fe200010e060f */
[----:B------:R-:W-:Y:S01]  /*f320*/  UMOV UR25, UR41 ;  /* 0x0000002900197c82 */ /* 0x000fe20008000000 */
[----:B------:R-:W-:Y:S01]  /*f330*/  UMOV UR27, UR43 ;  /* 0x0000002b001b7c82 */ /* 0x000fe20008000000 */
[----:B------:R-:W-:Y:S01]  /*f340*/  UMOV UR18, 0xc0 ;  /* 0x000000c000127882 */ /* 0x000fe20000000000 */
[----:B------:R-:W-:Y:S01]  /*f350*/  UMOV UR17, UR41 ;  /* 0x0000002900117c82 */ /* 0x000fe20008000000 */
[----:B------:R-:W-:Y:S01]  /*f360*/  UMOV UR19, UR43 ;  /* 0x0000002b00137c82 */ /* 0x000fe20008000000 */
[----:B------:R0:W-:Y:S01]  /*f370*/  UTMALDG.4D [UR32], [UR4], desc[UR6] ;  /* 0x00000620040075b4 */ /* 0x0001e20008019000 */
[----:B------:R-:W-:Y:S01]  /*f380*/  UMOV UR10, 0x10 ;  /* 0x00000010000a7882 */ /* 0x000fe20000000000 */
[----:B------:R-:W-:Y:S01]  /*f390*/  UMOV UR9, UR41 ;  /* 0x0000002900097c82 */ /* 0x000fe20008000000 */
[----:B------:R-:W-:Y:S01]  /*f3a0*/  IMAD.X R19, RZ, RZ, R19, P3 ;  /* 0x000000ffff137224 */ /* 0x000fe200018e0613 */
[----:B------:R0:W-:Y:S01]  /*f3b0*/  UTMALDG.4D [UR24], [UR4], desc[UR6] ;  /* 0x00000618040075b4 */ /* 0x0001e20008019000 */
[----:B------:R0:W-:Y:S01]  /*f3c0*/  UTMALDG.4D [UR16], [UR4], desc[UR6] ;  /* 0x00000610040075b4 */ /* 0x0001e20008019000 */
[----:B------:R0:W-:Y:S02]  /*f3d0*/  UBLKCP.S.G [UR8], [UR14], UR10 ;  /* 0x000000080e0073ba */ /* 0x0001e4000800020a */
[----:B0-----:R-:W-:Y:S05]  /*f3e0*/  @!P1 BRA `(.L_x_601) ;  /* 0xfffffff800349947 */ /* 0x001fea000383ffff */
[----:B------:R-:W-:-:S07]  /*f3f0*/  VIADD R12, R12, 0x1 ;  /* 0x000000010c0c7836 */ /* 0x000fce0000000000 */
.L_x_596:
[----:B------:R-:W-:Y:S01]  /*f400*/  SHF.L.U32 R16, R13, 0x1f, RZ ;  /* 0x0000001f0d107819 */ /* 0x000fe200000006ff */
[----:B------:R-:W0:Y:S01]  /*f410*/  LDC.64 R10, c[0x0][0x730] ;  /* 0x0001cc00ff0a7b82 */ /* 0x000e220000000a00 */
[----:B------:R-:W-:Y:S02]  /*f420*/  IMAD.U32 R14, RZ, RZ, UR38 ;  /* 0x00000026ff0e7e24 */ /* 0x000fe4000f8e00ff */
[----:B------:R-:W-:Y:S02]  /*f430*/  IMAD.U32 R2, RZ, RZ, UR38 ;  /* 0x00000026ff027e24 */ /* 0x000fe4000f8e00ff */
[----:B------:R-:W-:Y:S02]  /*f440*/  IMAD.MOV.U32 R2, RZ, RZ, R14 ;  /* 0x000000ffff027224 */ /* 0x000fe400078e000e */
[----:B------:R-:W-:Y:S01]  /*f450*/  IMAD.U32 R3, RZ, RZ, UR39 ;  /* 0x00000027ff037e24 */ /* 0x000fe2000f8e00ff */
[----:B------:R-:W1:Y:S01]  /*f460*/  SYNCS.PHASECHK.TRANS64.TRYWAIT P1, [R6+URZ+0x31638], R16 ;  /* 0x03163810060075a7 */ /* 0x000e62000802017f */
[----:B------:R-:W-:Y:S01]  /*f470*/  IMAD.U32 R15, RZ, RZ, UR39 ;  /* 0x00000027ff0f7e24 */ /* 0x000fe2000f8e00ff */
[----:B------:R-:W2:Y:S01]  /*f480*/  LDC.64 R8, c[0x0][0x738] ;  /* 0x0001ce00ff087b82 */ /* 0x000ea20000000a00 */
[----:B0-----:R-:W-:-:S02]  /*f490*/  IMAD R14, R17, R10, RZ ;  /* 0x0000000a110e7224 */ /* 0x001fc400078e02ff */
[----:B------:R-:W-:-:S04]  /*f4a0*/  IMAD.WIDE.U32 R2, R10, UR20, R2 ;  /* 0x000000140a027c25 */ /* 0x000fc8000f8e0002 */
[----:B------:R-:W-:-:S04]  /*f4b0*/  IMAD R11, R11, UR20, R14 ;  /* 0x000000140b0b7c24 */ /* 0x000fc8000f8e020e */
[----:B------:R-:W-:Y:S02]  /*f4c0*/  IMAD.IADD R3, R11, 0x1, R3 ;  /* 0x000000010b037824 */ /* 0x000fe400078e0203 */
[C---:B--2---:R-:W-:Y:S02]  /*f4d0*/  IMAD R10, R8.reuse, UR47, RZ ;  /* 0x0000002f080a7c24 */ /* 0x044fe4000f8e02ff */
[----:B------:R-:W-:-:S04]  /*f4e0*/  IMAD.WIDE.U32 R2, R8, UR21, R2 ;  /* 0x0000001508027c25 */ /* 0x000fc8000f8e0002 */
[----:B------:R-:W-:Y:S01]  /*f4f0*/  IMAD R9, R9, UR21, R10 ;  /* 0x0000001509097c24 */ /* 0x000fe2000f8e020a */
[----:B-1----:R-:W-:Y:S06]  /*f500*/  @!P1 BRA `(.L_x_602) ;  /* 0x0000000400fc9947 */ /* 0x002fec0003800000 */
.L_x_613:
[----:B------:R-:W-:Y:S01]  /*f510*/  IMAD.IADD R8, R9, 0x1, R3 ;  /* 0x0000000109087824 */ /* 0x000fe200078e0203 */
[----:B------:R-:W-:Y:S06]  /*f520*/  @P0 BRA `(.L_x_603) ;  /* 0x0000000000140947 */ /* 0x000fec0003800000 */
[----:B------:R-:W-:Y:S01]  /*f530*/  LOP3.LUT P0, RZ, R21, 0x1f, RZ, 0xc0, !PT ;  /* 0x0000001f15ff7812 */ /* 0x000fe2000780c0ff */
[----:B------:R-:W-:-:S04]  /*f540*/  IMAD.MOV.U32 R9, RZ, RZ, 0x8100 ;  /* 0x00008100ff097424 */ /* 0x000fc800078e00ff */
[----:B------:R1:W-:Y:S08]  /*f550*/  SYNCS.ARRIVE.TRANS64 RZ, [R6+URZ+0x31630], R9 ;  /* 0x0316300906ff79a7 */ /* 0x0003f0000800003f */
[----:B------:R-:W-:Y:S05]  /*f560*/  @!P0 BRA `(.L_x_603) ;  /* 0x0000000000048947 */ /* 0x000fea0003800000 */
[----:B------:R-:W-:Y:S01]  /*f570*/  BPT.TRAP 0x1 ;  /* 0x000000040000795c */ /* 0x000fe20000300000 */
.L_x_603:
[----:B------:R-:W-:Y:S01]  /*f580*/  R2UR UR43, R0 ;  /* 0x00000000002b72ca */ /* 0x000fe200000e0000 */
[----:B------:R-:W-:Y:S01]  /*f590*/  ULDC.64 UR14, c[0x0][0x728] ;  /* 0x0001ca00000e7ab9 */ /* 0x000fe20000000a00 */
[----:B------:R-:W-:Y:S01]  /*f5a0*/  R2UR UR6, R2 ;  /* 0x00000000020672ca */ /* 0x000fe200000e0000 */
[----:B------:R-:W-:Y:S01]  /*f5b0*/  UMOV UR9, 0x14f00000 ;  /* 0x14f0000000097882 */ /* 0x000fe20000000000 */
[----:B------:R-:W-:Y:S01]  /*f5c0*/  R2UR UR7, R3 ;  /* 0x00000000030772ca */ /* 0x000fe200000e0000 */
[----:B------:R-:W-:Y:S01]  /*f5d0*/  UMOV UR42, URZ ;  /* 0x0000003f002a7c82 */ /* 0x000fe20008000000 */
[----:B------:R-:W-:Y:S01]  /*f5e0*/  R2UR UR8, R8 ;  /* 0x00000000080872ca */ /* 0x000fe200000e0000 */
[----:B------:R-:W-:Y:S01]  /*f5f0*/  UMOV UR44, UR20 ;  /* 0x00000014002c7c82 */ /* 0x000fe20008000000 */
[----:B------:R-:W-:Y:S01]  /*f600*/  IADD3 R5, P0, R5, 0x1f0, RZ ;  /* 0x000001f005057810 */ /* 0x000fe20007f1e0ff */
[----:B------:R-:W-:Y:S01]  /*f610*/  UMOV UR45, UR21 ;  /* 0x00000015002d7c82 */ /* 0x000fe20008000000 */
[----:B------:R-:W-:Y:S01]  /*f620*/  R2UR UR10, R6 ;  /* 0x00000000060a72ca */ /* 0x000fe200000e0000 */
[----:B------:R-:W-:Y:S01]  /*f630*/  UMOV UR34, 0x40 ;  /* 0x0000004000227882 */ /* 0x000fe20000000000 */
[----:B------:R-:W-:Y:S01]  /*f640*/  R2UR UR4, R5 ;  /* 0x00000000050472ca */ /* 0x000fe200000e0000 */
[----:B------:R-:W-:Y:S01]  /*f650*/  USHF.L.U32 UR43, UR43, 0x6, URZ ;  /* 0x000000062b2b7899 */ /* 0x000fe2000800063f */
[----:B------:R-:W-:Y:S01]  /*f660*/  IMAD.X R7, RZ, RZ, R7, P0 ;  /* 0x000000ffff077224 */ /* 0x000fe200000e0607 */
[----:B------:R-:W-:Y:S01]  /*f670*/  UMOV UR36, UR20 ;  /* 0x0000001400247c82 */ /* 0x000fe20008000000 */
[----:B------:R-:W-:Y:S01]  /*f680*/  UMOV UR37, UR21 ;  /* 0x0000001500257c82 */ /* 0x000fe20008000000 */
[----:B------:R-:W-:Y:S01]  /*f690*/  UIADD3 UR7, UP0, UR43, UR6, URZ ;  /* 0x000000062b077290 */ /* 0x000fe2000ff1e03f */
[----:B------:R-:W-:Y:S01]  /*f6a0*/  ISETP.NE.AND P0, PT, R12, 0x2, PT ;  /* 0x000000020c00780c */ /* 0x000fe20003f05270 */
[----:B------:R-:W-:Y:S01]  /*f6b0*/  UMOV UR26, 0x80 ;  /* 0x00000080001a7882 */ /* 0x000fe20000000000 */
[----:B------:R-:W-:Y:S01]  /*f6c0*/  R2UR UR5, R7 ;  /* 0x00000000070572ca */ /* 0x000fe200000e0000 */
[----:B------:R-:W-:Y:S01]  /*f6d0*/  ULEA.HI.X.SX32 UR8, UR43, UR8, 0x1, UP0 ;  /* 0x000000082b087291 */ /* 0x000fe200080f0e3f */
[----:B------:R-:W-:Y:S01]  /*f6e0*/  SEL R3, RZ, 0x1, P0 ;  /* 0x00000001ff037807 */ /* 0x000fe20000000000 */
[----:B------:R-:W-:Y:S01]  /*f6f0*/  ULEA UR6, UP0, UR7, UR14, 0x2 ;  /* 0x0000000e07067291 */ /* 0x000fe2000f80103f */
[----:B------:R-:W-:Y:S01]  /*f700*/  LOP3.LUT R13, R13, 0x1, RZ, 0x3c, !PT ;  /* 0x000000010d0d7812 */ /* 0x000fe200078e3cff */
[----:B------:R-:W-:Y:S01]  /*f710*/  UIADD3 UR40, UR10, 0x24100, URZ ;  /* 0x000241000a287890 */ /* 0x000fe2000fffe03f */
[----:B------:R-:W-:Y:S01]  /*f720*/  LOP3.LUT R4, R4, R3, RZ, 0x3c, !PT ;  /* 0x0000000304047212 */ /* 0x000fe200078e3cff */
[----:B------:R-:W-:Y:S01]  /*f730*/  UIADD3 UR41, UR10, 0x31630, URZ ;  /* 0x000316300a297890 */ /* 0x000fe2000fffe03f */
[----:B------:R-:W-:Y:S01]  /*f740*/  SEL R12, R12, RZ, P0 ;  /* 0x000000ff0c0c7207 */ /* 0x000fe20000000000 */
[----:B------:R-:W-:-:S02]  /*f750*/  UIADD3 UR43, UR43, UR54, URZ ;  /* 0x000000362b2b7290 */ /* 0x000fc4000fffe03f */
[----:B------:R-:W-:Y:S02]  /*f760*/  UIADD3 UR32, UR10, 0x26100, URZ ;  /* 0x000261000a207890 */ /* 0x000fe4000fffe03f */
[----:B------:R-:W-:Y:S02]  /*f770*/  UIADD3 UR24, UR10, 0x28100, URZ ;  /* 0x000281000a187890 */ /* 0x000fe4000fffe03f */
[----:B------:R-:W-:Y:S02]  /*f780*/  UIADD3 UR16, UR10, 0x2a100, URZ ;  /* 0x0002a1000a107890 */ /* 0x000fe4000fffe03f */
[----:B------:R-:W-:Y:S02]  /*f790*/  ULEA.HI.X UR7, UR7, UR15, UR8, 0x2, UP0 ;  /* 0x0000000f07077291 */ /* 0x000fe400080f1408 */
[----:B------:R-:W-:Y:S01]  /*f7a0*/  UIADD3 UR14, UR10, 0x2c300, URZ ;  /* 0x0002c3000a0e7890 */ /* 0x000fe2000fffe03f */
[----:B------:R-:W-:Y:S01]  /*f7b0*/  UMOV UR8, 0x0 ;  /* 0x0000000000087882 */ /* 0x000fe20000000000 */
[----:B------:R-:W-:Y:S01]  /*f7c0*/  UMOV UR33, UR41 ;  /* 0x0000002900217c82 */ /* 0x000fe20008000000 */
        /* <DEDUP_REMOVED lines=15> */
[----:B---3--:R-:W-:Y:S01]  /*f8c0*/  NOP ;  /* 0x0000000000007918 */ /* 0x008fe20000000000 */
.L_x_589:
[----:B------:R-:W-:Y:S05]  /*f8d0*/  WARPSYNC.ALL ;  /* 0x0000000000007948 */ /* 0x000fea0003800000 */
[----:B------:R-:W-:-:S13]  /*f8e0*/  ELECT P0, URZ, PT ;  /* 0x00000000003f782f */ /* 0x000fda0003800000 */
[----:B------:R-:W-:Y:S05]  /*f8f0*/  @!P0 BRA `(.L_x_480) ;  /* 0x00000000007c8947 */ /* 0x000fea0003800000 */
[----:B------:R-:W3:Y:S02]  /*f900*/  LDL R0, [R1] ;  /* 0x0000000001007983 */ /* 0x000ee40000100800 */
[----:B---3--:R-:W-:-:S13]  /*f910*/  R2UR UR4, R0 ;  /* 0x00000000000472ca */ /* 0x008fda00000e0000 */
[----:B------:R-:W-:-:S06]  /*f920*/  ULOP3.LUT UR4, UR4, 0x2, URZ, 0xfc, !UPT ;  /* 0x0000000204047892 */ /* 0x000fcc000f8efc3f */
[----:B------:R-:W-:-:S05]  /*f930*/  IMAD.U32 R0, RZ, RZ, UR4 ;  /* 0x00000004ff007e24 */ /* 0x000fca000f8e00ff */
[----:B------:R-:W-:-:S13]  /*f940*/  ISETP.NE.AND P1, PT, R0, 0x3, PT ;  /* 0x000000030000780c */ /* 0x000fda0003f25270 */
[----:B------:R-:W-:Y:S05]  /*f950*/  @!P1 BRA `(.L_x_604) ;  /* 0x0000000000049947 */ /* 0x000fea0003800000 */
[----:B--2---:R-:W-:Y:S01]  /*f960*/  BPT.TRAP 0x1 ;  /* 0x000000040000795c */ /* 0x004fe20000300000 */
.L_x_604:
        /* <DEDUP_REMOVED lines=8> */
.L_x_614:
        /* <DEDUP_REMOVED lines=9> */
.L_x_615:
[----:B------:R-:W-:Y:S05]  /*fa80*/  @!P1 BRA `(.L_x_607) ;  /* 0x0000000000049947 */ /* 0x000fea0003800000 */
[----:B--2---:R-:W-:Y:S01]  /*fa90*/  BPT.TRAP 0x1 ;  /* 0x000000040000795c */ /* 0x004fe20000300000 */
.L_x_607:
[----:B------:R-:W-:-:S07]  /*faa0*/  SHF.L.U32 R13, R13, 0x1f, RZ ;  /* 0x0000001f0d0d7819 */ /* 0x000fce00000006ff */
.L_x_608:
[----:B----4-:R4:W0:Y:S02]  /*fab0*/  SYNCS.PHASECHK.TRANS64.TRYWAIT P0, [R2+URZ+0x31638], R13 ;  /* 0x0316380d020075a7 */ /* 0x010824000800017f */
[----:B0-----:R-:W-:Y:S05]  /*fac0*/  @!P0 NANOSLEEP.SYNCS 0x989680 ;  /* 0x009896800000895d */ /* 0x001fea0003900000 */
[----:B------:R-:W0:Y:S02]  /*fad0*/  @!P0 SYNCS.PHASECHK.TRANS64 P0, [R2+URZ+0x31638], R13 ;  /* 0x0316380d020085a7 */ /* 0x000e24000800007f */
[----:B0-----:R-:W-:Y:S05]  /*fae0*/  @!P0 BRA `(.L_x_608) ;  /* 0xfffffffc00f08947 */ /* 0x001fea000383ffff */
.L_x_480:
[----:B--2---:R-:W-:Y:S05]  /*faf0*/  BSYNC B0 ;  /* 0x0000000000007941 */ /* 0x004fea0003800000 */
.L_x_474:
[----:B------:R-:W-:Y:S05]  /*fb00*/  EXIT ;  /* 0x000000000000794d */ /* 0x000fea0003800000 */
.L_x_487:
[----:B0-----:R0:W1:Y:S02]  /*fb10*/  SYNCS.PHASECHK.TRANS64.TRYWAIT P0, [R17+URZ+0x31600], R12 ;  /* 0x0316000c110075a7 */ /* 0x001064000800017f */
[----:B-1----:R-:W-:Y:S05]  /*fb20*/  @!P0 NANOSLEEP.SYNCS 0x989680 ;  /* 0x009896800000895d */ /* 0x002fea0003900000 */
[----:B------:R-:W1:Y:S02]  /*fb30*/  @!P0 SYNCS.PHASECHK.TRANS64 P0, [R17+URZ+0x31600], R12 ;  /* 0x0316000c110085a7 */ /* 0x000e64000800007f */
[----:B-1----:R-:W-:Y:S05]  /*fb40*/  @!P0 BRA `(.L_x_487) ;  /* 0xfffffffc00f08947 */ /* 0x002fea000383ffff */
[----:B------:R-:W-:Y:S05]  /*fb50*/  BRA `(.L_x_486) ;  /* 0xffffff1400b07947 */ /* 0x000fea000383ffff */
.L_x_491:
[----:B-1----:R1:W2:Y:S02]  /*fb60*/  SYNCS.PHASECHK.TRANS64.TRYWAIT P0, [R16+URZ+0x31610], R9 ;  /* 0x03161009100075a7 */ /* 0x0022a4000800017f */
[----:B--2---:R-:W-:Y:S05]  /*fb70*/  @!P0 NANOSLEEP.SYNCS 0x989680 ;  /* 0x009896800000895d */ /* 0x004fea0003900000 */
[----:B------:R-:W2:Y:S02]  /*fb80*/  @!P0 SYNCS.PHASECHK.TRANS64 P0, [R16+URZ+0x31610], R9 ;  /* 0x03161009100085a7 */ /* 0x000ea4000800007f */
[----:B--2---:R-:W-:Y:S05]  /*fb90*/  @!P0 BRA `(.L_x_491) ;  /* 0xfffffffc00f08947 */ /* 0x004fea000383ffff */
[----:B------:R-:W-:Y:S05]  /*fba0*/  BRA `(.L_x_490) ;  /* 0xffffff2000447947 */ /* 0x000fea000383ffff */
.L_x_495:
[----:B---3--:R3:W4:Y:S02]  /*fbb0*/  SYNCS.PHASECHK.TRANS64.TRYWAIT P0, [R17+URZ+0x31630], R10 ;  /* 0x0316300a110075a7 */ /* 0x008724000800017f */
[----:B----4-:R-:W-:Y:S05]  /*fbc0*/  @!P0 NANOSLEEP.SYNCS 0x989680 ;  /* 0x009896800000895d */ /* 0x010fea0003900000 */
[----:B------:R-:W4:Y:S02]  /*fbd0*/  @!P0 SYNCS.PHASECHK.TRANS64 P0, [R17+URZ+0x31630], R10 ;  /* 0x0316300a110085a7 */ /* 0x000f24000800007f */
[----:B----4-:R-:W-:Y:S05]  /*fbe0*/  @!P0 BRA `(.L_x_495) ;  /* 0xfffffffc00f08947 */ /* 0x010fea000383ffff */
[----:B------:R-:W-:Y:S05]  /*fbf0*/  BRA `(.L_x_494) ;  /* 0xffffff3c00507947 */ /* 0x000fea000383ffff */
.L_x_594:
[----:B0-----:R0:W1:Y:S02]  /*fc00*/  SYNCS.PHASECHK.TRANS64.TRYWAIT P1, [R6+URZ+0x31620], R3 ;  /* 0x03162003060075a7 */ /* 0x001064000802017f */
[----:B-1----:R-:W-:Y:S05]  /*fc10*/  @!P1 NANOSLEEP.SYNCS 0x989680 ;  /* 0x009896800000995d */ /* 0x002fea0003900000 */
[----:B------:R-:W1:Y:S02]  /*fc20*/  @!P1 SYNCS.PHASECHK.TRANS64 P1, [R6+URZ+0x31620], R3 ;  /* 0x03162003060095a7 */ /* 0x000e64000802007f */
[----:B-1----:R-:W-:Y:S05]  /*fc30*/  @!P1 BRA `(.L_x_594) ;  /* 0xfffffffc00f09947 */ /* 0x002fea000383ffff */
[----:B------:R-:W-:Y:S05]  /*fc40*/  BRA `(.L_x_609) ;  /* 0xffffffe400987947 */ /* 0x000fea000383ffff */
.L_x_597:
[----:B0-----:R0:W1:Y:S02]  /*fc50*/  SYNCS.PHASECHK.TRANS64.TRYWAIT P1, [R6+URZ+0x31638], R5 ;  /* 0x03163805060075a7 */ /* 0x001064000802017f */
[----:B-1----:R-:W-:Y:S05]  /*fc60*/  @!P1 NANOSLEEP.SYNCS 0x989680 ;  /* 0x009896800000995d */ /* 0x002fea0003900000 */
[----:B------:R-:W1:Y:S02]  /*fc70*/  @!P1 SYNCS.PHASECHK.TRANS64 P1, [R6+URZ+0x31638], R5 ;  /* 0x03163805060095a7 */ /* 0x000e64000802007f */
[----:B-1----:R-:W-:Y:S05]  /*fc80*/  @!P1 BRA `(.L_x_597) ;  /* 0xfffffffc00f09947 */ /* 0x002fea000383ffff */
[----:B------:R-:W-:Y:S05]  /*fc90*/  BRA `(.L_x_610) ;  /* 0xfffffff000147947 */ /* 0x000fea000383ffff */
.L_x_599:
[----:B------:R-:W-:-:S07]  /*fca0*/  SHF.L.U32 R2, R4, 0x1f, RZ ;  /* 0x0000001f04027819 */ /* 0x000fce00000006ff */
.L_x_611:
[----:B0-----:R0:W1:Y:S02]  /*fcb0*/  SYNCS.PHASECHK.TRANS64.TRYWAIT P1, [R20+URZ+0x31620], R2 ;  /* 0x03162002140075a7 */ /* 0x001064000802017f */
[----:B-1----:R-:W-:Y:S05]  /*fcc0*/  @!P1 NANOSLEEP.SYNCS 0x989680 ;  /* 0x009896800000995d */ /* 0x002fea0003900000 */
[----:B------:R-:W1:Y:S02]  /*fcd0*/  @!P1 SYNCS.PHASECHK.TRANS64 P1, [R20+URZ+0x31620], R2 ;  /* 0x03162002140095a7 */ /* 0x000e64000802007f */
[----:B-1----:R-:W-:Y:S05]  /*fce0*/  @!P1 BRA `(.L_x_611) ;  /* 0xfffffffc00f09947 */ /* 0x002fea000383ffff */
[----:B------:R-:W-:Y:S05]  /*fcf0*/  BRA `(.L_x_612) ;  /* 0xfffffff000d07947 */ /* 0x000fea000383ffff */
.L_x_602:
[----:B0-----:R0:W1:Y:S02]  /*fd00*/  SYNCS.PHASECHK.TRANS64.TRYWAIT P1, [R6+URZ+0x31638], R16 ;  /* 0x03163810060075a7 */ /* 0x001064000802017f */
[----:B-1----:R-:W-:Y:S05]  /*fd10*/  @!P1 NANOSLEEP.SYNCS 0x989680 ;  /* 0x009896800000995d */ /* 0x002fea0003900000 */
[----:B------:R-:W1:Y:S02]  /*fd20*/  @!P1 SYNCS.PHASECHK.TRANS64 P1, [R6+URZ+0x31638], R16 ;  /* 0x03163810060095a7 */ /* 0x000e64000802007f */
[----:B-1----:R-:W-:Y:S05]  /*fd30*/  @!P1 BRA `(.L_x_602) ;  /* 0xfffffffc00f09947 */ /* 0x002fea000383ffff */
[----:B------:R-:W-:Y:S05]  /*fd40*/  BRA `(.L_x_613) ;  /* 0xfffffff400f07947 */ /* 0x000fea000383ffff */
.L_x_605:
[----:B---3--:R3:W4:Y:S02]  /*fd50*/  SYNCS.PHASECHK.TRANS64.TRYWAIT P0, [R5+URZ], R0 ;  /* 0x00000000050075a7 */ /* 0x008724000800017f */
[----:B----4-:R-:W-:Y:S05]  /*fd60*/  @!P0 NANOSLEEP.SYNCS 0x989680 ;  /* 0x009896800000895d */ /* 0x010fea0003900000 */
[----:B------:R-:W4:Y:S02]  /*fd70*/  @!P0 SYNCS.PHASECHK.TRANS64 P0, [R5+URZ], R0 ;  /* 0x00000000050085a7 */ /* 0x000f24000800007f */
[----:B----4-:R-:W-:Y:S05]  /*fd80*/  @!P0 BRA `(.L_x_605) ;  /* 0xfffffffc00f08947 */ /* 0x010fea000383ffff */
[----:B------:R-:W-:Y:S05]  /*fd90*/  BRA `(.L_x_614) ;  /* 0xfffffffc00147947 */ /* 0x000fea000383ffff */
.L_x_606:
[----:B---3--:R3:W4:Y:S02]  /*fda0*/  SYNCS.PHASECHK.TRANS64.TRYWAIT P0, [R3+URZ], R0 ;  /* 0x00000000030075a7 */ /* 0x008724000800017f */
[----:B----4-:R-:W-:Y:S05]  /*fdb0*/  @!P0 NANOSLEEP.SYNCS 0x989680 ;  /* 0x009896800000895d */ /* 0x010fea0003900000 */
[----:B------:R-:W4:Y:S02]  /*fdc0*/  @!P0 SYNCS.PHASECHK.TRANS64 P0, [R3+URZ], R0 ;  /* 0x00000000030085a7 */ /* 0x000f24000800007f */
[----:B----4-:R-:W-:Y:S05]  /*fdd0*/  @!P0 BRA `(.L_x_606) ;  /* 0xfffffffc00f08947 */ /* 0x010fea000383ffff */
[----:B------:R-:W-:Y:S05]  /*fde0*/  BRA `(.L_x_615) ;  /* 0xfffffffc00247947 */ /* 0x000fea000383ffff */
.L_x_616:
        /* <DEDUP_REMOVED lines=9> */
.L_x_1151:


//--------------------- .text._ZN7cutlass13device_kernelIN5flash11enable_sm90INS1_16FlashAttnBwdSm90INS1_25CollectiveMainloopBwdSm90ILi2ELi1ELi1EN4cute5tupleIJNS5_1CILi1EEES8_S8_EEENS6_IJNS7_ILi64EEENS7_ILi80EEENS7_ILi256EEEEEENS_10bfloat16_tEfNS_4arch4Sm90ELb0ELb1ELb1ELb1ELb0ELb0ELb1ELb1ELi2ELi1ELi1ELi1ELb0EEENS1_24CollectiveEpilogueBwdGQAISD_fSG_Li256ELb1ELb0EEENS1_19SingleTileSchedulerILb1ELb0ELb0ELi80EEEEEEEEEvNT_6ParamsE --------------------------
	.section	.text._ZN7cutlass13device_kernelIN5flash11enable_sm90INS1_16FlashAttnBwdSm90INS1_25CollectiveMainloopBwdSm90ILi2ELi1ELi1EN4cute5tupleIJNS5_1CILi1EEES8_S8_EEENS6_IJNS7_ILi64EEENS7_ILi80EEENS7_ILi256EEEEEENS_10bfloat16_tEfNS_4arch4Sm90ELb0ELb1ELb1ELb1ELb0ELb0ELb1ELb1ELi2ELi1ELi1ELi1ELb0EEENS1_24CollectiveEpilogueBwdGQAISD_fSG_Li256ELb1ELb0EEENS1_19SingleTileSchedulerILb1ELb0ELb0ELi80EEEEEEEEEvNT_6ParamsE,"ax",@progbits
	.align	128
.text._ZN7cutlass13device_kernelIN5flash11enable_sm90INS1_16FlashAttnBwdSm90INS1_25CollectiveMainloopBwdSm90ILi2ELi1ELi1EN4cute5tupleIJNS5_1CILi1EEES8_S8_EEENS6_IJNS7_ILi64EEENS7_ILi80EEENS7_ILi256EEEEEENS_10bfloat16_tEfNS_4arch4Sm90ELb0ELb1ELb1ELb1ELb0ELb0ELb1ELb1ELi2ELi1ELi1ELi1ELb0EEENS1_24CollectiveEpilogueBwdGQAISD_fSG_Li256ELb1ELb0EEENS1_19SingleTileSchedulerILb1ELb0ELb0ELi80EEEEEEEEEvNT_6ParamsE:
        .type           _ZN7cutlass13device_kernelIN5flash11enable_sm90INS1_16FlashAttnBwdSm90INS1_25CollectiveMainloopBwdSm90ILi2ELi1ELi1EN4cute5tupleIJNS5_1CILi1EEES8_S8_EEENS6_IJNS7_ILi64EEENS7_ILi80EEENS7_ILi256EEEEEENS_10bfloat16_tEfNS_4arch4Sm90ELb0ELb1ELb1ELb1ELb0ELb0ELb1ELb1ELi2ELi1ELi1ELi1ELb0EEENS1_24CollectiveEpilogueBwdGQAISD_fSG_Li256ELb1ELb0EEENS1_19SingleTileSchedulerILb1ELb0ELb0ELi80EEEEEEEEEvNT_6ParamsE,@function
        .size           _ZN7cutlass13device_kernelIN5flash11enable_sm90INS1_16FlashAttnBwdSm90INS1_25CollectiveMainloopBwdSm90ILi2ELi1ELi1EN4cute5tupleIJNS5_1CILi1EEES8_S8_EEENS6_IJNS7_ILi64EEENS7_ILi80EEENS7_ILi256EEEEEENS_10bfloat16_tEfNS_4arch4Sm90ELb0ELb1ELb1ELb1ELb0ELb0ELb1ELb1ELi2ELi1ELi1ELi1ELb0EEENS1_24CollectiveEpilogueBwdGQAISD_fSG_Li256ELb1ELb0EEENS1_19SingleTileSchedulerILb1ELb0ELb0ELi80EEEEEEEEEvNT_6ParamsE,(.L_x_1152 - _ZN7cutlass13device_kernelIN5flash11enable_sm90INS1_16FlashAttnBwdSm90INS1_25CollectiveMainloopBwdSm90ILi2ELi1ELi1EN4cute5tupleIJNS5_1CILi1EEES8_S8_EEENS6_IJNS7_ILi64EEENS7_ILi80EEENS7_ILi256EEEEEENS_10bfloat16_tEfNS_4arch4Sm90ELb0ELb1ELb1ELb1ELb0ELb0ELb1ELb1ELi2ELi1ELi1ELi1ELb0EEENS1_24CollectiveEpilogueBwdGQAISD_fSG_Li256ELb1ELb0EEENS1_19SingleTileSchedulerILb1ELb0ELb0ELi80EEEEEEEEEvNT_6ParamsE)
        .other          _ZN7cutlass13device_kernelIN5flash11enable_sm90INS1_16FlashAttnBwdSm90INS1_25CollectiveMainloopBwdSm90ILi2ELi1ELi1EN4cute5tupleIJNS5_1CILi1EEES8_S8_EEENS6_IJNS7_ILi64EEENS7_ILi80EEENS7_ILi256EEEEEENS_10bfloat16_tEfNS_4arch4Sm90ELb0ELb1ELb1ELb1ELb0ELb0ELb1ELb1ELi2ELi1ELi1ELi1ELb0EEENS1_24CollectiveEpilogueBwdGQAISD_fSG_Li256ELb1ELb0EEENS1_19SingleTileSchedulerILb1ELb0ELb0ELi80EEEEEEEEEvNT_6ParamsE,@"STO_CUDA_ENTRY STV_DEFAULT"
_ZN7cutlass13device_kernelIN5flash11enable_sm90INS1_16FlashAttnBwdSm90INS1_25CollectiveMainloopBwdSm90ILi2ELi1ELi1EN4cute5tupleIJNS5_1CILi1EEES8_S8_EEENS6_IJNS7_ILi64EEENS7_ILi80EEENS7_ILi256EEEEEENS_10bfloat16_tEfNS_4arch4Sm90ELb0ELb1ELb1ELb1ELb0ELb0ELb1ELb1ELi2ELi1ELi1ELi1ELb0EEENS1_24CollectiveEpilogueBwdGQAISD_fSG_Li256ELb1ELb0EEENS1_19SingleTileSchedulerILb1ELb0ELb0ELi80EEEEEEEEEvNT_6ParamsE:
        /* <DEDUP_REMOVED lines=24> */
.L_x_618:
[----:B------:R-:W-:Y:S05]  /*0180*/  BSYNC B0 ;  /* 0x0000000000007941 */ /* 0x000fea0003800000 */
.L_x_617:
        /* <DEDUP_REMOVED lines=39> */
.L_x_619:
        /* <DEDUP_REMOVED lines=20> */
.L_x_620:
[----:B------:R-:W-:Y:S01]  /*0540*/  PLOP3.LUT P0, PT, PT, PT, UP0, 0x80, 0x0 ;  /* 0x000000000000781c */ /* 0x000fe20003f0f008 */
[----:B------:R-:W-:Y:S01]  /*0550*/  NOP ;  /* 0x0000000000007918 */ /* 0x000fe20000000000 */
[----:B------:R-:W-:Y:S01]  /*0560*/  BSSY B0, `(.L_x_621) ;  /* 0x0000bc2000007945 */ /* 0x000fe20003800000 */
[----:B------:R-:W-:Y:S01]  /*0570*/  LOP3.LUT R11, R18, 0x7f, RZ, 0xc0, !PT ;  /* 0x0000007f120b7812 */ /* 0x000fe200078ec0ff */
[----:B-1234-:R-:W-:Y:S09]  /*0580*/  BAR.SYNC.DEFER_BLOCKING 0x0 ;  /* 0x0000000000007b1d */ /* 0x01eff20000010000 */
[----:B------:R-:W-:Y:S05]  /*0590*/  @!P0 BRA `(.L_x_622) ;  /* 0x0000009800288947 */ /* 0x000fea0003800000 */
.L_x_623:
        /* <DEDUP_REMOVED lines=15> */
.L_x_624:
        /* <DEDUP_REMOVED lines=11> */
.L_x_626:
[----:B------:R-:W3:Y:S02]  /*0740*/  LDC R0, c[0x0][0x8c4] ;  /* 0x00023100ff007b82 */ /* 0x000ee40000000800 */
.L_x_625:
[----:B-1----:R-:W-:-:S05]  /*0750*/  IMAD R7, R6, 0x50, RZ ;  /* 0x0000005006077824 */ /* 0x002fca00078e02ff */
[----:B---3-5:R-:W-:-:S04]  /*0760*/  ISETP.GE.AND P0, PT, R7, R0, PT ;  /* 0x000000000700720c */ /* 0x028fc80003f06270 */
[----:B--2---:R-:W-:-:S04]  /*0770*/  SEL R236, R9, 0xffffffff, !P0 ;  /* 0xffffffff09ec7807 */ /* 0x004fc80004000000 */
        /* <DEDUP_REMOVED lines=34> */
.L_x_628:
[----:B------:R-:W-:Y:S02]  /*09a0*/  @P1 IMAD.MOV.U32 R2, RZ, RZ, R4 ;  /* 0x000000ffff021224 */ /* 0x000fe400078e0004 */
[----:B------:R-:W-:Y:S01]  /*09b0*/  @P1 IMAD.MOV.U32 R3, RZ, RZ, R9 ;  /* 0x000000ffff031224 */ /* 0x000fe200078e0009 */
[----:B------:R-:W-:Y:S06]  /*09c0*/  @!P2 BRA `(.L_x_629) ;  /* 0x000000000014a947 */ /* 0x000fec0003800000 */
[----:B------:R-:W1:Y:S01]  /*09d0*/  LDC.64 R4, c[0x0][0x788] ;  /* 0x0001e200ff047b82 */ /* 0x000e620000000a00 */
[----:B------:R-:W-:Y:S01]  /*09e0*/  ULDC.64 UR4, c[0x0][0x208] ;  /* 0x0000820000047ab9 */ /* 0x000fe20000000a00 */
[----:B-1----:R-:W-:-:S06]  /*09f0*/  IMAD.WIDE R4, R236, 0x4, R4 ;  /* 0x00000004ec047825 */ /* 0x002fcc00078e0204 */
[----:B------:R1:W5:Y:S01]  /*0a00*/  LDG.E R5, desc[UR4][R4.64] ;  /* 0x0000000404057981 */ /* 0x000362000c1e1900 */
[----:B------:R-:W-:Y:S05]  /*0a10*/  BRA `(.L_x_630) ;  /* 0x0000000000287947 */ /* 0x000fea0003800000 */
.L_x_629:
        /* <DEDUP_REMOVED lines=10> */
.L_x_630:
[----:B-1---5:R-:W-:Y:S01]  /*0ac0*/  VIADD R4, R0, 0x3f ;  /* 0x0000003f00047836 */ /* 0x022fe20000000000 */
[----:B------:R-:W-:Y:S01]  /*0ad0*/  ISETP.GE.AND P2, PT, R6, RZ, PT ;  /* 0x000000ff0600720c */ /* 0x000fe20003f46270 */
[----:B------:R-:W-:Y:S01]  /*0ae0*/  ULDC UR4, c[0x0][0x74c] ;  /* 0x0001d30000047ab9 */ /* 0x000fe20000000800 */
[----:B------:R-:W-:Y:S02]  /*0af0*/  IADD3 R8, R7, R0, -R5 ;  /* 0x0000000007087210 */ /* 0x000fe40007ffe805 */
        /* <DEDUP_REMOVED lines=18> */
.L_x_631:
        /* <DEDUP_REMOVED lines=84> */
[----:B------:R-:W1:Y:S01]  /*1160*/  S2R R4, SR_CgaCtaId ;  /* 0x0000000000047919 */ /* 0x000e620000008800 */
[----:B------:R-:W-:Y:S01]  /*1170*/  MOV R17, 0x400 ;  /* 0x0000040000117802 */ /* 0x000fe20000000f00 */
[----:B------:R-:W-:Y:S01]  /*1180*/  VIADD R18, R18, 0xffffff80 ;  /* 0xffffff8012127836 */ /* 0x000fe20000000000 */
[----:B------:R-:W-:-:S04]  /*1190*/  SHF.L.U32 R14, RZ, 0x1f, RZ ;  /* 0x0000001fff0e7819 */ /* 0x000fc800000006ff */
[----:B------:R-:W-:-:S04]  /*11a0*/  SHF.R.S32.HI R7, RZ, 0x1f, R18 ;  /* 0x0000001fff077819 */ /* 0x000fc80000011412 */
[CC--:B------:R-:W-:Y:S02]  /*11b0*/  LEA.HI R10, R7.reuse, R18.reuse, RZ, 0x5 ;  /* 0x00000012070a7211 */ /* 0x0c0fe400078f28ff */
[CC--:B------:R-:W-:Y:S02]  /*11c0*/  LEA.HI R12, R7.reuse, R18.reuse, RZ, 0x4 ;  /* 0x00000012070c7211 */ /* 0x0c0fe400078f20ff */
[----:B-1----:R-:W-:Y:S02]  /*11d0*/  LEA R17, R4, R17, 0x18 ;  /* 0x0000001104117211 */ /* 0x002fe400078ec0ff */
[----:B------:R-:W-:Y:S02]  /*11e0*/  LEA.HI R4, R7, R18, RZ, 0x7 ;  /* 0x0000001207047211 */ /* 0x000fe400078f38ff */
[----:B------:R-:W1:Y:S02]  /*11f0*/  SYNCS.PHASECHK.TRANS64.TRYWAIT P0, [R17+URZ+0x31800], R14 ;  /* 0x0318000e110075a7 */ /* 0x000e64000800017f */
[----:B------:R-:W-:-:S05]  /*1200*/  SHF.R.S32.HI R8, RZ, 0x7, R4 ;  /* 0x00000007ff087819 */ /* 0x000fca0000011404 */
[----:B------:R2:W3:Y:S02]  /*1210*/  SHFL.IDX PT, R9, R8, RZ, 0x1f ;  /* 0x00001fff08097589 */ /* 0x0004e400000e0000 */
[----:B-123--:R-:W-:Y:S05]  /*1220*/  @P0 BRA `(.L_x_633) ;  /* 0x0000000000080947 */ /* 0x00efea0003800000 */
[----:B------:R-:W1:Y:S02]  /*1230*/  SYNCS.PHASECHK.TRANS64.TRYWAIT P0, [R17+URZ+0x31800], R14 ;  /* 0x0318000e110075a7 */ /* 0x000e64000800017f */
[----:B-1----:R-:W-:Y:S05]  /*1240*/  @!P0 BRA `(.L_x_634) ;  /* 0x000000ac00d48947 */ /* 0x002fea0003800000 */
.L_x_633:
[----:B------:R-:W2:Y:S01]  /*1250*/  LDL R7, [R1] ;  /* 0x0000000001077983 */ /* 0x000ea20000100800 */
[----:B------:R-:W-:Y:S01]  /*1260*/  LOP3.LUT R15, R12, 0xffffff0, RZ, 0xc0, !PT ;  /* 0x0ffffff00c0f7812 */ /* 0x000fe200078ec0ff */
[----:B------:R-:W3:Y:S01]  /*1270*/  S2UR UR4, SR_CTAID.Y ;  /* 0x00000000000479c3 */ /* 0x000ee20000002600 */
[--C-:B------:R-:W-:Y:S01]  /*1280*/  SHF.R.S32.HI R12, RZ, 0x5, R10.reuse ;  /* 0x00000005ff0c7819 */ /* 0x100fe2000001140a */
[----:B------:R-:W-:Y:S01]  /*1290*/  IMAD R16, R6, -0x50, RZ ;  /* 0xffffffb006107824 */ /* 0x000fe200078e02ff */
[----:B------:R-:W-:Y:S01]  /*12a0*/  SHF.R.S32.HI R13, RZ, 0x1f, R10 ;  /* 0x0000001fff0d7819 */ /* 0x000fe2000001140a */
[----:B------:R-:W-:Y:S01]  /*12b0*/  IMAD.IADD R15, R18, 0x1, -R15 ;  /* 0x00000001120f7824 */ /* 0x000fe200078e0a0f */
[----:B------:R-:W-:Y:S01]  /*12c0*/  SEL R229, R236, RZ, !P1 ;  /* 0x000000ffece57207 */ /* 0x000fe20004800000 */
[----:B------:R-:W-:Y:S01]  /*12d0*/  IMAD.IADD R230, R5, 0x1, -R0 ;  /* 0x0000000105e67824 */ /* 0x000fe200078e0a00 */
[----:B------:R-:W-:Y:S01]  /*12e0*/  LEA.HI R13, R13, R12, RZ, 0x2 ;  /* 0x0000000c0d0d7211 */ /* 0x000fe200078f10ff */
[----:B------:R-:W4:Y:S01]  /*12f0*/  LDC.64 R20, c[0x0][0x2d8] ;  /* 0x0000b600ff147b82 */ /* 0x000f220000000a00 */
[----:B-1----:R-:W-:Y:S01]  /*1300*/  IMAD R14, R8, 0x40, R15 ;  /* 0x00000040080e7824 */ /* 0x002fe200078e020f */
[----:B------:R-:W-:-:S02]  /*1310*/  CS2R R214, SRZ ;  /* 0x0000000000d67805 */ /* 0x000fc4000001ff00 */
[----:B------:R-:W-:Y:S01]  /*1320*/  LOP3.LUT R13, R13, 0xfffffc, RZ, 0xc0, !PT ;  /* 0x00fffffc0d0d7812 */ /* 0x000fe200078ec0ff */
[----:B------:R-:W-:Y:S01]  /*1330*/  IMAD.IADD R5, R16, 0x1, R5 ;  /* 0x0000000110057824 */ /* 0x000fe200078e0205 */
[----:B------:R-:W-:Y:S02]  /*1340*/  CS2R R212, SRZ ;  /* 0x0000000000d47805 */ /* 0x000fe4000001ff00 */
[----:B------:R-:W-:Y:S02]  /*1350*/  CS2R R210, SRZ ;  /* 0x0000000000d27805 */ /* 0x000fe4000001ff00 */
[----:B------:R-:W-:Y:S01]  /*1360*/  CS2R R208, SRZ ;  /* 0x0000000000d07805 */ /* 0x000fe2000001ff00 */
[----:B------:R-:W-:Y:S01]  /*1370*/  IMAD.IADD R13, R12, 0x1, -R13 ;  /* 0x000000010c0d7824 */ /* 0x000fe200078e0a0d */
[----:B------:R-:W-:Y:S02]  /*1380*/  CS2R R206, SRZ ;  /* 0x0000000000ce7805 */ /* 0x000fe4000001ff00 */
[----:B------:R-:W-:-:S02]  /*1390*/  CS2R R204, SRZ ;  /* 0x0000000000cc7805 */ /* 0x000fc4000001ff00 */
[----:B------:R-:W-:Y:S01]  /*13a0*/  CS2R R202, SRZ ;  /* 0x0000000000ca7805 */ /* 0x000fe2000001ff00 */
[----:B------:R-:W-:Y:S01]  /*13b0*/  IMAD R13, R13, 0x10, R14 ;  /* 0x000000100d0d7824 */ /* 0x000fe200078e020e */
[----:B------:R-:W-:Y:S02]  /*13c0*/  CS2R R200, SRZ ;  /* 0x0000000000c87805 */ /* 0x000fe4000001ff00 */
[----:B------:R-:W-:Y:S02]  /*13d0*/  CS2R R198, SRZ ;  /* 0x0000000000c67805 */ /* 0x000fe4000001ff00 */
[----:B------:R-:W-:Y:S01]  /*13e0*/  CS2R R196, SRZ ;  /* 0x0000000000c47805 */ /* 0x000fe2000001ff00 */
[----:B---3--:R-:W-:Y:S01]  /*13f0*/  USHF.R.S32.HI UR5, URZ, 0x1f, UR4 ;  /* 0x0000001f3f057899 */ /* 0x008fe20008011404 */
[----:B------:R-:W-:Y:S01]  /*1400*/  IMAD.SHL.U32 R6, R13, 0x8, RZ ;  /* 0x000000080d067824 */ /* 0x000fe200078e00ff */
[----:B------:R-:W-:Y:S02]  /*1410*/  CS2R R194, SRZ ;  /* 0x0000000000c27805 */ /* 0x000fe4000001ff00 */
[----:B------:R-:W-:-:S02]  /*1420*/  CS2R R192, SRZ ;  /* 0x0000000000c07805 */ /* 0x000fc4000001ff00 */
[----:B------:R-:W-:Y:S02]  /*1430*/  CS2R R190, SRZ ;  /* 0x0000000000be7805 */ /* 0x000fe4000001ff00 */
[----:B------:R-:W-:Y:S02]  /*1440*/  CS2R R188, SRZ ;  /* 0x0000000000bc7805 */ /* 0x000fe4000001ff00 */
[----:B------:R-:W-:Y:S02]  /*1450*/  CS2R R186, SRZ ;  /* 0x0000000000ba7805 */ /* 0x000fe4000001ff00 */
[----:B------:R-:W-:Y:S01]  /*1460*/  CS2R R184, SRZ ;  /* 0x0000000000b87805 */ /* 0x000fe2000001ff00 */
[----:B----4-:R-:W-:Y:S01]  /*1470*/  IMAD R14, R20, UR5, RZ ;  /* 0x00000005140e7c24 */ /* 0x010fe2000f8e02ff */
        /* <DEDUP_REMOVED lines=63> */
[----:B------:R-:W-:Y:S01]  /*1870*/  CS2R R56, SRZ ;  /* 0x0000000000387805 */ /* 0x000fe2000001ff00 */
[----:B------:R-:W-:Y:S01]  /*1880*/  UMOV UR60, URZ ;  /* 0x0000003f003c7c82 */ /* 0x000fe20008000000 */
[----:B--2---:R-:W-:Y:S02]  /*1890*/  R2UR UR6, R7 ;  /* 0x00000000070672ca */ /* 0x004fe400000e0000 */
[----:B------:R-:W-:Y:S02]  /*18a0*/  LOP3.LUT R7, R4, 0xffffff80, RZ, 0xc0, !PT ;  /* 0xffffff8004077812 */ /* 0x000fe400078ec0ff */
[----:B------:R-:W-:-:S03]  /*18b0*/  LEA.HI R4, R8, R8, RZ, 0x1 ;  /* 0x0000000808047211 */ /* 0x000fc600078f08ff */
[----:B------:R-:W-:Y:S01]  /*18c0*/  IMAD.IADD R7, R18, 0x1, -R7 ;  /* 0x0000000112077824 */ /* 0x000fe200078e0a07 */
[----:B------:R-:W-:Y:S02]  /*18d0*/  LOP3.LUT R15, R4, 0x1ffffffe, RZ, 0xc0, !PT ;  /* 0x1ffffffe040f7812 */ /* 0x000fe400078ec0ff */
[----:B------:R-:W-:Y:S01]  /*18e0*/  LEA.HI R4, R9, R9, RZ, 0x1 ;  /* 0x0000000909047211 */ /* 0x000fe200078f08ff */
[C-C-:B------:R-:W-:Y:S01]  /*18f0*/  IMAD R19, R8.reuse, 0x800, R7.reuse ;  /* 0x0000080008137824 */ /* 0x140fe200078e0207 */
[----:B------:R-:W-:Y:S01]  /*1900*/  SHF.R.S32.HI R10, RZ, 0x1f, R7 ;  /* 0x0000001fff0a7819 */ /* 0x000fe20000011407 */
[----:B------:R-:W-:Y:S01]  /*1910*/  IMAD.IADD R15, R8, 0x1, -R15 ;  /* 0x00000001080f7824 */ /* 0x000fe200078e0a0f */
[----:B------:R-:W-:Y:S01]  /*1920*/  LOP3.LUT R4, R4, 0xfffffffe, RZ, 0xc0, !PT ;  /* 0xfffffffe04047812 */ /* 0x000fe200078ec0ff */
[----:B------:R-:W-:Y:S01]  /*1930*/  IMAD.SHL.U32 R19, R19, 0x4, RZ ;  /* 0x0000000413137824 */ /* 0x000fe200078e00ff */
[CC--:B------:R-:W-:Y:S02]  /*1940*/  LEA.HI R8, R10.reuse, R7.reuse, RZ, 0x2 ;  /* 0x000000070a087211 */ /* 0x0c0fe400078f10ff */
[----:B------:R-:W-:Y:S01]  /*1950*/  LEA.HI R10, R10, R7, RZ, 0x5 ;  /* 0x000000070a0a7211 */ /* 0x000fe200078f28ff */
[----:B------:R-:W-:Y:S01]  /*1960*/  IMAD.IADD R4, R9, 0x1, -R4 ;  /* 0x0000000109047824 */ /* 0x000fe200078e0a04 */
[----:B------:R-:W-:-:S02]  /*1970*/  SHF.R.S32.HI R9, RZ, 0x2, R8 ;  /* 0x00000002ff097819 */ /* 0x000fc40000011408 */
[----:B------:R-:W-:Y:S02]  /*1980*/  SHF.R.S32.HI R12, RZ, 0x1f, R8 ;  /* 0x0000001fff0c7819 */ /* 0x000fe40000011408 */
[----:B------:R-:W-:Y:S02]  /*1990*/  LOP3.LUT R8, R8, 0x7ffffffc, RZ, 0xc0, !PT ;  /* 0x7ffffffc08087812 */ /* 0x000fe400078ec0ff */
[----:B------:R-:W-:Y:S02]  /*19a0*/  IADD3 R2, P0, R19, R2, RZ ;  /* 0x0000000213027210 */ /* 0x000fe40007f1e0ff */
[----:B------:R-:W-:Y:S01]  /*19b0*/  LEA.HI R12, R12, R9, RZ, 0x3 ;  /* 0x000000090c0c7211 */ /* 0x000fe200078f18ff */
[----:B------:R-:W-:Y:S01]  /*19c0*/  IMAD.IADD R8, R7, 0x1, -R8 ;  /* 0x0000000107087824 */ /* 0x000fe200078e0a08 */
[----:B------:R-:W-:Y:S02]  /*19d0*/  SHF.R.S32.HI R7, RZ, 0x1f, R236 ;  /* 0x0000001fff077819 */ /* 0x000fe400000114ec */
[----:B------:R-:W-:Y:S01]  /*19e0*/  LEA.HI.X.SX32 R3, R19, R3, 0x1, P0 ;  /* 0x0000000313037211 */ /* 0x000fe200000f0eff */
[----:B------:R-:W-:Y:S01]  /*19f0*/  IMAD R19, R21, UR4, R14 ;  /* 0x0000000415137c24 */ /* 0x000fe2000f8e020e */
[----:B------:R-:W-:Y:S01]  /*1a00*/  LOP3.LUT R12, R12, 0xfffffff8, RZ, 0xc0, !PT ;  /* 0xfffffff80c0c7812 */ /* 0x000fe200078ec0ff */
[----:B------:R-:W-:Y:S01]  /*1a10*/  IMAD R8, R15, 0x4, R8 ;  /* 0x000000040f087824 */ /* 0x000fe200078e0208 */
[----:B------:R-:W-:Y:S01]  /*1a20*/  SEL R7, R7, RZ, !P1 ;  /* 0x000000ff07077207 */ /* 0x000fe20004800000 */
[----:B------:R-:W-:Y:S01]  /*1a30*/  IMAD.WIDE.U32 R2, R20, UR4, R2 ;  /* 0x0000000414027c25 */ /* 0x000fe2000f8e0002 */
[----:B------:R-:W-:Y:S01]  /*1a40*/  ULDC.64 UR4, c[0x0][0x2e0] ;  /* 0x0000b80000047ab9 */ /* 0x000fe20000000a00 */
[----:B------:R-:W-:-:S02]  /*1a50*/  SHF.R.S32.HI R10, RZ, 0x5, R10 ;  /* 0x00000005ff0a7819 */ /* 0x000fc4000001140a */
[----:B------:R-:W-:Y:S02]  /*1a60*/  IMAD.IADD R9, R9, 0x1, -R12 ;  /* 0x0000000109097824 */ /* 0x000fe400078e0a0c */
[----:B------:R-:W-:Y:S02]  /*1a70*/  IMAD R12, R7, UR4, RZ ;  /* 0x00000004070c7c24 */ /* 0x000fe4000f8e02ff */
[----:B------:R-:W-:Y:S02]  /*1a80*/  IMAD.IADD R3, R3, 0x1, R19 ;  /* 0x0000000103037824 */ /* 0x000fe400078e0213 */
[C---:B------:R-:W-:Y:S02]  /*1a90*/  IMAD R7, R229.reuse, UR5, R12 ;  /* 0x00000005e5077c24 */ /* 0x040fe4000f8e020c */
[----:B------:R-:W-:Y:S01]  /*1aa0*/  IMAD.WIDE.U32 R228, R229, UR4, R2 ;  /* 0x00000004e5e47c25 */ /* 0x000fe2000f8e0002 */
[----:B------:R-:W-:-:S03]  /*1ab0*/  ULOP3.LUT UR4, UR6, 0x1, URZ, 0xfc, !UPT ;  /* 0x0000000106047892 */ /* 0x000fc6000f8efc3f */
[----:B------:R-:W-:Y:S01]  /*1ac0*/  IMAD.SHL.U32 R233, R8, 0x2, RZ ;  /* 0x0000000208e97824 */ /* 0x000fe200078e00ff */
[----:B------:R-:W-:Y:S01]  /*1ad0*/  IADD3 R8, -R0, 0x1, R5 ;  /* 0x0000000100087810 */ /* 0x000fe20007ffe105 */
[----:B------:R-:W-:Y:S02]  /*1ae0*/  IMAD R18, R10, 0x10, R9 ;  /* 0x000000100a127824 */ /* 0x000fe400078e0209 */
[--C-:B------:R-:W-:Y:S02]  /*1af0*/  IMAD.IADD R232, R5, 0x1, -R233.reuse ;  /* 0x0000000105e87824 */ /* 0x100fe400078e0ae9 */
[----:B------:R-:W-:Y:S02]  /*1b00*/  IMAD.IADD R231, R8, 0x1, -R233 ;  /* 0x0000000108e77824 */ /* 0x000fe400078e0ae9 */
[----:B------:R-:W-:Y:S02]  /*1b10*/  IMAD.MOV.U32 R3, RZ, RZ, R11 ;  /* 0x000000ffff037224 */ /* 0x000fe400078e000b */
[----:B------:R-:W-:-:S02]  /*1b20*/  IMAD.MOV.U32 R19, RZ, RZ, RZ ;  /* 0x000000ffff137224 */ /* 0x000fc400078e00ff */
[----:B------:R-:W-:Y:S02]  /*1b30*/  IMAD.U32 R235, RZ, RZ, UR4 ;  /* 0x00000004ffeb7e24 */ /* 0x000fe4000f8e00ff */
[----:B------:R-:W-:Y:S02]  /*1b40*/  IMAD.MOV.U32 R2, RZ, RZ, RZ ;  /* 0x000000ffff027224 */ /* 0x000fe400078e00ff */
[----:B------:R-:W-:Y:S02]  /*1b50*/  IMAD R0, R6, 0x2, R17 ;  /* 0x0000000206007824 */ /* 0x000fe400078e0211 */
[----:B------:R-:W-:Y:S02]  /*1b60*/  IMAD.IADD R233, R16, 0x1, -R233 ;  /* 0x0000000110e97824 */ /* 0x000fe400078e0ae9 */
[----:B------:R-:W-:-:S07]  /*1b70*/  IMAD.IADD R234, R229, 0x1, R7 ;  /* 0x00000001e5ea7824 */ /* 0x000fce00078e0207 */
.L_x_653:
[----:B------:R-:W-:-:S13]  /*1b80*/  R2UR UR4, R235 ;  /* 0x00000000eb0472ca */ /* 0x000fda00000e0000 */
[----:B------:R-:W-:-:S06]  /*1b90*/  UISETP.NE.AND UP0, UPT, UR4, 0x3, UPT ;  /* 0x000000030400788c */ /* 0x000fcc000bf05270 */
[----:B------:R-:W-:-:S13]  /*1ba0*/  PLOP3.LUT P0, PT, PT, PT, UP0, 0x40, 0x0 ;  /* 0x000000000000781c */ /* 0x000fda0003f0e808 */
[----:B-1----:R-:W-:Y:S05]  /*1bb0*/  @P0 BRA `(.L_x_635) ;  /* 0x0000000000040947 */ /* 0x002fea0003800000 */
[----:B------:R-:W-:Y:S01]  /*1bc0*/  BPT.TRAP 0x1 ;  /* 0x000000040000795c */ /* 0x000fe20000300000 */
.L_x_635:
[----:B------:R-:W-:Y:S01]  /*1bd0*/  PLOP3.LUT P1, PT, PT, PT, UP0, 0x40, 0x0 ;  /* 0x000000000000781c */ /* 0x000fe20003f2e808 */
[----:B------:R-:W-:Y:S01]  /*1be0*/  IMAD R16, R2, 0x8, R17 ;  /* 0x0000000802107824 */ /* 0x000fe200078e0211 */
[----:B------:R-:W-:-:S04]  /*1bf0*/  SHF.L.U32 R9, R19, 0x1f, RZ ;  /* 0x0000001f13097819 */ /* 0x000fc800000006ff */
[----:B------:R1:W2:Y:S07]  /*1c00*/  SYNCS.PHASECHK.TRANS64.TRYWAIT P0, [R16+URZ+0x31810], R9 ;  /* 0x03181009100075a7 */ /* 0x0002ae000800017f */
[----:B------:R-:W-:Y:S05]  /*1c10*/  @P1 BRA `(.L_x_636) ;  /* 0x0000000000041947 */ /* 0x000fea0003800000 */
[----:B------:R-:W-:Y:S01]  /*1c20*/  BPT.TRAP 0x1 ;  /* 0x000000040000795c */ /* 0x000fe20000300000 */
.L_x_636:
        /* <DEDUP_REMOVED lines=11> */
.L_x_637:
        /* <DEDUP_REMOVED lines=439> */
.L_x_639:
[----:B------:R-:W-:Y:S01]  /*3850*/  PLOP3.LUT P1, PT, PT, PT, UP0, 0x40, 0x0 ;  /* 0x000000000000781c */ /* 0x000fe20003f2e808 */
[----:B------:R-:W-:-:S05]  /*3860*/  IMAD.U32 R10, RZ, RZ, UR60 ;  /* 0x0000003cff0a7e24 */ /* 0x000fca000f8e00ff */
[----:B------:R-:W-:-:S04]  /*3870*/  SHF.L.U32 R10, R10, 0x1f, RZ ;  /* 0x0000001f0a0a7819 */ /* 0x000fc800000006ff */
[----:B------:R1:W4:Y:S03]  /*3880*/  SYNCS.PHASECHK.TRANS64.TRYWAIT P0, [R17+URZ+0x31830], R10 ;  /* 0x0318300a110075a7 */ /* 0x000326000800017f */
[----:B------:R-:W-:Y:S05]  /*3890*/  @P1 BRA `(.L_x_640) ;  /* 0x0000000000041947 */ /* 0x000fea0003800000 */
[----:B------:R-:W-:Y:S01]  /*38a0*/  BPT.TRAP 0x1 ;  /* 0x000000040000795c */ /* 0x000fe20000300000 */
.L_x_640:
        /* <DEDUP_REMOVED lines=11> */
.L_x_641:
        /* <DEDUP_REMOVED lines=497> */
.L_x_645:
[----:B------:R-:W-:-:S06]  /*5870*/  UISETP.NE.AND UP1, UPT, UR6, 0x1, UPT ;  /* 0x000000010600788c */ /* 0x000fcc000bf25270 */
[----:B------:R-:W-:-:S05]  /*5880*/  PLOP3.LUT P0, PT, PT, PT, UP1, 0x80, 0x0 ;  /* 0x000000000000781c */ /* 0x000fca0003f0f018 */
[----:B------:R-:W-:-:S08]  /*5890*/  @UP1 ULDC UR4, c[0x0][0x754] ;  /* 0x0001d50000041ab9 */ /* 0x000fd00000000800 */
[----:B------:R-:W-:Y:S01]  /*58a0*/  @P0 IMAD.HI.U32 R34, R30, UR4, RZ ;  /* 0x000000041e220c27 */ /* 0x000fe2000f8e00ff */
[----:B------:R-:W-:-:S04]  /*58b0*/  @UP1 ULDC UR4, c[0x0][0x758] ;  /* 0x0001d60000041ab9 */ /* 0x000fc80000000800 */
[----:B------:R-:W-:-:S07]  /*58c0*/  @P0 SHF.R.U32.HI R30, RZ, UR4, R34 ;  /* 0x00000004ff1e0c19 */ /* 0x000fce0008011622 */
.L_x_646:
[----:B------:R-:W-:Y:S05]  /*58d0*/  BSYNC B1 ;  /* 0x0000000000017941 */ /* 0x000fea0003800000 */
.L_x_644:
[----:B------:R-:W-:-:S05]  /*58e0*/  IMAD R30, R30, UR6, R233 ;  /* 0x000000061e1e7c24 */ /* 0x000fca000f8e02e9 */
[----:B------:R-:W-:Y:S02]  /*58f0*/  VIMNMX R37, R37, R30, !PT ;  /* 0x0000001e25257248 */ /* 0x000fe40007fe0100 */
[----:B------:R-:W-:-:S07]  /*5900*/  VIADDMNMX R225, R30, UR6, R225, PT ;  /* 0x000000061ee17c46 */ /* 0x000fce000b8001e1 */
.L_x_643:
        /* <DEDUP_REMOVED lines=17> */
.L_x_649:
[----:B------:R-:W-:-:S06]  /*5a20*/  UISETP.NE.AND UP1, UPT, UR6, 0x1, UPT ;  /* 0x000000010600788c */ /* 0x000fcc000bf25270 */
[----:B------:R-:W-:-:S05]  /*5a30*/  PLOP3.LUT P0, PT, PT, PT, UP1, 0x80, 0x0 ;  /* 0x000000000000781c */ /* 0x000fca0003f0f018 */
[----:B------:R-:W-:-:S08]  /*5a40*/  @UP1 ULDC UR4, c[0x0][0x754] ;  /* 0x0001d50000041ab9 */ /* 0x000fd00000000800 */
[----:B------:R-:W-:Y:S01]  /*5a50*/  @P0 IMAD.HI.U32 R32, R30, UR4, RZ ;  /* 0x000000041e200c27 */ /* 0x000fe2000f8e00ff */
[----:B------:R-:W-:-:S04]  /*5a60*/  @UP1 ULDC UR4, c[0x0][0x758] ;  /* 0x0001d60000041ab9 */ /* 0x000fc80000000800 */
[----:B------:R-:W-:-:S07]  /*5a70*/  @P0 SHF.R.U32.HI R30, RZ, UR4, R32 ;  /* 0x00000004ff1e0c19 */ /* 0x000fce0008011620 */
.L_x_650:
[----:B------:R-:W-:Y:S05]  /*5a80*/  BSYNC B1 ;  /* 0x0000000000017941 */ /* 0x000fea0003800000 */
.L_x_648:
[----:B------:R-:W-:-:S05]  /*5a90*/  IMAD R30, R30, UR6, R233 ;  /* 0x000000061e1e7c24 */ /* 0x000fca000f8e02e9 */
[----:B------:R-:W-:Y:S02]  /*5aa0*/  VIMNMX R31, R31, R30, !PT ;  /* 0x0000001e1f1f7248 */ /* 0x000fe40007fe0100 */
[----:B------:R-:W-:-:S07]  /*5ab0*/  VIADDMNMX R224, R30, UR6, R224, PT ;  /* 0x000000061ee07c46 */ /* 0x000fce000b8001e0 */
.L_x_647:
        /* <DEDUP_REMOVED lines=40> */
[----:B-1----:R-:W-:Y:S01]  /*5d40*/  FSEL R41, R11, -INF , !P3 ;  /* 0xff8000000b297808 */ /* 0x002fe20005800000 */
[--C-:B--2---:R-:W-:Y:S01]  /*5d50*/  FFMA.FTZ R30, R30, UR4, -R6.reuse ;  /* 0x000000041e1e7c23 */ /* 0x104fe20008010806 */
        /* <DEDUP_REMOVED lines=12> */
[----:B---3--:R-:W-:Y:S01]  /*5e20*/  FFMA.FTZ R226, R226, UR4, -R5 ;  /* 0x00000004e2e27c23 */ /* 0x008fe20008010805 */
        /* <DEDUP_REMOVED lines=20> */
[----:B------:R-:W-:Y:S02]  /*5f70*/  P2R R42, PR, RZ, 0x2 ;  /* 0x00000002ff2a7803 */ /* 0x000fe40000000000 */
        /* <DEDUP_REMOVED lines=20> */
[----:B------:R-:W-:-:S02]  /*60c0*/  ISETP.NE.AND P1, PT, R42, RZ, PT ;  /* 0x000000ff2a00720c */ /* 0x000fc40003f25270 */
[----:B------:R-:W1:Y:S01]  /*60d0*/  LDS R42, [R227+0x2c300] ;  /* 0x02c30000e32a7984 */ /* 0x000e620000000800 */
[----:B------:R-:W-:Y:S01]  /*60e0*/  ISETP.GT.AND P6, PT, R31, 0x11, !P6 ;  /* 0x000000111f00780c */ /* 0x000fe200077c4270 */
[----:B------:R-:W-:Y:S01]  /*60f0*/  FFMA.FTZ R37, R37, UR4, -R6 ;  /* 0x0000000425257c23 */ /* 0x000fe20008010806 */
[C---:B------:R-:W-:Y:S01]  /*6100*/  ISETP.GT.AND P1, PT, R31.reuse, 0x20, !P1 ;  /* 0x000000201f00780c */ /* 0x040fe20004f24270 */
[----:B------:R-:W2:Y:S01]  /*6110*/  MUFU.EX2 R225, R225 ;  /* 0x000000e100e17308 */ /* 0x000ea20000000800 */
[C---:B------:R-:W-:Y:S02]  /*6120*/  ISETP.GT.AND P4, PT, R31.reuse, 0x31, !P4 ;  /* 0x000000311f00780c */ /* 0x040fe40006784270 */
[C---:B------:R-:W-:Y:S02]  /*6130*/  ISETP.GT.AND P3, PT, R31.reuse, 0x40, !P3 ;  /* 0x000000401f00780c */ /* 0x040fe40005f64270 */
[----:B------:R-:W-:Y:S02]  /*6140*/  ISETP.GT.AND P2, PT, R31, 0x41, !P2 ;  /* 0x000000411f00780c */ /* 0x000fe40005744270 */
[----:B------:R-:W3:Y:S01]  /*6150*/  LDS R31, [R227+0x2c320] ;  /* 0x02c32000e31f7984 */ /* 0x000ee20000000800 */
        /* <DEDUP_REMOVED lines=18> */
[----:B------:R-:W1:Y:S01]  /*6280*/  MUFU.EX2 R221, R30 ;  /* 0x0000001e00dd7308 */ /* 0x000e620000000800 */
[--C-:B---3--:R-:W-:Y:S01]  /*6290*/  FADD.FTZ R46, R46, -R31.reuse ;  /* 0x8000001f2e2e7221 */ /* 0x108fe20000010000 */
        /* <DEDUP_REMOVED lines=9> */
[C---:B--2---:R-:W-:Y:S01]  /*6330*/  F2FP.BF16.F32.PACK_AB R31, R226.reuse, R225 ;  /* 0x000000e1e21f723e */ /* 0x044fe200000010ff */
[----:B------:R-:W-:Y:S01]  /*6340*/  FMUL.FTZ R46, R225, R46 ;  /* 0x0000002ee12e7220 */ /* 0x000fe20000410000 */
[----:B------:R-:W-:-:S03]  /*6350*/  FMUL.FTZ R47, R226, R47 ;  /* 0x0000002fe22f7220 */ /* 0x000fc60000410000 */
[----:B------:R-:W-:Y:S01]  /*6360*/  FMUL.FTZ R46, R46, R9 ;  /* 0x000000092e2e7220 */ /* 0x000fe20000410000 */
[C---:B-1----:R-:W-:Y:S01]  /*6370*/  F2FP.BF16.F32.PACK_AB R30, R221.reuse, R43 ;  /* 0x0000002bdd1e723e */ /* 0x042fe200000010ff */
[----:B------:R-:W-:Y:S01]  /*6380*/  BAR.SYNC.DEFER_BLOCKING 0x9, 0x100 ;  /* 0x0244000000007b1d */ /* 0x000fe20000010000 */
[----:B------:R-:W-:Y:S01]  /*6390*/  FMUL.FTZ R45, R221, R45 ;  /* 0x0000002ddd2d7220 */ /* 0x000fe20000410000 */
[----:B------:R-:W-:Y:S01]  /*63a0*/  FFMA.FTZ R221, R35, UR4, -R6 ;  /* 0x0000000423dd7c23 */ /* 0x000fe20008010806 */
[----:B------:R-:W-:Y:S01]  /*63b0*/  FMUL.FTZ R43, R43, R44 ;  /* 0x0000002c2b2b7220 */ /* 0x000fe20000410000 */
[----:B------:R-:W-:Y:S01]  /*63c0*/  FMUL.FTZ R47, R47, R10 ;  /* 0x0000000a2f2f7220 */ /* 0x000fe20000410000 */
[----:B------:R-:W-:Y:S01]  /*63d0*/  FFMA.FTZ R10, -R14, R14, 1 ;  /* 0x3f8000000e0a7423 */ /* 0x000fe2000001010e */
[----:B------:R-:W-:Y:S08]  /*63e0*/  MUFU.EX2 R44, R221 ;  /* 0x000000dd002c7308 */ /* 0x000ff00000000800 */
[----:B------:R1:W2:Y:S02]  /*63f0*/  MUFU.EX2 R35, R34 ;  /* 0x0000002200237308 */ /* 0x0002a40000000800 */
[----:B-1----:R-:W-:Y:S01]  /*6400*/  FFMA.FTZ R34, -R20, R20, 1 ;  /* 0x3f80000014227423 */ /* 0x002fe20000010114 */
[----:B------:R1:W-:Y:S01]  /*6410*/  STSM.16.M88.2 [R0+0x2c500], R30 ;  /* 0x02c5001e00007844 */ /* 0x0003e20000000100 */
[----:B--2---:R-:W-:-:S04]  /*6420*/  FMUL.FTZ R20, R35, R52 ;  /* 0x0000003423147220 */ /* 0x004fc80000410000 */
[----:B------:R-:W-:Y:S01]  /*6430*/  FMUL.FTZ R20, R20, R15 ;  /* 0x0000000f14147220 */ /* 0x000fe20000410000 */
[----:B-1----:R-:W-:Y:S01]  /*6440*/  FFMA.FTZ R30, -R8, R8, 1 ;  /* 0x3f800000081e7423 */ /* 0x002fe20000010108 */
[--C-:B------:R-:W-:Y:S01]  /*6450*/  FFMA.FTZ R8, R36, UR4, -R6.reuse ;  /* 0x0000000424087c23 */ /* 0x100fe20008010806 */
[----:B------:R-:W-:Y:S01]  /*6460*/  FFMA.FTZ R31, R39, UR4, -R6 ;  /* 0x00000004271f7c23 */ /* 0x000fe20008010806 */
[----:B------:R-:W-:Y:S01]  /*6470*/  FFMA.FTZ R39, -R12, R12, 1 ;  /* 0x3f8000000c277423 */ /* 0x000fe2000001010c */
[----:B------:R-:W-:Y:S01]  /*6480*/  FMUL.FTZ R12, R44, R49 ;  /* 0x000000312c0c7220 */ /* 0x000fe20000410000 */
[----:B------:R-:W-:Y:S01]  /*6490*/  FMUL.FTZ R45, R45, R30 ;  /* 0x0000001e2d2d7220 */ /* 0x000fe20000410000 */
[----:B------:R-:W-:Y:S01]  /*64a0*/  FFMA.FTZ R30, -R11, R11, 1 ;  /* 0x3f8000000b1e7423 */ /* 0x000fe2000001010b */
[----:B------:R-:W1:Y:S01]  /*64b0*/  MUFU.EX2 R8, R8 ;  /* 0x0000000800087308 */ /* 0x000e620000000800 */
[----:B------:R-:W-:Y:S01]  /*64c0*/  FMUL.FTZ R12, R12, R39 ;  /* 0x000000270c0c7220 */ /* 0x000fe20000410000 */
[----:B------:R-:W-:Y:S01]  /*64d0*/  FMUL.FTZ R11, R41, R48 ;  /* 0x00000030290b7220 */ /* 0x000fe20000410000 */
[----:B------:R-:W-:-:S03]  /*64e0*/  FFMA.FTZ R49, -R24, R24, 1 ;  /* 0x3f80000018317423 */ /* 0x000fc60000010118 */
[----:B------:R-:W-:Y:S01]  /*64f0*/  FMUL.FTZ R11, R11, R30 ;  /* 0x0000001e0b0b7220 */ /* 0x000fe20000410000 */
[----:B------:R-:W-:Y:S01]  /*6500*/  FFMA.FTZ R30, R38, UR4, -R6 ;  /* 0x00000004261e7c23 */ /* 0x000fe20008010806 */
[----:B------:R-:W2:Y:S01]  /*6510*/  MUFU.EX2 R31, R31 ;  /* 0x0000001f001f7308 */ /* 0x000ea20000000800 */
[----:B------:R-:W-:-:S07]  /*6520*/  FFMA.FTZ R6, -R27, R27, 1 ;  /* 0x3f8000001b067423 */ /* 0x000fce000001011b */
[----:B------:R-:W3:Y:S01]  /*6530*/  MUFU.EX2 R39, R32 ;  /* 0x0000002000277308 */ /* 0x000ee20000000800 */
[C---:B-1----:R-:W-:Y:S01]  /*6540*/  FMUL.FTZ R53, R8.reuse, R53 ;  /* 0x0000003508357220 */ /* 0x042fe20000410000 */
[----:B------:R-:W-:Y:S02]  /*6550*/  F2FP.BF16.F32.PACK_AB R8, R8, R35 ;  /* 0x000000230808723e */ /* 0x000fe400000010ff */
[----:B------:R-:W-:Y:S01]  /*6560*/  F2FP.BF16.F32.PACK_AB R35, R47, R46 ;  /* 0x0000002e2f23723e */ /* 0x000fe200000010ff */
[----:B------:R-:W-:Y:S01]  /*6570*/  FMUL.FTZ R15, R53, R34 ;  /* 0x00000022350f7220 */ /* 0x000fe20000410000 */
[----:B------:R-:W-:Y:S02]  /*6580*/  FFMA.FTZ R34, -R23, R23, 1 ;  /* 0x3f80000017227423 */ /* 0x000fe40000010117 */
[----:B------:R1:W4:Y:S01]  /*6590*/  MUFU.EX2 R32, R37 ;  /* 0x0000002500207308 */ /* 0x0003220000000800 */
[----:B--2---:R-:W-:-:S04]  /*65a0*/  FMUL.FTZ R23, R31, R216 ;  /* 0x000000d81f177220 */ /* 0x004fc80000410000 */
[----:B------:R-:W-:Y:S01]  /*65b0*/  FMUL.FTZ R23, R23, R34 ;  /* 0x0000002217177220 */ /* 0x000fe20000410000 */
[----:B------:R-:W-:Y:S01]  /*65c0*/  FFMA.FTZ R34, -R7, R7, 1 ;  /* 0x3f80000007227423 */ /* 0x000fe20000010107 */
[--C-:B------:R-:W-:Y:S01]  /*65d0*/  FFMA.FTZ R7, R40, UR4, -R5.reuse ;  /* 0x0000000428077c23 */ /* 0x100fe20008010805 */
[----:B------:R-:W2:Y:S01]  /*65e0*/  MUFU.EX2 R30, R30 ;  /* 0x0000001e001e7308 */ /* 0x000ea20000000800 */
[----:B---3--:R-:W-:Y:S01]  /*65f0*/  FMUL.FTZ R27, R39, R220 ;  /* 0x000000dc271b7220 */ /* 0x008fe20000410000 */
[----:B-1----:R-:W-:Y:S01]  /*6600*/  FFMA.FTZ R37, -R28, R28, 1 ;  /* 0x3f8000001c257423 */ /* 0x002fe2000001011c */
[----:B------:R-:W-:Y:S02]  /*6610*/  FMUL.FTZ R34, R43, R34 ;  /* 0x000000222b227220 */ /* 0x000fe40000410000 */
[----:B------:R-:W-:Y:S01]  /*6620*/  FMUL.FTZ R27, R27, R6 ;  /* 0x000000061b1b7220 */ /* 0x000fe20000410000 */
[----:B------:R-:W-:Y:S02]  /*6630*/  FSEL R6, R14, -INF , !P6 ;  /* 0xff8000000e067808 */ /* 0x000fe40007000000 */
[----:B------:R-:W1:Y:S01]  /*6640*/  MUFU.EX2 R7, R7 ;  /* 0x0000000700077308 */ /* 0x000e620000000800 */
[C---:B----4-:R-:W-:Y:S01]  /*6650*/  FMUL.FTZ R28, R32.reuse, R42 ;  /* 0x0000002a201c7220 */ /* 0x050fe20000410000 */
[----:B------:R-:W-:Y:S01]  /*6660*/  F2FP.BF16.F32.PACK_AB R32, R32, R39 ;  /* 0x000000272020723e */ /* 0x000fe200000010ff */
[----:B------:R-:W-:Y:S01]  /*6670*/  FFMA.FTZ R36, R6, UR4, -R5 ;  /* 0x0000000406247c23 */ /* 0x000fe20008010805 */
[----:B------:R-:W-:Y:S01]  /*6680*/  FSEL R6, R21, -INF , !P1 ;  /* 0xff80000015067808 */ /* 0x000fe20004800000 */
[----:B------:R-:W-:Y:S01]  /*6690*/  FMUL.FTZ R28, R28, R37 ;  /* 0x000000251c1c7220 */ /* 0x000fe20000410000 */
[----:B------:R-:W-:-:S03]  /*66a0*/  F2FP.BF16.F32.PACK_AB R34, R45, R34 ;  /* 0x000000222d22723e */ /* 0x000fc600000010ff */
[----:B------:R-:W3:Y:S01]  /*66b0*/  MUFU.EX2 R36, R36 ;  /* 0x0000002400247308 */ /* 0x000ee20000000800 */
[----:B------:R-:W-:Y:S01]  /*66c0*/  FFMA.FTZ R9, R6, UR4, -R5 ;  /* 0x0000000406097c23 */ /* 0x000fe20008010805 */
[----:B------:R-:W-:Y:S01]  /*66d0*/  FSEL R6, R22, -INF , !P0 ;  /* 0xff80000016067808 */ /* 0x000fe20004000000 */
[C---:B--2---:R-:W-:Y:S01]  /*66e0*/  FMUL.FTZ R24, R30.reuse, R217 ;  /* 0x000000d91e187220 */ /* 0x044fe20000410000 */
[----:B------:R-:W-:-:S03]  /*66f0*/  F2FP.BF16.F32.PACK_AB R30, R30, R31 ;  /* 0x0000001f1e1e723e */ /* 0x000fc600000010ff */
[----:B------:R-:W-:Y:S01]  /*6700*/  FFMA.FTZ R38, R6, UR4, -R5 ;  /* 0x0000000406267c23 */ /* 0x000fe20008010805 */
[----:B------:R-:W2:Y:S01]  /*6710*/  MUFU.EX2 R9, R9 ;  /* 0x0000000900097308 */ /* 0x000ea20000000800 */
[----:B------:R-:W-:Y:S01]  /*6720*/  FSEL R6, R25, -INF , !P5 ;  /* 0xff80000019067808 */ /* 0x000fe20006800000 */
[----:B-1----:R-:W-:Y:S01]  /*6730*/  FMUL.FTZ R14, R7, R50 ;  /* 0x00000032070e7220 */ /* 0x002fe20000410000 */
[----:B------:R-:W-:-:S03]  /*6740*/  FMUL.FTZ R24, R24, R49 ;  /* 0x0000003118187220 */ /* 0x000fc60000410000 */
[----:B------:R-:W-:Y:S01]  /*6750*/  FMUL.FTZ R14, R14, R13 ;  /* 0x0000000d0e0e7220 */ /* 0x000fe20000410000 */
[----:B------:R-:W-:Y:S01]  /*6760*/  FFMA.FTZ R43, R6, UR4, -R5 ;  /* 0x00000004062b7c23 */ /* 0x000fe20008010805 */
[----:B------:R-:W-:Y:S02]  /*6770*/  VIADD R13, R17, 0x2c500 ;  /* 0x0002c500110d7836 */ /* 0x000fe40000000000 */
[----:B---3--:R-:W-:Y:S01]  /*6780*/  FMUL.FTZ R37, R36, R51 ;  /* 0x0000003324257220 */ /* 0x008fe20000410000 */
[----:B------:R-:W-:Y:S01]  /*6790*/  FSEL R6, R26, -INF , !P4 ;  /* 0xff8000001a067808 */ /* 0x000fe20006000000 */
[----:B------:R-:W1:Y:S01]  /*67a0*/  MUFU.EX2 R38, R38 ;  /* 0x0000002600267308 */ /* 0x000e620000000800 */
[----:B------:R-:W-:Y:S01]  /*67b0*/  F2FP.BF16.F32.PACK_AB R7, R36, R7 ;  /* 0x000000072407723e */ /* 0x000fe200000010ff */
[----:B------:R-:W-:Y:S01]  /*67c0*/  FMUL.FTZ R37, R37, R10 ;  /* 0x0000000a25257220 */ /* 0x000fe20000410000 */
[----:B------:R-:W-:Y:S01]  /*67d0*/  FFMA.FTZ R10, -R21, R21, 1 ;  /* 0x3f800000150a7423 */ /* 0x000fe20000010115 */
[----:B------:R-:W-:Y:S01]  /*67e0*/  SHF.R.U32.HI R21, RZ, 0x4, R13 ;  /* 0x00000004ff157819 */ /* 0x000fe2000001160d */
[--C-:B------:R-:W-:Y:S01]  /*67f0*/  FFMA.FTZ R42, R6, UR4, -R5.reuse ;  /* 0x00000004062a7c23 */ /* 0x100fe20008010805 */
[----:B--2---:R-:W-:Y:S01]  /*6800*/  FMUL.FTZ R13, R9, R54 ;  /* 0x00000036090d7220 */ /* 0x004fe20000410000 */
[C---:B------:R-:W-:Y:S01]  /*6810*/  FSEL R6, R29.reuse, -INF , !P3 ;  /* 0xff8000001d067808 */ /* 0x040fe20005800000 */
[----:B------:R-:W2:Y:S01]  /*6820*/  MUFU.EX2 R43, R43 ;  /* 0x0000002b002b7308 */ /* 0x000ea20000000800 */
[----:B------:R-:W-:Y:S01]  /*6830*/  FFMA.FTZ R29, -R29, R29, 1 ;  /* 0x3f8000001d1d7423 */ /* 0x000fe2000001011d */
[----:B------:R-:W-:Y:S01]  /*6840*/  FMUL.FTZ R13, R13, R10 ;  /* 0x0000000a0d0d7220 */ /* 0x000fe20000410000 */
[----:B------:R-:W-:Y:S01]  /*6850*/  LOP3.LUT R10, R21, 0x3fff, RZ, 0xc0, !PT ;  /* 0x00003fff150a7812 */ /* 0x000fe200078ec0ff */
[----:B------:R-:W-:Y:S01]  /*6860*/  FFMA.FTZ R21, R6, UR4, -R5 ;  /* 0x0000000406157c23 */ /* 0x000fe20008010805 */
[----:B------:R-:W-:-:S02]  /*6870*/  FSEL R6, R33, -INF , !P2 ;  /* 0xff80000021067808 */ /* 0x000fc40005000000 */
[----:B------:R-:W-:Y:S01]  /*6880*/  LOP3.LUT R10, R10, 0x80000, RZ, 0xfc, !PT ;  /* 0x000800000a0a7812 */ /* 0x000fe200078efcff */
[----:B------:R-:W3:Y:S01]  /*6890*/  MUFU.EX2 R42, R42 ;  /* 0x0000002a002a7308 */ /* 0x000ee20000000800 */
[----:B-1----:R-:W-:Y:S01]  /*68a0*/  F2FP.BF16.F32.PACK_AB R9, R38, R9 ;  /* 0x000000092609723e */ /* 0x002fe200000010ff */
[----:B------:R-:W-:Y:S01]  /*68b0*/  FFMA.FTZ R6, R6, UR4, -R5 ;  /* 0x0000000406067c23 */ /* 0x000fe20008010805 */
[----:B------:R-:W-:Y:S01]  /*68c0*/  FMUL.FTZ R40, R38, R55 ;  /* 0x0000003726287220 */ /* 0x000fe20000410000 */
[----:B------:R-:W-:Y:S01]  /*68d0*/  VIADD R5, R10, 0x80 ;  /* 0x000000800a057836 */ /* 0x000fe20000000000 */
[----:B------:R-:W-:Y:S01]  /*68e0*/  F2FP.BF16.F32.PACK_AB R36, R12, R11 ;  /* 0x0000000b0c24723e */ /* 0x000fe200000010ff */
[----:B------:R-:W-:Y:S01]  /*68f0*/  VIADD R49, R10, 0x180 ;  /* 0x000001800a317836 */ /* 0x000fe20000000000 */
[----:B------:R-:W-:Y:S01]  /*6900*/  F2FP.BF16.F32.PACK_AB R37, R37, R14 ;  /* 0x0000000e2525723e */ /* 0x000fe200000010ff */
[----:B------:R1:W4:Y:S01]  /*6910*/  MUFU.EX2 R48, R6 ;  /* 0x0000000600307308 */ /* 0x0003220000000800 */
[----:B------:R-:W-:Y:S01]  /*6920*/  R2UR UR4, R5 ;  /* 0x00000000050472ca */ /* 0x000fe200000e0000 */
[----:B------:R-:W-:Y:S01]  /*6930*/  FFMA.FTZ R5, -R22, R22, 1 ;  /* 0x3f80000016057423 */ /* 0x000fe20000010116 */
[C---:B------:R-:W-:Y:S01]  /*6940*/  VIADD R22, R10.reuse, 0x100 ;  /* 0x000001000a167836 */ /* 0x040fe20000000000 */
[----:B------:R-:W-:Y:S01]  /*6950*/  F2FP.BF16.F32.PACK_AB R12, R15, R20 ;  /* 0x000000140f0c723e */ /* 0x000fe200000010ff */
[----:B------:R-:W-:-:S02]  /*6960*/  VIADD R15, R10, 0x30 ;  /* 0x000000300a0f7836 */ /* 0x000fc40000000000 */
[----:B------:R-:W-:Y:S01]  /*6970*/  FMUL.FTZ R40, R40, R5 ;  /* 0x0000000528287220 */ /* 0x000fe20000410000 */
[----:B--2---:R-:W-:Y:S01]  /*6980*/  FMUL.FTZ R5, R43, R218 ;  /* 0x000000da2b057220 */ /* 0x004fe20000410000 */
[----:B------:R-:W2:Y:S01]  /*6990*/  MUFU.EX2 R21, R21 ;  /* 0x0000001500157308 */ /* 0x000ea20000000800 */
[----:B-1----:R-:W-:Y:S01]  /*69a0*/  FFMA.FTZ R6, -R33, R33, 1 ;  /* 0x3f80000021067423 */ /* 0x002fe20000010121 */
[----:B---3--:R-:W-:Y:S01]  /*69b0*/  F2FP.BF16.F32.PACK_AB R31, R42, R43 ;  /* 0x0000002b2a1f723e */ /* 0x008fe200000010ff */
[----:B------:R-:W-:Y:S01]  /*69c0*/  VIADD R20, R10, 0xb0 ;  /* 0x000000b00a147836 */ /* 0x000fe20000000000 */
[----:B------:R-:W-:Y:S01]  /*69d0*/  R2UR UR5, R22 ;  /* 0x00000000160572ca */ /* 0x000fe200000e0000 */
[----:B------:R-:W-:Y:S01]  /*69e0*/  FFMA.FTZ R22, -R25, R25, 1 ;  /* 0x3f80000019167423 */ /* 0x000fe20000010119 */
[----:B------:R-:W-:Y:S01]  /*69f0*/  FFMA.FTZ R25, -R26, R26, 1 ;  /* 0x3f8000001a197423 */ /* 0x000fe2000001011a */
[----:B------:R-:W-:Y:S01]  /*6a00*/  FMUL.FTZ R26, R42, R219 ;  /* 0x000000db2a1a7220 */ /* 0x000fe20000410000 */
[----:B------:R-:W-:Y:S01]  /*6a10*/  F2FP.BF16.F32.PACK_AB R13, R40, R13 ;  /* 0x0000000d280d723e */ /* 0x000fe200000010ff */
[----:B----4-:R-:W-:Y:S01]  /*6a20*/  FMUL.FTZ R223, R48, R223 ;  /* 0x000000df30df7220 */ /* 0x010fe20000410000 */
[----:B------:R-:W-:Y:S01]  /*6a30*/  FMUL.FTZ R5, R5, R22 ;  /* 0x0000001605057220 */ /* 0x000fe20000410000 */
[----:B------:R-:W-:-:S02]  /*6a40*/  IMAD R22, R4, 0x2000, R17 ;  /* 0x0000200004167824 */ /* 0x000fc400078e0211 */
[----:B------:R-:W-:Y:S01]  /*6a50*/  FMUL.FTZ R26, R26, R25 ;  /* 0x000000191a1a7220 */ /* 0x000fe20000410000 */
[----:B------:R-:W-:Y:S01]  /*6a60*/  FMUL.FTZ R50, R223, R6 ;  /* 0x00000006df327220 */ /* 0x000fe20000410000 */
[----:B------:R-:W-:Y:S01]  /*6a70*/  F2FP.BF16.F32.PACK_AB R6, R44, R41 ;  /* 0x000000292c06723e */ /* 0x000fe200000010ff */
[----:B------:R-:W-:Y:S01]  /*6a80*/  UMOV UR10, UR4 ;  /* 0x00000004000a7c82 */ /* 0x000fe20008000000 */
[----:B------:R-:W-:Y:S01]  /*6a90*/  R2UR UR58, R10 ;  /* 0x000000000a3a72ca */ /* 0x000fe200000e0000 */
[----:B--2---:R-:W-:Y:S01]  /*6aa0*/  FMUL.FTZ R222, R21, R222 ;  /* 0x000000de15de7220 */ /* 0x004fe20000410000 */
        /* <DEDUP_REMOVED lines=12> */
[----:B-1----:R-:W-:Y:S02]  /*6b70*/  F2FP.BF16.F32.PACK_AB R6, R24, R23 ;  /* 0x000000171806723e */ /* 0x002fe400000010ff */
[----:B------:R-:W-:Y:S01]  /*6b80*/  R2UR UR56, R216 ;  /* 0x00000000d83872ca */ /* 0x000fe200000e0000 */
[----:B------:R1:W-:Y:S06]  /*6b90*/  MEMBAR.ALL.CTA ;  /* 0x0000000000007992 */ /* 0x0003ec0000008000 */
[----:B-1----:R-:W1:Y:S01]  /*6ba0*/  FENCE.VIEW.ASYNC.S ;  /* 0x00000000000073c6 */ /* 0x002e620000000000 */
[----:B------:R-:W-:Y:S01]  /*6bb0*/  F2FP.BF16.F32.PACK_AB R7, R26, R5 ;  /* 0x000000051a07723e */ /* 0x000fe200000010ff */
[----:B------:R-:W-:Y:S01]  /*6bc0*/  VIADD R5, R10, 0x200 ;  /* 0x000002000a057836 */ /* 0x000fe20000000000 */
[----:B------:R-:W-:Y:S01]  /*6bd0*/  F2FP.BF16.F32.PACK_AB R24, R28, R27 ;  /* 0x0000001b1c18723e */ /* 0x000fe200000010ff */
[----:B------:R-:W-:Y:S01]  /*6be0*/  UMOV UR18, UR6 ;  /* 0x0000000600127c82 */ /* 0x000fe20008000000 */
[----:B--2---:R-:W-:Y:S01]  /*6bf0*/  MOV R8, UR58 ;  /* 0x0000003a00087c02 */ /* 0x004fe20008000f00 */
        /* <DEDUP_REMOVED lines=224> */
[----:B------:R-:W-:-:S02]  /*7a00*/  VIADD R8, R216, 0x480 ;  /* 0x00000480d8087836 */ /* 0x000fc40000000000 */
[----:B------:R-:W-:-:S10]  /*7a10*/  IMAD.SHL.U32 R9, R3, 0x4000, RZ ;  /* 0x0000400003097824 */ /* 0x000fd400078e00ff */
        /* <DEDUP_REMOVED lines=21> */
[----:B------:R-:W-:Y:S02]  /*7b70*/  R2UR UR28, R8 ;  /* 0x00000000081c72ca */ /* 0x000fe400000e0000 */
        /* <DEDUP_REMOVED lines=199> */
.L_x_651:
        /* <DEDUP_REMOVED lines=113> */
.L_x_652:
        /* <DEDUP_REMOVED lines=94> */
.L_x_632:
        /* <DEDUP_REMOVED lines=17> */
[----:B------:R5:W2:Y:S07]  /*95f0*/  @P0 LDG.E R3, desc[UR4][R2.64] ;  /* 0x0000000402030981 */ /* 0x000aae000c1e1900 */
[----:B------:R-:W-:Y:S01]  /*9600*/  BAR.SYNC.DEFER_BLOCKING 0x1, 0x100 ;  /* 0x0044000000007b1d */ /* 0x000fe20000010000 */
[----:B----4-:R-:W-:Y:S01]  /*9610*/  ISETP.NE.AND P1, PT, R0, 0x1, PT ;  /* 0x000000010000780c */ /* 0x010fe20003f25270 */
[----:B------:R-:W-:-:S06]  /*9620*/  VIADD R23, R22, 0xffffff80 ;  /* 0xffffff8016177836 */ /* 0x000fcc0000000000 */
[----:B------:R-:W4:Y:S01]  /*9630*/  S2UR UR5, SR_CgaCtaId ;  /* 0x00000000000579c3 */ /* 0x000f220000008800 */
[----:B------:R-:W-:Y:S01]  /*9640*/  SHF.R.S32.HI R0, RZ, 0x1f, R23 ;  /* 0x0000001fff007819 */ /* 0x000fe20000011417 */
[----:B------:R-:W-:Y:S01]  /*9650*/  UMOV UR4, 0x400 ;  /* 0x0000040000047882 */ /* 0x000fe20000000000 */
[----:B------:R-:W-:Y:S02]  /*9660*/  BSSY B1, `(.L_x_654) ;  /* 0x0000055000017945 */ /* 0x000fe40003800000 */
[----:B------:R-:W-:-:S03]  /*9670*/  LEA.HI R6, R0, R23, RZ, 0x7 ;  /* 0x0000001700067211 */ /* 0x000fc600078f38ff */
[----:B------:R-:W1:Y:S01]  /*9680*/  @P1 LDC R4, c[0x0][0x854] ;  /* 0x00021500ff041b82 */ /* 0x000e620000000800 */
[----:B------:R-:W-:Y:S02]  /*9690*/  LOP3.LUT R0, R6, 0x3fffff80, RZ, 0xc0, !PT ;  /* 0x3fffff8006007812 */ /* 0x000fe400078ec0ff */
[----:B------:R-:W-:-:S03]  /*96a0*/  SHF.R.S32.HI R9, RZ, 0x7, R6 ;  /* 0x00000007ff097819 */ /* 0x000fc60000011406 */
[----:B------:R-:W-:Y:S02]  /*96b0*/  IMAD.IADD R0, R23, 0x1, -R0 ;  /* 0x0000000117007824 */ /* 0x000fe400078e0a00 */
[----:B------:R-:W3:Y:S02]  /*96c0*/  @P1 LDC R5, c[0x0][0x858] ;  /* 0x00021600ff051b82 */ /* 0x000ee40000000800 */
[----:B------:R-:W-:-:S04]  /*96d0*/  IMAD R0, R9, 0xa00, R0 ;  /* 0x00000a0009007824 */ /* 0x000fc800078e0200 */
[----:B-----5:R-:W-:Y:S01]  /*96e0*/  IMAD.SHL.U32 R2, R0, 0x4, RZ ;  /* 0x0000000400027824 */ /* 0x020fe200078e00ff */
[----:B----4-:R-:W-:-:S06]  /*96f0*/  ULEA UR4, UR5, UR4, 0x18 ;  /* 0x0000000405047291 */ /* 0x010fcc000f8ec03f */
[----:B------:R-:W-:Y:S01]  /*9700*/  LEA R6, R2, UR4, 0x2 ;  /* 0x0000000402067c11 */ /* 0x000fe2000f8e10ff */
[----:B-1----:R-:W-:-:S04]  /*9710*/  @P1 IMAD.HI.U32 R0, R7, R4, RZ ;  /* 0x0000000407001227 */ /* 0x002fc800078e00ff */
[----:B------:R1:W-:Y:S04]  /*9720*/  STS.128 [R6], R56 ;  /* 0x0000003806007388 */ /* 0x0003e80000000c00 */
[----:B------:R1:W-:Y:S01]  /*9730*/  STS.128 [R6+0x800], R60 ;  /* 0x0008003c06007388 */ /* 0x0003e20000000c00 */
[----:B---3--:R-:W-:Y:S01]  /*9740*/  @P1 SHF.R.U32.HI R7, RZ, R5, R0 ;  /* 0x00000005ff071219 */ /* 0x008fe20000011600 */
[----:B------:R-:W-:Y:S02]  /*9750*/  IMAD R5, R8, 0x5000, RZ ;  /* 0x0000500008057824 */ /* 0x000fe400078e02ff */
[----:B------:R1:W-:Y:S01]  /*9760*/  STS.128 [R6+0x1000], R96 ;  /* 0x0010006006007388 */ /* 0x0003e20000000c00 */
[----:B------:R-:W-:-:S03]  /*9770*/  SHF.R.S32.HI R9, RZ, 0x1f, R7 ;  /* 0x0000001fff097819 */ /* 0x000fc60000011407 */
        /* <DEDUP_REMOVED lines=18> */
[----:B---3--:R-:W3:Y:S01]  /*98a0*/  FENCE.VIEW.ASYNC.S ;  /* 0x00000000000073c6 */ /* 0x008ee20000000000 */
[----:B--2---:R-:W-:-:S04]  /*98b0*/  @P0 IMAD R3, R236, 0x50, R3 ;  /* 0x00000050ec030824 */ /* 0x004fc800078e0203 */
[----:B------:R-:W-:-:S05]  /*98c0*/  @P0 IMAD.HI R3, R3, 0x66666667, RZ ;  /* 0x6666666703030827 */ /* 0x000fca00078e02ff */
[----:B------:R-:W-:-:S04]  /*98d0*/  @P0 SHF.R.U32.HI R0, RZ, 0x1f, R3 ;  /* 0x0000001fff000819 */ /* 0x000fc80000011603 */
[----:B------:R-:W-:-:S05]  /*98e0*/  @P0 LEA.HI.SX32 R0, R3, R0, 0x1b ;  /* 0x0000000003000211 */ /* 0x000fca00078fdaff */
[----:B------:R-:W-:Y:S02]  /*98f0*/  @P0 IMAD R2, R0, 0x5000, RZ ;  /* 0x0000500000020824 */ /* 0x000fe400078e02ff */
[----:B------:R-:W-:-:S03]  /*9900*/  IMAD R0, R9, R10, RZ ;  /* 0x0000000a09007224 */ /* 0x000fc600078e02ff */
[----:B------:R-:W-:Y:S02]  /*9910*/  @P0 SHF.R.S32.HI R3, RZ, 0x1f, R2 ;  /* 0x0000001fff030819 */ /* 0x000fe40000011402 */
[----:B------:R-:W-:Y:S01]  /*9920*/  @!P0 CS2R R2, SRZ ;  /* 0x0000000000028805 */ /* 0x000fe2000001ff00 */
[----:B---3--:R-:W-:Y:S05]  /*9930*/  BAR.SYNC.DEFER_BLOCKING 0x1, 0x100 ;  /* 0x0044000000007b1d */ /* 0x008fea0000010000 */
[----:B------:R-:W-:Y:S01]  /*9940*/  IADD3 R4, P1, R5, R2, RZ ;  /* 0x0000000205047210 */ /* 0x000fe20007f3e0ff */
[----:B------:R-:W-:Y:S02]  /*9950*/  IMAD R2, R9, R14, RZ ;  /* 0x0000000e09027224 */ /* 0x000fe400078e02ff */
[----:B------:R-:W-:Y:S01]  /*9960*/  IMAD R9, R7, R11, R0 ;  /* 0x0000000b07097224 */ /* 0x000fe200078e0200 */
[----:B------:R-:W-:Y:S01]  /*9970*/  LEA.HI.X.SX32 R5, R5, R3, 0x1, P1 ;  /* 0x0000000305057211 */ /* 0x000fe200008f0eff */
[C---:B------:R-:W-:Y:S01]  /*9980*/  IMAD R11, R7.reuse, R15, R2 ;  /* 0x0000000f070b7224 */ /* 0x040fe200078e0202 */
[----:B------:R-:W-:Y:S01]  /*9990*/  SHF.R.S32.HI R0, RZ, 0x1f, R236 ;  /* 0x0000001fff007819 */ /* 0x000fe200000114ec */
[----:B------:R-:W-:-:S04]  /*99a0*/  IMAD.WIDE.U32 R2, R7, R10, R4 ;  /* 0x0000000a07027225 */ /* 0x000fc800078e0004 */
[----:B------:R-:W-:Y:S01]  /*99b0*/  IMAD.IADD R3, R3, 0x1, R9 ;  /* 0x0000000103037824 */ /* 0x000fe200078e0209 */
[----:B------:R-:W-:Y:S01]  /*99c0*/  SEL R9, R0, RZ, !P0 ;  /* 0x000000ff00097207 */ /* 0x000fe20004000000 */
[----:B------:R-:W-:Y:S01]  /*99d0*/  IMAD.WIDE.U32 R4, R7, R14, R4 ;  /* 0x0000000e07047225 */ /* 0x000fe200078e0004 */
[----:B------:R-:W-:Y:S02]  /*99e0*/  SEL R7, R236, RZ, !P0 ;  /* 0x000000ffec077207 */ /* 0x000fe40004000000 */
[----:B------:R-:W-:Y:S01]  /*99f0*/  ISETP.NE.AND P0, PT, R23, RZ, PT ;  /* 0x000000ff1700720c */ /* 0x000fe20003f05270 */
[----:B------:R-:W-:Y:S02]  /*9a00*/  IMAD.IADD R5, R5, 0x1, R11 ;  /* 0x0000000105057824 */ /* 0x000fe400078e020b */
[C---:B------:R-:W-:Y:S02]  /*9a10*/  IMAD R0, R9.reuse, R12, RZ ;  /* 0x0000000c09007224 */ /* 0x040fe400078e02ff */
[----:B------:R-:W-:-:S02]  /*9a20*/  IMAD R8, R9, R16, RZ ;  /* 0x0000001009087224 */ /* 0x000fc400078e02ff */
[----:B------:R-:W-:-:S04]  /*9a30*/  IMAD.WIDE.U32 R2, R7, R12, R2 ;  /* 0x0000000c07027225 */ /* 0x000fc800078e0002 */
[----:B------:R-:W-:Y:S01]  /*9a40*/  IMAD.WIDE.U32 R4, R7, R16, R4 ;  /* 0x0000001007047225 */ /* 0x000fe200078e0004 */
[----:B------:R-:W-:-:S03]  /*9a50*/  LEA R18, P1, R2, R18, 0x2 ;  /* 0x0000001202127211 */ /* 0x000fc600078210ff */
[C---:B------:R-:W-:Y:S01]  /*9a60*/  IMAD R9, R7.reuse, R13, R0 ;  /* 0x0000000d07097224 */ /* 0x040fe200078e0200 */
[----:B------:R-:W-:Y:S01]  /*9a70*/  LEA R20, P2, R4, R20, 0x2 ;  /* 0x0000001404147211 */ /* 0x000fe200078410ff */
[----:B------:R-:W-:Y:S02]  /*9a80*/  IMAD R7, R7, R17, R8 ;  /* 0x0000001107077224 */ /* 0x000fe400078e0208 */
[----:B------:R-:W-:Y:S02]  /*9a90*/  IMAD.IADD R3, R3, 0x1, R9 ;  /* 0x0000000103037824 */ /* 0x000fe400078e0209 */
[----:B------:R-:W-:-:S03]  /*9aa0*/  IMAD.IADD R0, R5, 0x1, R7 ;  /* 0x0000000105007824 */ /* 0x000fc600078e0207 */
[----:B------:R-:W-:Y:S02]  /*9ab0*/  LEA.HI.X R3, R2, R19, R3, 0x2, P1 ;  /* 0x0000001302037211 */ /* 0x000fe400008f1403 */
[----:B------:R-:W-:Y:S01]  /*9ac0*/  LEA.HI.X R0, R4, R21, R0, 0x2, P2 ;  /* 0x0000001504007211 */ /* 0x000fe200010f1400 */
[----:B-1----:R-:W-:Y:S06]  /*9ad0*/  @P0 BRA `(.L_x_655) ;  /* 0x0000000000340947 */ /* 0x002fec0003800000 */
[----:B------:R-:W-:Y:S01]  /*9ae0*/  R2UR UR6, R20 ;  /* 0x00000000140672ca */ /* 0x000fe200000e0000 */
[----:B------:R-:W-:Y:S01]  /*9af0*/  UMOV UR5, 0x1400 ;  /* 0x0000140000057882 */ /* 0x000fe20000000000 */
[----:B------:R-:W-:Y:S01]  /*9b00*/  R2UR UR7, R0 ;  /* 0x00000000000772ca */ /* 0x000fe200000e0000 */
[----:B------:R-:W-:Y:S01]  /*9b10*/  UMOV UR8, 0x0 ;  /* 0x0000000000087882 */ /* 0x000fe20000000000 */
[----:B------:R-:W-:Y:S01]  /*9b20*/  PLOP3.LUT P0, PT, PT, PT, PT, 0x80, 0x0 ;  /* 0x000000000000781c */ /* 0x000fe20003f0f070 */
[----:B------:R-:W-:-:S12]  /*9b30*/  UMOV UR9, 0x14f00000 ;  /* 0x14f0000000097882 */ /* 0x000fd80000000000 */
.L_x_656:
[----:B------:R-:W-:Y:S01]  /*9b40*/  @P0 ELECT P1, URZ, PT ;  /* 0x00000000003f082f */ /* 0x000fe20003820000 */
[----:B------:R1:W-:-:S12]  /*9b50*/  UBLKRED.G.S.ADD.F32.RN [UR6], [UR4], UR5, desc[UR8] ;  /* 0x00000806040073bb */ /* 0x0003d800080a1405 */
[----:B------:R-:W-:Y:S02]  /*9b60*/  @P1 PLOP3.LUT P0, PT, P1, PT, PT, 0x8, 0x0 ;  /* 0x000000000000181c */ /* 0x000fe40000f0e170 */
[----:B------:R-:W-:-:S11]  /*9b70*/  PLOP3.LUT P1, PT, PT, PT, PT, 0x8, 0x0 ;  /* 0x000000000000781c */ /* 0x000fd60003f2e170 */
[----:B-1----:R-:W-:Y:S05]  /*9b80*/  @P0 BRA.U.ANY `(.L_x_656) ;  /* 0xfffffffd00ec0947 */ /* 0x002fea000393ffff */
[----:B------:R0:W-:Y:S01]  /*9b90*/  UTMACMDFLUSH ;  /* 0x00000000000079b7 */ /* 0x0001e20000000000 */
[----:B------:R-:W-:-:S04]  /*9ba0*/  DEPBAR.LE SB0, 0x0 ;  /* 0x000080000000791a */ /* 0x000fc80000000000 */
.L_x_655:
[----:B------:R-:W-:Y:S05]  /*9bb0*/  BSYNC B1 ;  /* 0x0000000000017941 */ /* 0x000fea0003800000 */
.L_x_654:
        /* <DEDUP_REMOVED lines=32> */
.L_x_657:
        /* <DEDUP_REMOVED lines=8> */
.L_x_622:
[----:B------:R-:W-:-:S08]  /*9e40*/  NOP ;  /* 0x0000000000007918 */ /* 0x000fd00000000000 */
[----:B------:R-:W1:-:S00]  /*9e50*/  USETMAXREG.DEALLOC.CTAPOOL 0x18 ;  /* 0x00000018000079c8 */ /* 0x000e4000080e0500 */
[----:B-1----:R-:W-:-:S06]  /*9e60*/  LOP3.LUT R0, R0, 0x3, RZ, 0xc0, !PT ;  /* 0x0000000300007812 */ /* 0x002fcc00078ec0ff */
[----:B------:R-:W1:Y:S02]  /*9e70*/  SHFL.IDX PT, R0, R0, RZ, 0x1f ;  /* 0x00001fff00007589 */ /* 0x000e6400000e0000 */
[----:B-1----:R-:W-:-:S13]  /*9e80*/  ISETP.NE.AND P0, PT, R0, RZ, PT ;  /* 0x000000ff0000720c */ /* 0x002fda0003f05270 */
[----:B------:R-:W-:Y:S05]  /*9e90*/  @P0 BRA `(.L_x_627) ;  /* 0x0000002000b80947 */ /* 0x000fea0003800000 */
[----:B------:R-:W-:Y:S01]  /*9ea0*/  ULDC.64 UR4, c[0x0][0x8e0] ;  /* 0x0002380000047ab9 */ /* 0x000fe20000000a00 */
[----:B------:R-:W1:Y:S01]  /*9eb0*/  S2UR UR10, SR_CTAID.X ;  /* 0x00000000000a79c3 */ /* 0x000e620000002500 */
[----:B------:R-:W-:-:S04]  /*9ec0*/  ISETP.NE.U32.AND P0, PT, RZ, UR4, PT ;  /* 0x00000004ff007c0c */ /* 0x000fc8000bf05070 */
[----:B------:R-:W-:-:S03]  /*9ed0*/  ISETP.NE.AND.EX P0, PT, RZ, UR5, PT, P0 ;  /* 0x00000005ff007c0c */ /* 0x000fc6000bf05300 */
[----:B------:R-:W2:Y:S08]  /*9ee0*/  S2UR UR21, SR_CTAID.Z ;  /* 0x00000000001579c3 */ /* 0x000eb00000002700 */
[----:B------:R-:W3:Y:S02]  /*9ef0*/  S2UR UR20, SR_CTAID.Y ;  /* 0x00000000001479c3 */ /* 0x000ee40000002600 */
[----:B------:R-:W-:Y:S05]  /*9f00*/  @!P0 BRA `(.L_x_658) ;  /* 0x0000000000208947 */ /* 0x000fea0003800000 */
[----:B------:R-:W-:Y:S01]  /*9f10*/  ULDC.64 UR4, c[0x0][0x8e0] ;  /* 0x0002380000047ab9 */ /* 0x000fe20000000a00 */
[----:B------:R-:W-:Y:S01]  /*9f20*/  ULDC.64 UR6, c[0x0][0x208] ;  /* 0x0000820000067ab9 */ /* 0x000fe20000000a00 */
[----:B--2---:R-:W-:-:S06]  /*9f30*/  UIMAD.WIDE UR4, UR21, 0x4, UR4 ;  /* 0x00000004150478a5 */ /* 0x004fcc000f8e0204 */
[----:B------:R-:W-:Y:S02]  /*9f40*/  IMAD.U32 R2, RZ, RZ, UR4 ;  /* 0x00000004ff027e24 */ /* 0x000fe4000f8e00ff */
[----:B------:R-:W-:-:S05]  /*9f50*/  IMAD.U32 R3, RZ, RZ, UR5 ;  /* 0x00000005ff037e24 */ /* 0x000fca000f8e00ff */
[----:B------:R-:W2:Y:S02]  /*9f60*/  LDG.E R2, desc[UR6][R2.64] ;  /* 0x0000000602027981 */ /* 0x000ea4000c1e1900 */
[----:B--2---:R-:W-:Y:S01]  /*9f70*/  R2UR UR5, R2 ;  /* 0x00000000020572ca */ /* 0x004fe200000e0000 */
[----:B------:R-:W-:-:S14]  /*9f80*/  BRA `(.L_x_659) ;  /* 0x0000000000407947 */ /* 0x000fdc0003800000 */
.L_x_658:
[----:B------:R-:W-:Y:S02]  /*9f90*/  ULDC.64 UR4, c[0x0][0x8d8] ;  /* 0x0002360000047ab9 */ /* 0x000fe40000000a00 */
[----:B------:R-:W-:-:S04]  /*9fa0*/  ISETP.NE.U32.AND P0, PT, RZ, UR4, PT ;  /* 0x00000004ff007c0c */ /* 0x000fc8000bf05070 */
[----:B------:R-:W-:-:S13]  /*9fb0*/  ISETP.NE.AND.EX P0, PT, RZ, UR5, PT, P0 ;  /* 0x00000005ff007c0c */ /* 0x000fda000bf05300 */
[----:B------:R-:W-:Y:S05]  /*9fc0*/  @!P0 BRA `(.L_x_660) ;  /* 0x00000000002c8947 */ /* 0x000fea0003800000 */
[----:B------:R-:W-:Y:S01]  /*9fd0*/  ULDC.64 UR4, c[0x0][0x8d8] ;  /* 0x0002360000047ab9 */ /* 0x000fe20000000a00 */
[----:B------:R-:W-:Y:S01]  /*9fe0*/  ULDC.64 UR6, c[0x0][0x208] ;  /* 0x0000820000067ab9 */ /* 0x000fe20000000a00 */
[----:B--2---:R-:W-:-:S06]  /*9ff0*/  UIMAD.WIDE UR4, UR21, 0x4, UR4 ;  /* 0x00000004150478a5 */ /* 0x004fcc000f8e0204 */
[----:B------:R-:W-:Y:S02]  /*a000*/  IMAD.U32 R2, RZ, RZ, UR4 ;  /* 0x00000004ff027e24 */ /* 0x000fe4000f8e00ff */
[----:B------:R-:W-:-:S05]  /*a010*/  IMAD.U32 R3, RZ, RZ, UR5 ;  /* 0x00000005ff037e24 */ /* 0x000fca000f8e00ff */
[----:B------:R-:W2:Y:S04]  /*a020*/  LDG.E R0, desc[UR6][R2.64] ;  /* 0x0000000602007981 */ /* 0x000ea8000c1e1900 */
[----:B------:R-:W4:Y:S01]  /*a030*/  LDG.E R4, desc[UR6][R2.64+0x4] ;  /* 0x0000040602047981 */ /* 0x000f22000c1e1900 */
[----:B--2---:R-:W-:Y:S02]  /*a040*/  R2UR UR5, R0 ;  /* 0x00000000000572ca */ /* 0x004fe400000e0000 */
[----:B----4-:R-:W-:-:S13]  /*a050*/  R2UR UR4, R4 ;  /* 0x00000000040472ca */ /* 0x010fda00000e0000 */
[----:B------:R-:W-:Y:S01]  /*a060*/  UIADD3 UR5, -UR5, UR4, URZ ;  /* 0x0000000405057290 */ /* 0x000fe2000fffe13f */
[----:B------:R-:W-:Y:S11]  /*a070*/  BRA `(.L_x_659) ;  /* 0x0000000000047947 */ /* 0x000ff60003800000 */
.L_x_660:
[----:B------:R-:W-:-:S05]  /*a080*/  ULDC UR5, c[0x0][0x8c4] ;  /* 0x0002310000057ab9 */ /* 0x000fca0000000800 */
.L_x_659:
[----:B-1----:R-:W-:Y:S01]  /*a090*/  UIMAD UR4, UR10, 0x50, URZ ;  /* 0x000000500a0478a4 */ /* 0x002fe2000f8e023f */
[----:B------:R-:W-:Y:S02]  /*a0a0*/  IMAD.MOV.U32 R4, RZ, RZ, 0x1 ;  /* 0x00000001ff047424 */ /* 0x000fe400078e00ff */
[----:B------:R-:W-:Y:S01]  /*a0b0*/  IMAD.MOV.U32 R12, RZ, RZ, RZ ;  /* 0x000000ffff0c7224 */ /* 0x000fe200078e00ff */
[----:B------:R-:W-:Y:S01]  /*a0c0*/  UISETP.GE.AND UP0, UPT, UR4, UR5, UPT ;  /* 0x000000050400728c */ /* 0x000fe2000bf06270 */
[----:B------:R-:W-:-:S03]  /*a0d0*/  IMAD.MOV.U32 R13, RZ, RZ, 0x1 ;  /* 0x00000001ff0d7424 */ /* 0x000fc600078e00ff */
[----:B--2---:R-:W-:-:S06]  /*a0e0*/  USEL UR21, UR21, 0xffffffff, !UP0 ;  /* 0xffffffff15157887 */ /* 0x004fcc000c000000 */
        /* <DEDUP_REMOVED lines=18> */
[----:B------:R-:W2:Y:S01]  /*a210*/  @P1 LDG.E R7, desc[UR16][R2.64] ;  /* 0x0000001002071981 */ /* 0x000ea2000c1e1900 */
[----:B------:R-:W-:Y:S01]  /*a220*/  PLOP3.LUT P2, PT, PT, PT, UP0, 0x80, 0x0 ;  /* 0x000000000000781c */ /* 0x000fe20003f4f008 */
[----:B------:R-:W-:Y:S01]  /*a230*/  UIMAD.WIDE UR12, UR21, 0x4, UR12 ;  /* 0x00000004150c78a5 */ /* 0x000fe2000f8e020c */
[----:B------:R-:W-:Y:S01]  /*a240*/  PLOP3.LUT P3, PT, PT, PT, UP2, 0x80, 0x0 ;  /* 0x000000000000781c */ /* 0x000fe20003f6f028 */
[----:B------:R1:W4:Y:S02]  /*a250*/  @P1 LDG.E R0, desc[UR16][R2.64] ;  /* 0x0000001002001981 */ /* 0x000324000c1e1900 */
[----:B------:R-:W-:Y:S02]  /*a260*/  @UP2 ULDC.64 UR6, c[0x0][0x780] ;  /* 0x0001e00000062ab9 */ /* 0x000fe40000000a00 */
[----:B------:R-:W-:Y:S01]  /*a270*/  @UP2 UIMAD.WIDE UR6, UR21, 0x4, UR6 ;  /* 0x00000004150628a5 */ /* 0x000fe2000f8e0206 */
[----:B-1----:R-:W-:-:S02]  /*a280*/  IMAD.U32 R2, RZ, RZ, UR12 ;  /* 0x0000000cff027e24 */ /* 0x002fc4000f8e00ff */
[----:B------:R-:W-:-:S05]  /*a290*/  IMAD.U32 R3, RZ, RZ, UR13 ;  /* 0x0000000dff037e24 */ /* 0x000fca000f8e00ff */
[----:B------:R1:W5:Y:S02]  /*a2a0*/  @P2 LDG.E R5, desc[UR16][R2.64] ;  /* 0x0000001002052981 */ /* 0x000364000c1e1900 */
[----:B-1----:R-:W-:Y:S02]  /*a2b0*/  IMAD.U32 R2, RZ, RZ, UR6 ;  /* 0x00000006ff027e24 */ /* 0x002fe4000f8e00ff */
[----:B------:R-:W-:-:S05]  /*a2c0*/  IMAD.U32 R3, RZ, RZ, UR7 ;  /* 0x00000007ff037e24 */ /* 0x000fca000f8e00ff */
[----:B------:R-:W3:Y:S01]  /*a2d0*/  @P3 LDG.E R6, desc[UR16][R2.64] ;  /* 0x0000001002063981 */ /* 0x000ee2000c1e1900 */
[----:B------:R-:W-:Y:S01]  /*a2e0*/  ULDC.64 UR16, c[0x0][0x788] ;  /* 0x0001e20000107ab9 */ /* 0x000fe20000000a00 */
[----:B------:R-:W-:Y:S01]  /*a2f0*/  UMOV UR54, URZ ;  /* 0x0000003f00367c82 */ /* 0x000fe20008000000 */
[----:B------:R-:W-:Y:S01]  /*a300*/  ISETP.NE.U32.AND P0, PT, RZ, UR16, PT ;  /* 0x00000010ff007c0c */ /* 0x000fe2000bf05070 */
[----:B------:R-:W-:-:S03]  /*a310*/  UMOV UR11, URZ ;  /* 0x0000003f000b7c82 */ /* 0x000fc60008000000 */
[----:B------:R-:W-:Y:S02]  /*a320*/  ISETP.NE.AND.EX P0, PT, RZ, UR17, PT, P0 ;  /* 0x00000011ff007c0c */ /* 0x000fe4000bf05300 */
[----:B--2---:R-:W-:Y:S02]  /*a330*/  @P1 R2UR UR5, R7 ;  /* 0x00000000070512ca */ /* 0x004fe400000e0000 */
        /* <DEDUP_REMOVED lines=8> */
[----:B---3--:R-:W-:Y:S01]  /*a3c0*/  @P3 R2UR UR5, R6 ;  /* 0x00000000060532ca */ /* 0x008fe200000e0000 */
        /* <DEDUP_REMOVED lines=10> */
.L_x_662:
        /* <DEDUP_REMOVED lines=14> */
.L_x_663:
        /* <DEDUP_REMOVED lines=9> */
.L_x_664:
        /* <DEDUP_REMOVED lines=22> */
.L_x_665:
        /* <DEDUP_REMOVED lines=23> */
[----:B------:R-:W1:Y:S01]  /*a8b0*/  S2R R3, SR_CgaCtaId ;  /* 0x0000000000037919 */ /* 0x000e620000008800 */
[----:B------:R-:W-:Y:S02]  /*a8c0*/  MOV R6, 0x400 ;  /* 0x0000040000067802 */ /* 0x000fe40000000f00 */
[----:B------:R-:W-:Y:S01]  /*a8d0*/  ISETP.NE.AND P0, PT, R11, RZ, PT ;  /* 0x000000ff0b00720c */ /* 0x000fe20003f05270 */
[----:B------:R-:W2:Y:S01]  /*a8e0*/  S2R R21, SR_CTAID.Y ;  /* 0x0000000000157919 */ /* 0x000ea20000002600 */
[----:B-1----:R-:W-:Y:S01]  /*a8f0*/  LEA R6, R3, R6, 0x18 ;  /* 0x0000000603067211 */ /* 0x002fe200078ec0ff */
[----:B------:R-:W-:-:S05]  /*a900*/  IMAD.MOV.U32 R3, RZ, RZ, 0x1 ;  /* 0x00000001ff037424 */ /* 0x000fca00078e00ff */
[----:B------:R-:W-:-:S04]  /*a910*/  SHF.L.U32 R3, R3, 0x1f, RZ ;  /* 0x0000001f03037819 */ /* 0x000fc800000006ff */
[----:B------:R-:W1:Y:S02]  /*a920*/  SYNCS.PHASECHK.TRANS64.TRYWAIT P1, [R6+URZ+0x31820], R3 ;  /* 0x03182003060075a7 */ /* 0x000e64000802017f */
[----:B-12---:R-:W-:Y:S05]  /*a930*/  @!P1 BRA `(.L_x_666) ;  /* 0x0000001800549947 */ /* 0x006fea0003800000 */
.L_x_681:
[----:B------:R-:W-:Y:S01]  /*a940*/  SHF.R.S32.HI R21, RZ, 0x1f, R21 ;  /* 0x0000001fff157819 */ /* 0x000fe20000011415 */
[----:B------:R-:W-:Y:S01]  /*a950*/  IMAD.MOV.U32 R4, RZ, RZ, 0x1 ;  /* 0x00000001ff047424 */ /* 0x000fe200078e00ff */
[----:B------:R-:W-:Y:S06]  /*a960*/  @P0 BRA `(.L_x_667) ;  /* 0x0000000000140947 */ /* 0x000fec0003800000 */
[----:B------:R-:W-:Y:S01]  /*a970*/  LOP3.LUT P1, RZ, R18, 0x1f, RZ, 0xc0, !PT ;  /* 0x0000001f12ff7812 */ /* 0x000fe2000782c0ff */
[----:B-1----:R-:W-:-:S04]  /*a980*/  IMAD.MOV.U32 R3, RZ, RZ, 0x8100 ;  /* 0x00008100ff037424 */ /* 0x002fc800078e00ff */
[----:B------:R2:W-:Y:S08]  /*a990*/  SYNCS.ARRIVE.TRANS64 RZ, [R6+URZ+0x31810], R3 ;  /* 0x0318100306ff79a7 */ /* 0x0005f0000800003f */
[----:B------:R-:W-:Y:S05]  /*a9a0*/  @!P1 BRA `(.L_x_667) ;  /* 0x0000000000049947 */ /* 0x000fea0003800000 */
[----:B------:R-:W-:Y:S01]  /*a9b0*/  BPT.TRAP 0x1 ;  /* 0x000000040000795c */ /* 0x000fe20000300000 */
.L_x_667:
[----:B------:R-:W3:Y:S01]  /*a9c0*/  LDC.64 R8, c[0x0][0x198] ;  /* 0x00006600ff087b82 */ /* 0x000ee20000000a00 */
        /* <DEDUP_REMOVED lines=8> */
[----:B-12---:R-:W-:Y:S01]  /*aa50*/  IMAD.MOV.U32 R3, RZ, RZ, 0x14000 ;  /* 0x00014000ff037424 */ /* 0x006fe200078e00ff */
        /* <DEDUP_REMOVED lines=11> */
[----:B---3--:R-:W-:Y:S01]  /*ab10*/  IMAD.MOV.U32 R5, RZ, RZ, R8 ;  /* 0x000000ffff057224 */ /* 0x008fe200078e0008 */
        /* <DEDUP_REMOVED lines=51> */
[----:B-1----:R-:W-:Y:S01]  /*ae50*/  UMOV UR16, 0x0 ;  /* 0x0000000000107882 */ /* 0x002fe20000000000 */
[----:B------:R-:W-:Y:S01]  /*ae60*/  UMOV UR17, 0x10000000 ;  /* 0x1000000000117882 */ /* 0x000fe20000000000 */
[----:B--2---:R-:W-:Y:S01]  /*ae70*/  ULEA UR40, UP0, UR10, UR22, 0x2 ;  /* 0x000000160a287291 */ /* 0x004fe2000f80103f */
[----:B------:R-:W-:Y:S01]  /*ae80*/  UMOV UR43, UR11 ;  /* 0x0000000b002b7c82 */ /* 0x000fe20008000000 */
[----:B------:R-:W-:-:S02]  /*ae90*/  UMOV UR44, UR12 ;  /* 0x0000000c002c7c82 */ /* 0x000fc40008000000 */
[----:B------:R-:W-:Y:S01]  /*aea0*/  ULEA.HI.X UR41, UR10, UR23, UR9, 0x2, UP0 ;  /* 0x000000170a297291 */ /* 0x000fe200080f1409 */
[----:B------:R-:W-:Y:S02]  /*aeb0*/  UMOV UR45, UR13 ;  /* 0x0000000d002d7c82 */ /* 0x000fe40008000000 */
[----:B------:R-:W-:Y:S01]  /*aec0*/  UMOV UR9, 0x10 ;  /* 0x0000001000097882 */ /* 0x000fe20000000000 */
[----:B---3--:R-:W-:Y:S01]  /*aed0*/  UIADD3 UR24, UR8, 0x2800, URZ ;  /* 0x0000280008187890 */ /* 0x008fe2000fffe03f */
[----:B------:R-:W-:Y:S01]  /*aee0*/  UMOV UR10, UR18 ;  /* 0x00000012000a7c82 */ /* 0x000fe20008000000 */
[----:B------:R-:W-:Y:S01]  /*aef0*/  UMOV UR26, 0x40 ;  /* 0x00000040001a7882 */ /* 0x000fe20000000000 */
[----:B------:R-:W-:Y:S02]  /*af00*/  UMOV UR27, UR11 ;  /* 0x0000000b001b7c82 */ /* 0x000fe40008000000 */
[----:B------:R1:W-:Y:S01]  /*af10*/  UBLKCP.S.G [UR48], [UR40], UR9 ;  /* 0x00000030280073ba */ /* 0x0003e20008000209 */
[----:B------:R2:W-:Y:S01]  /*af20*/  SYNCS.ARRIVE.TRANS64 RZ, [R6+URZ+0x31800], R3 ;  /* 0x0318000306ff79a7 */ /* 0x0005e2000800003f */
[----:B------:R-:W-:Y:S01]  /*af30*/  UMOV UR28, UR12 ;  /* 0x0000000c001c7c82 */ /* 0x000fe20008000000 */
[----:B----4-:R-:W-:Y:S01]  /*af40*/  UIADD3 UR56, UR8, 0x5000, URZ ;  /* 0x0000500008387890 */ /* 0x010fe2000fffe03f */
        /* <DEDUP_REMOVED lines=9> */
[----:B-1----:R-:W-:-:S02]  /*afe0*/  UIADD3 UR9, UR8, 0x31800, URZ ;  /* 0x0003180008097890 */ /* 0x002fc4000fffe03f */
        /* <DEDUP_REMOVED lines=11> */
[----:B-1----:R-:W-:Y:S01]  /*b0a0*/  UMOV UR10, 0xc0 ;  /* 0x000000c0000a7882 */ /* 0x002fe20000000000 */
[----:B------:R2:W-:Y:S01]  /*b0b0*/  UTMALDG.4D [UR40], [UR6], desc[UR16] ;  /* 0x00001028060075b4 */ /* 0x0005e20008019000 */
[----:B---3--:R-:W-:-:S02]  /*b0c0*/  UIADD3 UR24, UR8, 0xf000, URZ ;  /* 0x0000f00008187890 */ /* 0x008fc4000fffe03f */
[----:B------:R-:W-:Y:S01]  /*b0d0*/  UIADD3 UR8, UR8, 0x11800, URZ ;  /* 0x0001180008087890 */ /* 0x000fe2000fffe03f */
[----:B------:R-:W-:Y:S01]  /*b0e0*/  UMOV UR26, 0x80 ;  /* 0x00000080001a7882 */ /* 0x000fe20000000000 */
[----:B------:R2:W-:Y:S05]  /*b0f0*/  UTMALDG.4D [UR32], [UR6], desc[UR16] ;  /* 0x00001020060075b4 */ /* 0x0005ea0008019000 */
[----:B------:R2:W-:Y:S02]  /*b100*/  UTMALDG.4D [UR24], [UR6], desc[UR16] ;  /* 0x00001018060075b4 */ /* 0x0005e40008019000 */
[----:B------:R2:W-:Y:S02]  /*b110*/  UTMALDG.4D [UR8], [UR6], desc[UR16] ;  /* 0x00001008060075b4 */ /* 0x0005e40008019000 */
[----:B--2---:R-:W-:Y:S05]  /*b120*/  @P1 BRA `(.L_x_668) ;  /* 0x0000000800581947 */ /* 0x004fea0003800000 */
[----:B------:R-:W1:Y:S01]  /*b130*/  LDC.64 R12, c[0x0][0x730] ;  /* 0x0001cc00ff0c7b82 */ /* 0x000e620000000a00 */
[----:B------:R-:W-:Y:S01]  /*b140*/  ULDC.64 UR8, c[0x0][0x738] ;  /* 0x0001ce0000087ab9 */ /* 0x000fe20000000a00 */
[----:B------:R-:W-:Y:S01]  /*b150*/  LOP3.LUT R16, R18, 0x1f, RZ, 0xc0, !PT ;  /* 0x0000001f12107812 */ /* 0x000fe200078ec0ff */
[----:B------:R-:W-:Y:S02]  /*b160*/  UIMAD UR6, UR47, UR8, URZ ;  /* 0x000000082f0672a4 */ /* 0x000fe4000f8e023f */
[----:B------:R-:W-:Y:S02]  /*b170*/  UIMAD.WIDE.U32 UR4, UR21, UR8, UR38 ;  /* 0x00000008150472a5 */ /* 0x000fe4000f8e0026 */
[----:B------:R-:W-:Y:S01]  /*b180*/  UIMAD UR6, UR21, UR9, UR6 ;  /* 0x00000009150672a4 */ /* 0x000fe2000f8e0206 */
[----:B------:R-:W2:Y:S03]  /*b190*/  LDC.64 R14, c[0x0][0x728] ;  /* 0x0001ca00ff0e7b82 */ /* 0x000ea60000000a00 */
        /* <DEDUP_REMOVED lines=9> */
[----:B-1----:R-:W-:-:S04]  /*b230*/  IMAD.WIDE.U32 R2, R12, UR20, R2 ;  /* 0x000000140c027c25 */ /* 0x002fc8000f8e0002 */
        /* <DEDUP_REMOVED lines=8> */
[----:B--2---:R-:W-:Y:S01]  /*b2c0*/  LEA R14, P1, R2, R14, 0x2 ;  /* 0x0000000e020e7211 */ /* 0x004fe200078210ff */
        /* <DEDUP_REMOVED lines=8> */
.L_x_673:
[----:B------:R-:W-:-:S04]  /*b350*/  SHF.L.U32 R5, R13, 0x1f, RZ ;  /* 0x0000001f0d057819 */ /* 0x000fc800000006ff */
[----:B------:R-:W1:Y:S02]  /*b360*/  SYNCS.PHASECHK.TRANS64.TRYWAIT P1, [R6+URZ+0x31838], R5 ;  /* 0x03183805060075a7 */ /* 0x000e64000802017f */
[----:B-1----:R-:W-:Y:S05]  /*b370*/  @!P1 BRA `(.L_x_669) ;  /* 0x0000000c00d89947 */ /* 0x002fea0003800000 */
.L_x_682:
[----:B------:R-:W-:Y:S05]  /*b380*/  @P0 BRA `(.L_x_670) ;  /* 0x0000000000140947 */ /* 0x000fea0003800000 */
[----:B------:R-:W-:Y:S01]  /*b390*/  ISETP.NE.AND P1, PT, R16, RZ, PT ;  /* 0x000000ff1000720c */ /* 0x000fe20003f25270 */
[----:B-1----:R-:W-:-:S04]  /*b3a0*/  IMAD.MOV.U32 R5, RZ, RZ, 0x8100 ;  /* 0x00008100ff057424 */ /* 0x002fc800078e00ff */
[----:B------:R2:W-:Y:S08]  /*b3b0*/  SYNCS.ARRIVE.TRANS64 RZ, [R6+URZ+0x31830], R5 ;  /* 0x0318300506ff79a7 */ /* 0x0005f0000800003f */
[----:B------:R-:W-:Y:S05]  /*b3c0*/  @!P1 BRA `(.L_x_670) ;  /* 0x0000000000049947 */ /* 0x000fea0003800000 */
[----:B------:R-:W-:Y:S01]  /*b3d0*/  BPT.TRAP 0x1 ;  /* 0x000000040000795c */ /* 0x000fe20000300000 */
.L_x_670:
        /* <DEDUP_REMOVED lines=47> */
.L_x_684:
[----:B------:R-:W-:Y:S01]  /*b6d0*/  LOP3.LUT R13, R13, 0x1, RZ, 0x3c, !PT ;  /* 0x000000010d0d7812 */ /* 0x000fe200078e3cff */
[----:B------:R-:W-:Y:S06]  /*b6e0*/  @P2 BRA `(.L_x_672) ;  /* 0x0000000000142947 */ /* 0x000fec0003800000 */
[----:B------:R-:W-:Y:S01]  /*b6f0*/  ISETP.NE.AND P1, PT, R16, RZ, PT ;  /* 0x000000ff1000720c */ /* 0x000fe20003f25270 */
[----:B-1----:R-:W-:-:S04]  /*b700*/  IMAD.MOV.U32 R2, RZ, RZ, 0x8100 ;  /* 0x00008100ff027424 */ /* 0x002fc800078e00ff */
[----:B------:R2:W-:Y:S08]  /*b710*/  SYNCS.ARRIVE.TRANS64 RZ, [R20+URZ+0x31810], R2 ;  /* 0x0318100214ff79a7 */ /* 0x0005f0000800003f */
[----:B------:R-:W-:Y:S05]  /*b720*/  @!P1 BRA `(.L_x_672) ;  /* 0x0000000000049947 */ /* 0x000fea0003800000 */
[----:B------:R-:W-:Y:S01]  /*b730*/  BPT.TRAP 0x1 ;  /* 0x000000040000795c */ /* 0x000fe20000300000 */
.L_x_672:
[--C-:B-12---:R-:W-:Y:S01]  /*b740*/  IMAD R2, R12, 0x8000, R6.reuse ;  /* 0x000080000c027824 */ /* 0x106fe200078e0206 */
        /* <DEDUP_REMOVED lines=50> */
[----:B-1----:R-:W-:Y:S05]  /*ba70*/  @!P1 BRA `(.L_x_673) ;  /* 0xfffffff800349947 */ /* 0x002fea000383ffff */
[----:B------:R-:W-:-:S07]  /*ba80*/  VIADD R12, R12, 0x1 ;  /* 0x000000010c0c7836 */ /* 0x000fce0000000000 */
.L_x_668:
[----:B------:R-:W-:Y:S01]  /*ba90*/  SHF.L.U32 R16, R13, 0x1f, RZ ;  /* 0x0000001f0d107819 */ /* 0x000fe200000006ff */
[----:B------:R-:W1:Y:S01]  /*baa0*/  LDC.64 R10, c[0x0][0x730] ;  /* 0x0001cc00ff0a7b82 */ /* 0x000e620000000a00 */
[----:B------:R-:W-:Y:S02]  /*bab0*/  IMAD.U32 R14, RZ, RZ, UR38 ;  /* 0x00000026ff0e7e24 */ /* 0x000fe4000f8e00ff */
[----:B------:R-:W-:Y:S02]  /*bac0*/  IMAD.U32 R2, RZ, RZ, UR38 ;  /* 0x00000026ff027e24 */ /* 0x000fe4000f8e00ff */
[----:B------:R-:W-:Y:S02]  /*bad0*/  IMAD.MOV.U32 R2, RZ, RZ, R14 ;  /* 0x000000ffff027224 */ /* 0x000fe400078e000e */
[----:B------:R-:W-:Y:S01]  /*bae0*/  IMAD.U32 R3, RZ, RZ, UR39 ;  /* 0x00000027ff037e24 */ /* 0x000fe2000f8e00ff */
[----:B------:R-:W2:Y:S01]  /*baf0*/  SYNCS.PHASECHK.TRANS64.TRYWAIT P1, [R6+URZ+0x31838], R16 ;  /* 0x03183810060075a7 */ /* 0x000ea2000802017f */
[----:B------:R-:W-:Y:S01]  /*bb00*/  IMAD.U32 R15, RZ, RZ, UR39 ;  /* 0x00000027ff0f7e24 */ /* 0x000fe2000f8e00ff */
[----:B------:R-:W3:Y:S01]  /*bb10*/  LDC.64 R8, c[0x0][0x738] ;  /* 0x0001ce00ff087b82 */ /* 0x000ee20000000a00 */
[----:B-1----:R-:W-:-:S02]  /*bb20*/  IMAD R14, R21, R10, RZ ;  /* 0x0000000a150e7224 */ /* 0x002fc400078e02ff */
[----:B------:R-:W-:-:S04]  /*bb30*/  IMAD.WIDE.U32 R2, R10, UR20, R2 ;  /* 0x000000140a027c25 */ /* 0x000fc8000f8e0002 */
[----:B------:R-:W-:-:S04]  /*bb40*/  IMAD R11, R11, UR20, R14 ;  /* 0x000000140b0b7c24 */ /* 0x000fc8000f8e020e */
[----:B------:R-:W-:Y:S02]  /*bb50*/  IMAD.IADD R3, R11, 0x1, R3 ;  /* 0x000000010b037824 */ /* 0x000fe400078e0203 */
[C---:B---3--:R-:W-:Y:S02]  /*bb60*/  IMAD R10, R8.reuse, UR47, RZ ;  /* 0x0000002f080a7c24 */ /* 0x048fe4000f8e02ff */
[----:B------:R-:W-:-:S04]  /*bb70*/  IMAD.WIDE.U32 R2, R8, UR21, R2 ;  /* 0x0000001508027c25 */ /* 0x000fc8000f8e0002 */
[----:B------:R-:W-:Y:S01]  /*bb80*/  IMAD R9, R9, UR21, R10 ;  /* 0x0000001509097c24 */ /* 0x000fe2000f8e020a */
[----:B--2---:R-:W-:Y:S06]  /*bb90*/  @!P1 BRA `(.L_x_674) ;  /* 0x0000000400fc9947 */ /* 0x004fec0003800000 */
.L_x_685:
[----:B------:R-:W-:Y:S01]  /*bba0*/  IMAD.IADD R8, R9, 0x1, R3 ;  /* 0x0000000109087824 */ /* 0x000fe200078e0203 */
[----:B------:R-:W-:Y:S06]  /*bbb0*/  @P0 BRA `(.L_x_675) ;  /* 0x0000000000140947 */ /* 0x000fec0003800000 */
[----:B------:R-:W-:Y:S01]  /*bbc0*/  LOP3.LUT P0, RZ, R18, 0x1f, RZ, 0xc0, !PT ;  /* 0x0000001f12ff7812 */ /* 0x000fe2000780c0ff */
[----:B------:R-:W-:-:S04]  /*bbd0*/  IMAD.MOV.U32 R9, RZ, RZ, 0x8100 ;  /* 0x00008100ff097424 */ /* 0x000fc800078e00ff */
[----:B------:R2:W-:Y:S08]  /*bbe0*/  SYNCS.ARRIVE.TRANS64 RZ, [R6+URZ+0x31830], R9 ;  /* 0x0318300906ff79a7 */ /* 0x0005f0000800003f */
[----:B------:R-:W-:Y:S05]  /*bbf0*/  @!P0 BRA `(.L_x_675) ;  /* 0x0000000000048947 */ /* 0x000fea0003800000 */
[----:B------:R-:W-:Y:S01]  /*bc00*/  BPT.TRAP 0x1 ;  /* 0x000000040000795c */ /* 0x000fe20000300000 */
.L_x_675:
        /* <DEDUP_REMOVED lines=52> */
[----:B----4-:R-:W-:Y:S01]  /*bf50*/  NOP ;  /* 0x0000000000007918 */ /* 0x010fe20000000000 */
.L_x_661:
[----:B------:R-:W-:Y:S05]  /*bf60*/  WARPSYNC.ALL ;  /* 0x0000000000007948 */ /* 0x000fea0003800000 */
[----:B------:R-:W-:-:S13]  /*bf70*/  ELECT P0, URZ, PT ;  /* 0x00000000003f782f */ /* 0x000fda0003800000 */
[----:B------:R-:W-:Y:S05]  /*bf80*/  @!P0 BRA `(.L_x_627) ;  /* 0x00000000007c8947 */ /* 0x000fea0003800000 */
[----:B------:R-:W4:Y:S02]  /*bf90*/  LDL R0, [R1] ;  /* 0x0000000001007983 */ /* 0x000f240000100800 */
[----:B----4-:R-:W-:-:S13]  /*bfa0*/  R2UR UR4, R0 ;  /* 0x00000000000472ca */ /* 0x010fda00000e0000 */
[----:B------:R-:W-:-:S06]  /*bfb0*/  ULOP3.LUT UR4, UR4, 0x2, URZ, 0xfc, !UPT ;  /* 0x0000000204047892 */ /* 0x000fcc000f8efc3f */
[----:B------:R-:W-:-:S05]  /*bfc0*/  IMAD.U32 R0, RZ, RZ, UR4 ;  /* 0x00000004ff007e24 */ /* 0x000fca000f8e00ff */
[----:B------:R-:W-:-:S13]  /*bfd0*/  ISETP.NE.AND P1, PT, R0, 0x3, PT ;  /* 0x000000030000780c */ /* 0x000fda0003f25270 */
[----:B------:R-:W-:Y:S05]  /*bfe0*/  @!P1 BRA `(.L_x_676) ;  /* 0x0000000000049947 */ /* 0x000fea0003800000 */
[----:B---3--:R-:W-:Y:S01]  /*bff0*/  BPT.TRAP 0x1 ;  /* 0x000000040000795c */ /* 0x008fe20000300000 */
.L_x_676:
        /* <DEDUP_REMOVED lines=8> */
.L_x_686:
        /* <DEDUP_REMOVED lines=9> */
.L_x_687:
[----:B------:R-:W-:Y:S05]  /*c110*/  @!P1 BRA `(.L_x_679) ;  /* 0x0000000000049947 */ /* 0x000fea0003800000 */
[----:B---3--:R-:W-:Y:S01]  /*c120*/  BPT.TRAP 0x1 ;  /* 0x000000040000795c */ /* 0x008fe20000300000 */
.L_x_679:
[----:B------:R-:W-:-:S07]  /*c130*/  SHF.L.U32 R13, R13, 0x1f, RZ ;  /* 0x0000001f0d0d7819 */ /* 0x000fce00000006ff */
.L_x_680:
[----:B------:R1:W1:Y:S02]  /*c140*/  SYNCS.PHASECHK.TRANS64.TRYWAIT P0, [R2+URZ+0x31838], R13 ;  /* 0x0318380d020075a7 */ /* 0x000264000800017f */
[----:B-1----:R-:W-:Y:S05]  /*c150*/  @!P0 NANOSLEEP.SYNCS 0x989680 ;  /* 0x009896800000895d */ /* 0x002fea0003900000 */
[----:B------:R-:W1:Y:S02]  /*c160*/  @!P0 SYNCS.PHASECHK.TRANS64 P0, [R2+URZ+0x31838], R13 ;  /* 0x0318380d020085a7 */ /* 0x000e64000800007f */
[----:B-1----:R-:W-:Y:S05]  /*c170*/  @!P0 BRA `(.L_x_680) ;  /* 0xfffffffc00f08947 */ /* 0x002fea000383ffff */
.L_x_627:
[----:B---3--:R-:W-:Y:S05]  /*c180*/  BSYNC B0 ;  /* 0x0000000000007941 */ /* 0x008fea0003800000 */
.L_x_621:
[----:B------:R-:W-:Y:S05]  /*c190*/  EXIT ;  /* 0x000000000000794d */ /* 0x000fea0003800000 */
.L_x_634:
[----:B-1----:R1:W2:Y:S02]  /*c1a0*/  SYNCS.PHASECHK.TRANS64.TRYWAIT P0, [R17+URZ+0x31800], R14 ;  /* 0x0318000e110075a7 */ /* 0x0022a4000800017f */
[----:B--2---:R-:W-:Y:S05]  /*c1b0*/  @!P0 NANOSLEEP.SYNCS 0x989680 ;  /* 0x009896800000895d */ /* 0x004fea0003900000 */
[----:B------:R-:W2:Y:S02]  /*c1c0*/  @!P0 SYNCS.PHASECHK.TRANS64 P0, [R17+URZ+0x31800], R14 ;  /* 0x0318000e110085a7 */ /* 0x000ea4000800007f */
[----:B--2---:R-:W-:Y:S05]  /*c1d0*/  @!P0 BRA `(.L_x_634) ;  /* 0xfffffffc00f08947 */ /* 0x004fea000383ffff */
[----:B------:R-:W-:Y:S05]  /*c1e0*/  BRA `(.L_x_633) ;  /* 0xffffff5000187947 */ /* 0x000fea000383ffff */
.L_x_638:
[----:B--2---:R2:W3:Y:S02]  /*c1f0*/  SYNCS.PHASECHK.TRANS64.TRYWAIT P0, [R16+URZ+0x31810], R9 ;  /* 0x03181009100075a7 */ /* 0x0044e4000800017f */
[----:B---3--:R-:W-:Y:S05]  /*c200*/  @!P0 NANOSLEEP.SYNCS 0x989680 ;  /* 0x009896800000895d */ /* 0x008fea0003900000 */
[----:B------:R-:W3:Y:S02]  /*c210*/  @!P0 SYNCS.PHASECHK.TRANS64 P0, [R16+URZ+0x31810], R9 ;  /* 0x03181009100085a7 */ /* 0x000ee4000800007f */
[----:B---3--:R-:W-:Y:S05]  /*c220*/  @!P0 BRA `(.L_x_638) ;  /* 0xfffffffc00f08947 */ /* 0x008fea000383ffff */
[----:B------:R-:W-:Y:S05]  /*c230*/  BRA `(.L_x_637) ;  /* 0xffffff5800a87947 */ /* 0x000fea000383ffff */
.L_x_642:
[----:B----4-:R4:W1:Y:S02]  /*c240*/  SYNCS.PHASECHK.TRANS64.TRYWAIT P0, [R17+URZ+0x31830], R10 ;  /* 0x0318300a110075a7 */ /* 0x010864000800017f */
[----:B-1----:R-:W-:Y:S05]  /*c250*/  @!P0 NANOSLEEP.SYNCS 0x989680 ;  /* 0x009896800000895d */ /* 0x002fea0003900000 */
[----:B------:R-:W1:Y:S02]  /*c260*/  @!P0 SYNCS.PHASECHK.TRANS64 P0, [R17+URZ+0x31830], R10 ;  /* 0x0318300a110085a7 */ /* 0x000e64000800007f */
[----:B-1----:R-:W-:Y:S05]  /*c270*/  @!P0 BRA `(.L_x_642) ;  /* 0xfffffffc00f08947 */ /* 0x002fea000383ffff */
[----:B------:R-:W-:Y:S05]  /*c280*/  BRA `(.L_x_641) ;  /* 0xffffff7400b47947 */ /* 0x000fea000383ffff */
.L_x_666:
[----:B-1----:R1:W2:Y:S02]  /*c290*/  SYNCS.PHASECHK.TRANS64.TRYWAIT P1, [R6+URZ+0x31820], R3 ;  /* 0x03182003060075a7 */ /* 0x0022a4000802017f */
[----:B--2---:R-:W-:Y:S05]  /*c2a0*/  @!P1 NANOSLEEP.SYNCS 0x989680 ;  /* 0x009896800000995d */ /* 0x004fea0003900000 */
[----:B------:R-:W2:Y:S02]  /*c2b0*/  @!P1 SYNCS.PHASECHK.TRANS64 P1, [R6+URZ+0x31820], R3 ;  /* 0x03182003060095a7 */ /* 0x000ea4000802007f */
[----:B--2---:R-:W-:Y:S05]  /*c2c0*/  @!P1 BRA `(.L_x_666) ;  /* 0xfffffffc00f09947 */ /* 0x004fea000383ffff */
[----:B------:R-:W-:Y:S05]  /*c2d0*/  BRA `(.L_x_681) ;  /* 0xffffffe400987947 */ /* 0x000fea000383ffff */
.L_x_669:
[----:B-1----:R1:W2:Y:S02]  /*c2e0*/  SYNCS.PHASECHK.TRANS64.TRYWAIT P1, [R6+URZ+0x31838], R5 ;  /* 0x03183805060075a7 */ /* 0x0022a4000802017f */
[----:B--2---:R-:W-:Y:S05]  /*c2f0*/  @!P1 NANOSLEEP.SYNCS 0x989680 ;  /* 0x009896800000995d */ /* 0x004fea0003900000 */
[----:B------:R-:W2:Y:S02]  /*c300*/  @!P1 SYNCS.PHASECHK.TRANS64 P1, [R6+URZ+0x31838], R5 ;  /* 0x03183805060095a7 */ /* 0x000ea4000802007f */
[----:B--2---:R-:W-:Y:S05]  /*c310*/  @!P1 BRA `(.L_x_669) ;  /* 0xfffffffc00f09947 */ /* 0x004fea000383ffff */
[----:B------:R-:W-:Y:S05]  /*c320*/  BRA `(.L_x_682) ;  /* 0xfffffff000147947 */ /* 0x000fea000383ffff */
.L_x_671:
[----:B------:R-:W-:-:S07]  /*c330*/  SHF.L.U32 R2, R4, 0x1f, RZ ;  /* 0x0000001f04027819 */ /* 0x000fce00000006ff */
.L_x_683:
[----:B-1----:R1:W2:Y:S02]  /*c340*/  SYNCS.PHASECHK.TRANS64.TRYWAIT P1, [R20+URZ+0x31820], R2 ;  /* 0x03182002140075a7 */ /* 0x0022a4000802017f */
[----:B--2---:R-:W-:Y:S05]  /*c350*/  @!P1 NANOSLEEP.SYNCS 0x989680 ;  /* 0x009896800000995d */ /* 0x004fea0003900000 */
[----:B------:R-:W2:Y:S02]  /*c360*/  @!P1 SYNCS.PHASECHK.TRANS64 P1, [R20+URZ+0x31820], R2 ;  /* 0x03182002140095a7 */ /* 0x000ea4000802007f */
[----:B--2---:R-:W-:Y:S05]  /*c370*/  @!P1 BRA `(.L_x_683) ;  /* 0xfffffffc00f09947 */ /* 0x004fea000383ffff */
[----:B------:R-:W-:Y:S05]  /*c380*/  BRA `(.L_x_684) ;  /* 0xfffffff000d07947 */ /* 0x000fea000383ffff */
.L_x_674:
[----:B-1----:R1:W2:Y:S02]  /*c390*/  SYNCS.PHASECHK.TRANS64.TRYWAIT P1, [R6+URZ+0x31838], R16 ;  /* 0x03183810060075a7 */ /* 0x0022a4000802017f */
[----:B--2---:R-:W-:Y:S05]  /*c3a0*/  @!P1 NANOSLEEP.SYNCS 0x989680 ;  /* 0x009896800000995d */ /* 0x004fea0003900000 */
[----:B------:R-:W2:Y:S02]  /*c3b0*/  @!P1 SYNCS.PHASECHK.TRANS64 P1, [R6+URZ+0x31838], R16 ;  /* 0x03183810060095a7 */ /* 0x000ea4000802007f */
[----:B--2---:R-:W-:Y:S05]  /*c3c0*/  @!P1 BRA `(.L_x_674) ;  /* 0xfffffffc00f09947 */ /* 0x004fea000383ffff */
[----:B------:R-:W-:Y:S05]  /*c3d0*/  BRA `(.L_x_685) ;  /* 0xfffffff400f07947 */ /* 0x000fea000383ffff */
.L_x_677:
[----:B----4-:R4:W1:Y:S02]  /*c3e0*/  SYNCS.PHASECHK.TRANS64.TRYWAIT P0, [R5+URZ], R0 ;  /* 0x00000000050075a7 */ /* 0x010864000800017f */
[----:B-1----:R-:W-:Y:S05]  /*c3f0*/  @!P0 NANOSLEEP.SYNCS 0x989680 ;  /* 0x009896800000895d */ /* 0x002fea0003900000 */
[----:B------:R-:W1:Y:S02]  /*c400*/  @!P0 SYNCS.PHASECHK.TRANS64 P0, [R5+URZ], R0 ;  /* 0x00000000050085a7 */ /* 0x000e64000800007f */
[----:B-1----:R-:W-:Y:S05]  /*c410*/  @!P0 BRA `(.L_x_677) ;  /* 0xfffffffc00f08947 */ /* 0x002fea000383ffff */
[----:B------:R-:W-:Y:S05]  /*c420*/  BRA `(.L_x_686) ;  /* 0xfffffffc00147947 */ /* 0x000fea000383ffff */
.L_x_678:
[----:B----4-:R4:W1:Y:S02]  /*c430*/  SYNCS.PHASECHK.TRANS64.TRYWAIT P0, [R3+URZ], R0 ;  /* 0x00000000030075a7 */ /* 0x010864000800017f */
[----:B-1----:R-:W-:Y:S05]  /*c440*/  @!P0 NANOSLEEP.SYNCS 0x989680 ;  /* 0x009896800000895d */ /* 0x002fea0003900000 */
[----:B------:R-:W1:Y:S02]  /*c450*/  @!P0 SYNCS.PHASECHK.TRANS64 P0, [R3+URZ], R0 ;  /* 0x00000000030085a7 */ /* 0x000e64000800007f */
[----:B-1----:R-:W-:Y:S05]  /*c460*/  @!P0 BRA `(.L_x_678) ;  /* 0xfffffffc00f08947 */ /* 0x002fea000383ffff */
[----:B------:R-:W-:Y:S05]  /*c470*/  BRA `(.L_x_687) ;  /* 0xfffffffc00247947 */ /* 0x000fea000383ffff */
.L_x_688:
        /* <DEDUP_REMOVED lines=16> */
.L_x_1152:


//--------------------- .text._ZN7cutlass13device_kernelIN5flash11enable_sm90INS1_16FlashAttnBwdSm90INS1_25CollectiveMainloopBwdSm90ILi2ELi1ELi1EN4cute5tupleIJNS5_1CILi1EEES8_S8_EEENS6_IJNS7_ILi64EEENS7_ILi80EEENS7_ILi256EEEEEENS_10bfloat16_tEfNS_4arch4Sm90ELb1ELb0ELb1ELb0ELb0ELb0ELb1ELb1ELi2ELi1ELi1ELi1ELb0EEENS1_21CollectiveEpilogueBwdISD_SE_SG_Li256ELb0ELb1ELi2EEENS1_25SingleTileBwdLPTSchedulerILb0ELi80ELb0EEEEEEEEEvNT_6ParamsE --------------------------
	.section	.text._ZN7cutlass13device_kernelIN5flash11enable_sm90INS1_16FlashAttnBwdSm90INS1_25CollectiveMainloopBwdSm90ILi2ELi1ELi1EN4cute5tupleIJNS5_1CILi1EEES8_S8_EEENS6_IJNS7_ILi64EEENS7_ILi80EEENS7_ILi256EEEEEENS_10bfloat16_tEfNS_4arch4Sm90ELb1ELb0ELb1ELb0ELb0ELb0ELb1ELb1ELi2ELi1ELi1ELi1ELb0EEENS1_21CollectiveEpilogueBwdISD_SE_SG_Li256ELb0ELb1ELi2EEENS1_25SingleTileBwdLPTSchedulerILb0ELi80ELb0EEEEEEEEEvNT_6ParamsE,"ax",@progbits
	.align	128
.text._ZN7cutlass13device_kernelIN5flash11enable_sm90INS1_16FlashAttnBwdSm90INS1_25CollectiveMainloopBwdSm90ILi2ELi1ELi1EN4cute5tupleIJNS5_1CILi1EEES8_S8_EEENS6_IJNS7_ILi64EEENS7_ILi80EEENS7_ILi256EEEEEENS_10bfloat16_tEfNS_4arch4Sm90ELb1ELb0ELb1ELb0ELb0ELb0ELb1ELb1ELi2ELi1ELi1ELi1ELb0EEENS1_21CollectiveEpilogueBwdISD_SE_SG_Li256ELb0ELb1ELi2EEENS1_25SingleTileBwdLPTSchedulerILb0ELi80ELb0EEEEEEEEEvNT_6ParamsE:
        .type           _ZN7cutlass13device_kernelIN5flash11enable_sm90INS1_16FlashAttnBwdSm90INS1_25CollectiveMainloopBwdSm90ILi2ELi1ELi1EN4cute5tupleIJNS5_1CILi1EEES8_S8_EEENS6_IJNS7_ILi64EEENS7_ILi80EEENS7_ILi256EEEEEENS_10bfloat16_tEfNS_4arch4Sm90ELb1ELb0ELb1ELb0ELb0ELb0ELb1ELb1ELi2ELi1ELi1ELi1ELb0EEENS1_21CollectiveEpilogueBwdISD_SE_SG_Li256ELb0ELb1ELi2EEENS1_25SingleTileBwdLPTSchedulerILb0ELi80ELb0EEEEEEEEEvNT_6ParamsE,@function
        .size           _ZN7cutlass13device_kernelIN5flash11enable_sm90INS1_16FlashAttnBwdSm90INS1_25CollectiveMainloopBwdSm90ILi2ELi1ELi1EN4cute5tupleIJNS5_1CILi1EEES8_S8_EEENS6_IJNS7_ILi64EEENS7_ILi80EEENS7_ILi256EEEEEENS_10bfloat16_tEfNS_4arch4Sm90ELb1ELb0ELb1ELb0ELb0ELb0ELb1ELb1ELi2ELi1ELi1ELi1ELb0EEENS1_21CollectiveEpilogueBwdISD_SE_SG_Li256ELb0ELb1ELi2EEENS1_25SingleTileBwdLPTSchedulerILb0ELi80ELb0EEEEEEEEEvNT_6ParamsE,(.L_x_1153 - _ZN7cutlass13device_kernelIN5flash11enable_sm90INS1_16FlashAttnBwdSm90INS1_25CollectiveMainloopBwdSm90ILi2ELi1ELi1EN4cute5tupleIJNS5_1CILi1EEES8_S8_EEENS6_IJNS7_ILi64EEENS7_ILi80EEENS7_ILi256EEEEEENS_10bfloat16_tEfNS_4arch4Sm90ELb1ELb0ELb1ELb0ELb0ELb0ELb1ELb1ELi2ELi1ELi1ELi1ELb0EEENS1_21CollectiveEpilogueBwdISD_SE_SG_Li256ELb0ELb1ELi2EEENS1_25SingleTileBwdLPTSchedulerILb0ELi80ELb0EEEEEEEEEvNT_6ParamsE)
        .other          _ZN7cutlass13device_kernelIN5flash11enable_sm90INS1_16FlashAttnBwdSm90INS1_25CollectiveMainloopBwdSm90ILi2ELi1ELi1EN4cute5tupleIJNS5_1CILi1EEES8_S8_EEENS6_IJNS7_ILi64EEENS7_ILi80EEENS7_ILi256EEEEEENS_10bfloat16_tEfNS_4arch4Sm90ELb1ELb0ELb1ELb0ELb0ELb0ELb1ELb1ELi2ELi1ELi1ELi1ELb0EEENS1_21CollectiveEpilogueBwdISD_SE_SG_Li256ELb0ELb1ELi2EEENS1_25SingleTileBwdLPTSchedulerILb0ELi80ELb0EEEEEEEEEvNT_6ParamsE,@"STO_CUDA_ENTRY STV_DEFAULT"
_ZN7cutlass13device_kernelIN5flash11enable_sm90INS1_16FlashAttnBwdSm90INS1_25CollectiveMainloopBwdSm90ILi2ELi1ELi1EN4cute5tupleIJNS5_1CILi1EEES8_S8_EEENS6_IJNS7_ILi64EEENS7_ILi80EEENS7_ILi256EEEEEENS_10bfloat16_tEfNS_4arch4Sm90ELb1ELb0ELb1ELb0ELb0ELb0ELb1ELb1ELi2ELi1ELi1ELi1ELb0EEENS1_21CollectiveEpilogueBwdISD_SE_SG_Li256ELb0ELb1ELi2EEENS1_25SingleTileBwdLPTSchedulerILb0ELi80ELb0EEEEEEEEEvNT_6ParamsE:
        /* <DEDUP_REMOVED lines=29> */
.L_x_690:
[----:B------:R-:W-:Y:S05]  /*01d0*/  BSYNC B0 ;  /* 0x0000000000007941 */ /* 0x000fea0003800000 */
.L_x_689:
        /* <DEDUP_REMOVED lines=34> */
.L_x_691:
        /* <DEDUP_REMOVED lines=20> */
.L_x_692:
[----:B-1----:R-:W-:Y:S01]  /*0540*/  ISETP.NE.AND P0, PT, R0, RZ, PT ;  /* 0x000000ff0000720c */ /* 0x002fe20003f05270 */
[----:B------:R-:W-:Y:S01]  /*0550*/  IMAD.MOV.U32 R0, RZ, RZ, 0x1 ;  /* 0x00000001ff007424 */ /* 0x000fe200078e00ff */
[----:B------:R-:W-:Y:S01]  /*0560*/  NOP ;  /* 0x0000000000007918 */ /* 0x000fe20000000000 */
[----:B------:R-:W-:-:S03]  /*0570*/  LOP3.LUT R21, R4, 0x7f, RZ, 0xc0, !PT ;  /* 0x0000007f04157812 */ /* 0x000fc600078ec0ff */
[----:B------:R-:W-:Y:S01]  /*0580*/  SEL R0, R0, 0x2, !P0 ;  /* 0x0000000200007807 */ /* 0x000fe20004000000 */
[----:B--23--:R-:W-:Y:S06]  /*0590*/  BAR.SYNC.DEFER_BLOCKING 0x0 ;  /* 0x0000000000007b1d */ /* 0x00cfec0000010000 */
[----:B------:R-:W-:Y:S05]  /*05a0*/  @!P0 BRA `(.L_x_693) ;  /* 0x000000d000488947 */ /* 0x000fea0003800000 */
.L_x_694:
[----:B------:R-:W-:-:S08]  /*05b0*/  NOP ;  /* 0x0000000000007918 */ /* 0x000fd00000000000 */
[----:B------:R-:W1:Y:S02]  /*05c0*/  USETMAXREG.TRY_ALLOC.CTAPOOL UP0, 0xf0 ;  /* 0x000000f0000079c8 */ /* 0x000e640008000600 */
[----:B-1----:R-:W-:-:S13]  /*05d0*/  PLOP3.LUT P0, PT, PT, PT, UP0, 0x80, 0x0 ;  /* 0x000000000000781c */ /* 0x002fda0003f0f008 */
[----:B------:R-:W-:Y:S05]  /*05e0*/  @!P0 BRA `(.L_x_694) ;  /* 0xfffffffc00f08947 */ /* 0x000fea000383ffff */
[----:B------:R-:W1:Y:S01]  /*05f0*/  S2UR UR7, SR_CTAID.X ;  /* 0x00000000000779c3 */ /* 0x000e620000002500 */
[----:B------:R-:W-:Y:S02]  /*0600*/  ULDC UR8, c[0x0][0xb50] ;  /* 0x0002d40000087ab9 */ /* 0x000fe40000000800 */
[----:B------:R-:W-:-:S05]  /*0610*/  UISETP.NE.AND UP0, UPT, UR8, 0x1, UPT ;  /* 0x000000010800788c */ /* 0x000fca000bf05270 */
[----:B------:R-:W2:Y:S06]  /*0620*/  LDC R2, c[0x0][0xb68] ;  /* 0x0002da00ff027b82 */ /* 0x000eac0000000800 */
[----:B------:R-:W-:Y:S01]  /*0630*/  @UP0 ULDC UR4, c[0x0][0xb54] ;  /* 0x0002d50000040ab9 */ /* 0x000fe20000000800 */
[----:B------:R-:W-:Y:S01]  /*0640*/  @UP0 ULDC UR9, c[0x0][0xb58] ;  /* 0x0002d60000090ab9 */ /* 0x000fe20000000800 */
[----:B-1----:R-:W-:Y:S02]  /*0650*/  UIMAD.WIDE.U32 UR4, UR7, UR4, URZ ;  /* 0x00000004070472a5 */ /* 0x002fe4000f8e003f */
[----:B------:R-:W-:-:S02]  /*0660*/  UMOV UR6, UR7 ;  /* 0x0000000700067c82 */ /* 0x000fc40008000000 */
[----:B------:R-:W-:-:S04]  /*0670*/  @UP0 USHF.R.U32.HI UR6, URZ, UR9, UR5 ;  /* 0x000000093f060299 */ /* 0x000fc80008011605 */
[----:B------:R-:W-:Y:S02]  /*0680*/  UIADD3 UR4, -UR6, URZ, URZ ;  /* 0x0000003f06047290 */ /* 0x000fe4000fffe13f */
[----:B--2---:R-:W-:Y:S02]  /*0690*/  ISETP.LE.AND P0, PT, R2, UR6, PT ;  /* 0x0000000602007c0c */ /* 0x004fe4000bf03270 */
[----:B------:R-:W-:-:S11]  /*06a0*/  UIMAD UR10, UR8, UR4, UR7 ;  /* 0x00000004080a72a4 */ /* 0x000fd6000f8e0207 */
[----:B------:R-:W-:Y:S05]  /*06b0*/  @!P0 BRA `(.L_x_695) ;  /* 0x0000000000208947 */ /* 0x000fea0003800000 */
[----:B------:R-:W-:Y:S01]  /*06c0*/  ULDC UR7, c[0x0][0xb5c] ;  /* 0x0002d70000077ab9 */ /* 0x000fe20000000800 */
[----:B------:R-:W-:Y:S01]  /*06d0*/  UMOV UR45, UR10 ;  /* 0x0000000a002d7c82 */ /* 0x000fe20008000000 */
[----:B------:R-:W-:-:S11]  /*06e0*/  UISETP.NE.AND UP0, UPT, UR7, 0x1, UPT ;  /* 0x000000010700788c */ /* 0x000fd6000bf05270 */
[----:B------:R-:W-:Y:S02]  /*06f0*/  @UP0 ULDC.64 UR8, c[0x0][0xb60] ;  /* 0x0002d80000080ab9 */ /* 0x000fe40000000a00 */
[----:B------:R-:W-:-:S04]  /*0700*/  UIMAD.WIDE.U32 UR4, UR10, UR8, URZ ;  /* 0x000000080a0472a5 */ /* 0x000fc8000f8e003f */
[----:B------:R-:W-:-:S04]  /*0710*/  @UP0 USHF.R.U32.HI UR45, URZ, UR9, UR5 ;  /* 0x000000093f2d0299 */ /* 0x000fc80008011605 */
[----:B------:R-:W-:Y:S01]  /*0720*/  UIMAD UR4, UR45, UR7, URZ ;  /* 0x000000072d0472a4 */ /* 0x000fe2000f8e023f */
[----:B------:R-:W-:Y:S11]  /*0730*/  BRA `(.L_x_696) ;  /* 0x00000000001c7947 */ /* 0x000ff60003800000 */
.L_x_695:
[----:B------:R-:W-:Y:S01]  /*0740*/  ULDC UR7, c[0x0][0xb44] ;  /* 0x0002d10000077ab9 */ /* 0x000fe20000000800 */
[----:B------:R-:W-:Y:S01]  /*0750*/  UMOV UR45, UR10 ;  /* 0x0000000a002d7c82 */ /* 0x000fe20008000000 */
[----:B------:R-:W-:-:S11]  /*0760*/  UISETP.NE.AND UP0, UPT, UR7, 0x1, UPT ;  /* 0x000000010700788c */ /* 0x000fd6000bf05270 */
[----:B------:R-:W-:Y:S02]  /*0770*/  @UP0 ULDC.64 UR8, c[0x0][0xb48] ;  /* 0x0002d20000080ab9 */ /* 0x000fe40000000a00 */
[----:B------:R-:W-:-:S04]  /*0780*/  UIMAD.WIDE.U32 UR4, UR10, UR8, URZ ;  /* 0x000000080a0472a5 */ /* 0x000fc8000f8e003f */
[----:B------:R-:W-:-:S04]  /*0790*/  @UP0 USHF.R.U32.HI UR45, URZ, UR9, UR5 ;  /* 0x000000093f2d0299 */ /* 0x000fc80008011605 */
[----:B------:R-:W-:-:S12]  /*07a0*/  UIMAD UR4, UR45, UR7, URZ ;  /* 0x000000072d0472a4 */ /* 0x000fd8000f8e023f */
.L_x_696:
[----:B------:R-:W-:Y:S01]  /*07b0*/  ULDC UR43, c[0x0][0xb38] ;  /* 0x0002ce00002b7ab9 */ /* 0x000fe20000000800 */
[----:B------:R-:W-:Y:S02]  /*07c0*/  UIADD3 UR4, UR10, -UR4, URZ ;  /* 0x800000040a047290 */ /* 0x000fe4000fffe03f */
[----:B------:R-:W-:Y:S01]  /*07d0*/  UISETP.NE.AND UP0, UPT, UR43, 0x1, UPT ;  /* 0x000000012b00788c */ /* 0x000fe2000bf05270 */
[----:B------:R-:W-:Y:S02]  /*07e0*/  ULDC UR5, c[0x0][0xb44] ;  /* 0x0002d10000057ab9 */ /* 0x000fe40000000800 */
[----:B------:R-:W-:-:S08]  /*07f0*/  UIMAD UR6, UR6, UR5, UR4 ;  /* 0x00000005060672a4 */ /* 0x000fd0000f8e0204 */
[----:B------:R-:W-:Y:S01]  /*0800*/  @UP0 ULDC UR4, c[0x0][0xb3c] ;  /* 0x0002cf0000040ab9 */ /* 0x000fe20000000800 */
[----:B------:R-:W-:Y:S01]  /*0810*/  @UP0 ULDC UR7, c[0x0][0xb40] ;  /* 0x0002d00000070ab9 */ /* 0x000fe20000000800 */
[----:B------:R-:W-:Y:S02]  /*0820*/  UIMAD.WIDE.U32 UR4, UR6, UR4, URZ ;  /* 0x00000004060472a5 */ /* 0x000fe4000f8e003f */
[----:B------:R-:W-:Y:S02]  /*0830*/  UMOV UR44, UR6 ;  /* 0x00000006002c7c82 */ /* 0x000fe40008000000 */
[----:B------:R-:W-:-:S04]  /*0840*/  @UP0 USHF.R.U32.HI UR44, URZ, UR7, UR5 ;  /* 0x000000073f2c0299 */ /* 0x000fc80008011605 */
[----:B------:R-:W-:Y:S02]  /*0850*/  UIADD3 UR4, -UR44, URZ, URZ ;  /* 0x0000003f2c047290 */ /* 0x000fe4000fffe13f */
[----:B------:R-:W-:Y:S02]  /*0860*/  ISETP.LE.AND P0, PT, RZ, UR44, PT ;  /* 0x0000002cff007c0c */ /* 0x000fe4000bf03270 */
[----:B------:R-:W-:-:S11]  /*0870*/  UIMAD UR43, UR43, UR4, UR6 ;  /* 0x000000042b2b72a4 */ /* 0x000fd6000f8e0206 */
[----:B------:R-:W-:Y:S05]  /*0880*/  @!P0 EXIT ;  /* 0x000000000000894d */ /* 0x000fea0003800000 */
[----:B------:R-:W-:Y:S01]  /*0890*/  ULDC UR8, c[0x0][0x280] ;  /* 0x0000a00000087ab9 */ /* 0x000fe20000000800 */
[----:B------:R-:W-:Y:S01]  /*08a0*/  ULDC UR9, c[0x0][0x290] ;  /* 0x0000a40000097ab9 */ /* 0x000fe20000000800 */
[----:B------:R-:W-:Y:S01]  /*08b0*/  UIMAD UR4, UR45, 0x50, UR8 ;  /* 0x000000502d0478a4 */ /* 0x000fe2000f8e0208 */
[----:B------:R-:W-:Y:S01]  /*08c0*/  PLOP3.LUT P0, PT, PT, PT, PT, 0x80, 0x0 ;  /* 0x000000000000781c */ /* 0x000fe20003f0f070 */
[----:B------:R-:W-:Y:S01]  /*08d0*/  ULDC UR6, c[0x0][0x74c] ;  /* 0x0001d30000067ab9 */ /* 0x000fe20000000800 */
[----:B------:R-:W-:Y:S01]  /*08e0*/  ULDC.64 UR46, c[0x0][0x208] ;  /* 0x00008200002e7ab9 */ /* 0x000fe20000000a00 */
[----:B------:R-:W-:Y:S01]  /*08f0*/  UIADD3 UR6, -UR6, UR4, -UR9 ;  /* 0x0000000406067290 */ /* 0x000fe2000fffe909 */
[----:B------:R-:W-:Y:S01]  /*0900*/  CS2R R134, SRZ ;  /* 0x0000000000867805 */ /* 0x000fe2000001ff00 */
[----:B------:R-:W-:Y:S01]  /*0910*/  UIADD3 UR4, UR8, 0x3f, URZ ;  /* 0x0000003f08047890 */ /* 0x000fe2000fffe03f */
[----:B------:R-:W-:Y:S01]  /*0920*/  CS2R R132, SRZ ;  /* 0x0000000000847805 */ /* 0x000fe2000001ff00 */
[----:B------:R-:W-:Y:S01]  /*0930*/  USHF.R.S32.HI UR7, URZ, 0x1f, UR6 ;  /* 0x0000001f3f077899 */ /* 0x000fe20008011406 */
[----:B------:R-:W-:Y:S01]  /*0940*/  CS2R R130, SRZ ;  /* 0x0000000000827805 */ /* 0x000fe2000001ff00 */
[----:B------:R-:W-:Y:S01]  /*0950*/  USHF.R.S32.HI UR5, URZ, 0x1f, UR4 ;  /* 0x0000001f3f057899 */ /* 0x000fe20008011404 */
[----:B------:R-:W-:Y:S01]  /*0960*/  CS2R R128, SRZ ;  /* 0x0000000000807805 */ /* 0x000fe2000001ff00 */
[----:B------:R-:W-:Y:S01]  /*0970*/  ULEA.HI UR7, UR7, UR6, URZ, 0x6 ;  /* 0x0000000607077291 */ /* 0x000fe2000f8f303f */
[----:B------:R-:W-:Y:S01]  /*0980*/  CS2R R94, SRZ ;  /* 0x00000000005e7805 */ /* 0x000fe2000001ff00 */
[----:B------:R-:W-:Y:S01]  /*0990*/  ULEA.HI UR5, UR5, UR4, URZ, 0x6 ;  /* 0x0000000405057291 */ /* 0x000fe2000f8f303f */
[----:B------:R-:W-:Y:S01]  /*09a0*/  CS2R R92, SRZ ;  /* 0x00000000005c7805 */ /* 0x000fe2000001ff00 */
[----:B------:R-:W-:Y:S01]  /*09b0*/  USHF.R.S32.HI UR7, URZ, 0x6, UR7 ;  /* 0x000000063f077899 */ /* 0x000fe20008011407 */
[----:B------:R-:W-:Y:S01]  /*09c0*/  CS2R R90, SRZ ;  /* 0x00000000005a7805 */ /* 0x000fe2000001ff00 */
[----:B------:R-:W-:Y:S01]  /*09d0*/  USHF.R.S32.HI UR40, URZ, 0x6, UR5 ;  /* 0x000000063f287899 */ /* 0x000fe20008011405 */
[----:B------:R-:W-:-:S02]  /*09e0*/  CS2R R88, SRZ ;  /* 0x0000000000587805 */ /* 0x000fc4000001ff00 */
[----:B------:R-:W-:Y:S02]  /*09f0*/  CS2R R126, SRZ ;  /* 0x00000000007e7805 */ /* 0x000fe4000001ff00 */
[----:B------:R-:W-:Y:S02]  /*0a00*/  CS2R R124, SRZ ;  /* 0x00000000007c7805 */ /* 0x000fe4000001ff00 */
[----:B------:R-:W-:Y:S02]  /*0a10*/  VIMNMX R4, RZ, UR7, !PT ;  /* 0x00000007ff047c48 */ /* 0x000fe4000ffe0100 */
[----:B------:R-:W-:Y:S02]  /*0a20*/  CS2R R122, SRZ ;  /* 0x00000000007a7805 */ /* 0x000fe4000001ff00 */
[----:B------:R-:W-:Y:S02]  /*0a30*/  CS2R R120, SRZ ;  /* 0x0000000000787805 */ /* 0x000fe4000001ff00 */
[----:B------:R-:W-:-:S02]  /*0a40*/  CS2R R86, SRZ ;  /* 0x0000000000567805 */ /* 0x000fc4000001ff00 */
[----:B------:R-:W-:Y:S02]  /*0a50*/  ISETP.LT.AND P1, PT, R4, UR40, PT ;  /* 0x0000002804007c0c */ /* 0x000fe4000bf21270 */
        /* <DEDUP_REMOVED lines=67> */
[----:B------:R-:W-:Y:S06]  /*0e90*/  @!P1 BRA `(.L_x_697) ;  /* 0x0000009c00bc9947 */ /* 0x000fec0003800000 */
[----:B------:R-:W1:Y:S01]  /*0ea0*/  S2R R2, SR_CgaCtaId ;  /* 0x0000000000027919 */ /* 0x000e620000008800 */
[----:B------:R-:W-:Y:S01]  /*0eb0*/  MOV R17, 0x400 ;  /* 0x0000040000117802 */ /* 0x000fe20000000f00 */
[----:B------:R-:W2:Y:S01]  /*0ec0*/  LDC.64 R20, c[0x0][0x2d8] ;  /* 0x0000b600ff147b82 */ /* 0x000ea20000000a00 */
[----:B------:R-:W-:Y:S01]  /*0ed0*/  SHF.L.U32 R10, RZ, 0x1f, RZ ;  /* 0x0000001fff0a7819 */ /* 0x000fe200000006ff */
[----:B------:R-:W3:Y:S01]  /*0ee0*/  S2R R3, SR_TID.X ;  /* 0x0000000000037919 */ /* 0x000ee20000002100 */
[----:B-1----:R-:W-:-:S04]  /*0ef0*/  LEA R17, R2, R17, 0x18 ;  /* 0x0000001102117211 */ /* 0x002fc800078ec0ff */
[----:B------:R-:W1:Y:S01]  /*0f00*/  SYNCS.PHASECHK.TRANS64.TRYWAIT P0, [R17+URZ+0x31800], R10 ;  /* 0x0318000a110075a7 */ /* 0x000e62000800017f */
[----:B---3--:R-:W-:-:S05]  /*0f10*/  VIADD R2, R3, 0xffffff80 ;  /* 0xffffff8003027836 */ /* 0x008fca0000000000 */
[----:B------:R-:W-:-:S04]  /*0f20*/  SHF.R.S32.HI R3, RZ, 0x1f, R2 ;  /* 0x0000001fff037819 */ /* 0x000fc80000011402 */
[CC--:B------:R-:W-:Y:S02]  /*0f30*/  LEA.HI R5, R3.reuse, R2.reuse, RZ, 0x7 ;  /* 0x0000000203057211 */ /* 0x0c0fe400078f38ff */
[-C--:B------:R-:W-:Y:S02]  /*0f40*/  LEA.HI R7, R3, R2.reuse, RZ, 0x4 ;  /* 0x0000000203077211 */ /* 0x080fe400078f20ff */
[----:B------:R-:W-:Y:S02]  /*0f50*/  SHF.R.S32.HI R6, RZ, 0x7, R5 ;  /* 0x00000007ff067819 */ /* 0x000fe40000011405 */
[----:B------:R-:W-:Y:S02]  /*0f60*/  LOP3.LUT R5, R5, 0xffffff80, RZ, 0xc0, !PT ;  /* 0xffffff8005057812 */ /* 0x000fe400078ec0ff */
[----:B------:R-:W-:Y:S01]  /*0f70*/  LOP3.LUT R7, R7, 0xffffff0, RZ, 0xc0, !PT ;  /* 0x0ffffff007077812 */ /* 0x000fe200078ec0ff */
[----:B------:R3:W4:Y:S01]  /*0f80*/  SHFL.IDX PT, R13, R6, RZ, 0x1f ;  /* 0x00001fff060d7589 */ /* 0x00072200000e0000 */
[----:B------:R-:W-:Y:S01]  /*0f90*/  LEA.HI R3, R3, R2, RZ, 0x5 ;  /* 0x0000000203037211 */ /* 0x000fe200078f28ff */
[----:B------:R-:W-:Y:S01]  /*0fa0*/  IMAD.IADD R5, R2, 0x1, -R5 ;  /* 0x0000000102057824 */ /* 0x000fe200078e0a05 */
[----:B------:R-:W-:Y:S01]  /*0fb0*/  LEA.HI R8, R6, R6, RZ, 0x1 ;  /* 0x0000000606087211 */ /* 0x000fe200078f08ff */
[----:B------:R-:W-:Y:S01]  /*0fc0*/  IMAD.IADD R7, R2, 0x1, -R7 ;  /* 0x0000000102077824 */ /* 0x000fe200078e0a07 */
[----:B------:R-:W-:-:S02]  /*0fd0*/  SHF.R.S32.HI R11, RZ, 0x5, R3 ;  /* 0x00000005ff0b7819 */ /* 0x000fc40000011403 */
[----:B------:R-:W-:Y:S01]  /*0fe0*/  SHF.R.S32.HI R2, RZ, 0x1f, R3 ;  /* 0x0000001fff027819 */ /* 0x000fe20000011403 */
[----:B-123--:R-:W-:Y:S06]  /*0ff0*/  @P0 BRA `(.L_x_698) ;  /* 0x0000000000080947 */ /* 0x00efec0003800000 */
[----:B------:R-:W1:Y:S02]  /*1000*/  SYNCS.PHASECHK.TRANS64.TRYWAIT P0, [R17+URZ+0x31800], R10 ;  /* 0x0318000a110075a7 */ /* 0x000e64000800017f */
[----:B-1----:R-:W-:Y:S05]  /*1010*/  @!P0 BRA `(.L_x_699) ;  /* 0x000000e000e08947 */ /* 0x002fea0003800000 */
.L_x_698:
[----:B------:R-:W-:Y:S01]  /*1020*/  LOP3.LUT R9, R8, 0x1ffffffe, RZ, 0xc0, !PT ;  /* 0x1ffffffe08097812 */ /* 0x000fe200078ec0ff */
[----:B------:R-:W2:Y:S01]  /*1030*/  LDC.64 R22, c[0x0][0x2e0] ;  /* 0x0000b800ff167b82 */ /* 0x000ea20000000a00 */
[----:B------:R-:W-:Y:S01]  /*1040*/  SHF.R.S32.HI R8, RZ, 0x1f, R5 ;  /* 0x0000001fff087819 */ /* 0x000fe20000011405 */
[----:B------:R-:W-:Y:S01]  /*1050*/  IMAD R19, R6, 0x40, R7 ;  /* 0x0000004006137824 */ /* 0x000fe200078e0207 */
[----:B------:R-:W-:Y:S01]  /*1060*/  LEA.HI R3, R2, R11, RZ, 0x2 ;  /* 0x0000000b02037211 */ /* 0x000fe200078f10ff */
[C---:B------:R-:W-:Y:S01]  /*1070*/  IMAD.IADD R15, R6.reuse, 0x1, -R9 ;  /* 0x00000001060f7824 */ /* 0x040fe200078e0a09 */
[----:B----4-:R-:W-:Y:S01]  /*1080*/  LEA.HI R2, R13, R13, RZ, 0x1 ;  /* 0x0000000d0d027211 */ /* 0x010fe200078f08ff */
[----:B------:R-:W-:Y:S01]  /*1090*/  IMAD R9, R6, 0x800, R5 ;  /* 0x0000080006097824 */ /* 0x000fe200078e0205 */
[----:B------:R-:W-:Y:S01]  /*10a0*/  LEA.HI R7, R8, R5, RZ, 0x2 ;  /* 0x0000000508077211 */ /* 0x000fe200078f10ff */
[----:B------:R-:W-:Y:S01]  /*10b0*/  USHF.R.S32.HI UR4, URZ, 0x1f, UR43 ;  /* 0x0000001f3f047899 */ /* 0x000fe2000801142b */
[----:B------:R-:W-:Y:S01]  /*10c0*/  LOP3.LUT R6, R2, 0xfffffffe, RZ, 0xc0, !PT ;  /* 0xfffffffe02067812 */ /* 0x000fe200078ec0ff */
[----:B------:R-:W-:Y:S01]  /*10d0*/  IMAD.SHL.U32 R2, R9, 0x4, RZ ;  /* 0x0000000409027824 */ /* 0x000fe200078e00ff */
[--C-:B------:R-:W-:Y:S01]  /*10e0*/  SHF.R.S32.HI R9, RZ, 0x2, R7.reuse ;  /* 0x00000002ff097819 */ /* 0x100fe20000011407 */
[----:B------:R-:W-:Y:S01]  /*10f0*/  IMAD.MOV.U32 R232, RZ, RZ, RZ ;  /* 0x000000ffffe87224 */ /* 0x000fe200078e00ff */
[----:B-1----:R-:W-:Y:S01]  /*1100*/  SHF.R.S32.HI R10, RZ, 0x1f, R7 ;  /* 0x0000001fff0a7819 */ /* 0x002fe20000011407 */
[----:B------:R-:W-:Y:S01]  /*1110*/  IMAD.IADD R13, R13, 0x1, -R6 ;  /* 0x000000010d0d7824 */ /* 0x000fe200078e0a06 */
[----:B------:R-:W-:Y:S01]  /*1120*/  LOP3.LUT R12, R3, 0xfffffc, RZ, 0xc0, !PT ;  /* 0x00fffffc030c7812 */ /* 0x000fe200078ec0ff */
[----:B------:R-:W-:Y:S01]  /*1130*/  IMAD R6, R20, UR4, RZ ;  /* 0x0000000414067c24 */ /* 0x000fe2000f8e02ff */
[----:B------:R-:W-:Y:S01]  /*1140*/  LEA.HI R10, R10, R9, RZ, 0x3 ;  /* 0x000000090a0a7211 */ /* 0x000fe200078f18ff */
[----:B------:R-:W-:Y:S01]  /*1150*/  USHF.R.S32.HI UR4, URZ, 0x1f, UR44 ;  /* 0x0000001f3f047899 */ /* 0x000fe2000801142c */
[----:B------:R-:W-:Y:S01]  /*1160*/  SHF.R.S32.HI R3, RZ, 0x1f, R2 ;  /* 0x0000001fff037819 */ /* 0x000fe20000011402 */
[----:B------:R-:W-:Y:S01]  /*1170*/  IMAD.IADD R12, R11, 0x1, -R12 ;  /* 0x000000010b0c7824 */ /* 0x000fe200078e0a0c */
[----:B------:R-:W-:Y:S01]  /*1180*/  LOP3.LUT R10, R10, 0xfffffff8, RZ, 0xc0, !PT ;  /* 0xfffffff80a0a7812 */ /* 0x000fe200078ec0ff */
[----:B------:R-:W-:Y:S01]  /*1190*/  IMAD R11, R21, UR43, R6 ;  /* 0x0000002b150b7c24 */ /* 0x000fe2000f8e0206 */
[----:B------:R-:W-:Y:S01]  /*11a0*/  LOP3.LUT R6, R7, 0x7ffffffc, RZ, 0xc0, !PT ;  /* 0x7ffffffc07067812 */ /* 0x000fe200078ec0ff */
[----:B------:R-:W-:Y:S01]  /*11b0*/  IMAD.WIDE.U32 R2, R20, UR43, R2 ;  /* 0x0000002b14027c25 */ /* 0x000fe2000f8e0002 */
[----:B------:R-:W-:-:S02]  /*11c0*/  LEA.HI R8, R8, R5, RZ, 0x5 ;  /* 0x0000000508087211 */ /* 0x000fc400078f28ff */
[----:B------:R-:W-:Y:S02]  /*11d0*/  CS2R R134, SRZ ;  /* 0x0000000000867805 */ /* 0x000fe4000001ff00 */
[----:B------:R-:W-:Y:S01]  /*11e0*/  LOP3.LUT R235, R0, 0x1, RZ, 0xfc, !PT ;  /* 0x0000000100eb7812 */ /* 0x000fe200078efcff */
[----:B------:R-:W-:Y:S01]  /*11f0*/  IMAD.IADD R231, R9, 0x1, -R10 ;  /* 0x0000000109e77824 */ /* 0x000fe200078e0a0a */
[----:B------:R-:W-:Y:S01]  /*1200*/  SHF.R.S32.HI R8, RZ, 0x5, R8 ;  /* 0x00000005ff087819 */ /* 0x000fe20000011408 */
[----:B------:R-:W-:Y:S01]  /*1210*/  IMAD.IADD R3, R3, 0x1, R11 ;  /* 0x0000000103037824 */ /* 0x000fe200078e020b */
[----:B------:R-:W-:Y:S01]  /*1220*/  CS2R R132, SRZ ;  /* 0x0000000000847805 */ /* 0x000fe2000001ff00 */
[C---:B--2---:R-:W-:Y:S01]  /*1230*/  IMAD R10, R22.reuse, UR4, RZ ;  /* 0x00000004160a7c24 */ /* 0x044fe2000f8e02ff */
[----:B------:R-:W-:Y:S01]  /*1240*/  UIMAD UR4, UR45, -0x50, UR9 ;  /* 0xffffffb02d0478a4 */ /* 0x000fe2000f8e0209 */
[----:B------:R-:W-:Y:S01]  /*1250*/  IMAD.WIDE.U32 R24, R22, UR44, R2 ;  /* 0x0000002c16187c25 */ /* 0x000fe2000f8e0002 */
[----:B------:R-:W-:-:S02]  /*1260*/  CS2R R130, SRZ ;  /* 0x0000000000827805 */ /* 0x000fc4000001ff00 */
[----:B------:R-:W-:Y:S01]  /*1270*/  CS2R R128, SRZ ;  /* 0x0000000000807805 */ /* 0x000fe2000001ff00 */
[----:B------:R-:W-:Y:S01]  /*1280*/  UIADD3 UR5, UR4, 0x1, -UR8 ;  /* 0x0000000104057890 */ /* 0x000fe2000fffe808 */
[----:B------:R-:W-:Y:S01]  /*1290*/  IMAD R10, R23, UR44, R10 ;  /* 0x0000002c170a7c24 */ /* 0x000fe2000f8e020a */
[----:B------:R1:W-:Y:S01]  /*12a0*/  STL.64 [R1], R24 ;  /* 0x0000001801007387 */ /* 0x0003e20000100a00 */
[----:B------:R-:W-:Y:S01]  /*12b0*/  IMAD.MOV.U32 R3, RZ, RZ, R4 ;  /* 0x000000ffff037224 */ /* 0x000fe200078e0004 */
[----:B------:R-:W-:Y:S01]  /*12c0*/  CS2R R126, SRZ ;  /* 0x00000000007e7805 */ /* 0x000fe2000001ff00 */
[----:B------:R-:W-:Y:S01]  /*12d0*/  IMAD.IADD R4, R25, 0x1, R10 ;  /* 0x0000000119047824 */ /* 0x000fe200078e020a */
[----:B------:R-:W-:Y:S01]  /*12e0*/  CS2R R124, SRZ ;  /* 0x00000000007c7805 */ /* 0x000fe2000001ff00 */
[----:B------:R-:W-:Y:S01]  /*12f0*/  IMAD.IADD R6, R5, 0x1, -R6 ;  /* 0x0000000105067824 */ /* 0x000fe200078e0a06 */
[----:B------:R-:W-:Y:S01]  /*1300*/  CS2R R122, SRZ ;  /* 0x00000000007a7805 */ /* 0x000fe2000001ff00 */
[----:B------:R-:W-:Y:S01]  /*1310*/  IMAD R12, R12, 0x10, R19 ;  /* 0x000000100c0c7824 */ /* 0x000fe200078e0213 */
[----:B------:R1:W-:Y:S01]  /*1320*/  STL [R1+0x8], R4 ;  /* 0x0000080401007387 */ /* 0x0003e20000100800 */
[----:B------:R-:W-:Y:S01]  /*1330*/  IMAD R6, R15, 0x4, R6 ;  /* 0x000000040f067824 */ /* 0x000fe200078e0206 */
[----:B------:R-:W-:Y:S01]  /*1340*/  CS2R R120, SRZ ;  /* 0x0000000000787805 */ /* 0x000fe2000001ff00 */
[----:B------:R-:W-:Y:S01]  /*1350*/  IMAD.SHL.U32 R0, R12, 0x8, RZ ;  /* 0x000000080c007824 */ /* 0x000fe200078e00ff */
[----:B------:R-:W-:Y:S01]  /*1360*/  CS2R R118, SRZ ;  /* 0x0000000000767805 */ /* 0x000fe2000001ff00 */
[----:B------:R-:W-:Y:S01]  /*1370*/  IMAD.SHL.U32 R233, R6, 0x2, RZ ;  /* 0x0000000206e97824 */ /* 0x000fe200078e00ff */
[----:B------:R-:W-:Y:S01]  /*1380*/  CS2R R116, SRZ ;  /* 0x0000000000747805 */ /* 0x000fe2000001ff00 */
[----:B------:R-:W-:Y:S01]  /*1390*/  IMAD R231, R8, 0x10, R231 ;  /* 0x0000001008e77824 */ /* 0x000fe200078e02e7 */
[----:B------:R-:W-:Y:S01]  /*13a0*/  CS2R R114, SRZ ;  /* 0x0000000000727805 */ /* 0x000fe2000001ff00 */
[----:B------:R-:W-:Y:S01]  /*13b0*/  IMAD.MOV.U32 R2, RZ, RZ, RZ ;  /* 0x000000ffff027224 */ /* 0x000fe200078e00ff */
[----:B------:R-:W-:Y:S01]  /*13c0*/  IADD3 R234, -R233, UR4, RZ ;  /* 0x00000004e9ea7c10 */ /* 0x000fe2000fffe1ff */
        /* <DEDUP_REMOVED lines=70> */
[----:B------:R-:W-:Y:S01]  /*1830*/  IMAD R0, R0, 0x2, R17 ;  /* 0x0000000200007824 */ /* 0x000fe200078e0211 */
[----:B-1----:R-:W-:-:S07]  /*1840*/  IADD3 R233, -R233, UR5, RZ ;  /* 0x00000005e9e97c10 */ /* 0x002fce000fffe1ff */
.L_x_710:
[----:B------:R-:W-:-:S13]  /*1850*/  ISETP.NE.AND P0, PT, R235, 0x3, PT ;  /* 0x00000003eb00780c */ /* 0x000fda0003f05270 */
[----:B-1----:R-:W-:Y:S05]  /*1860*/  @!P0 BRA `(.L_x_700) ;  /* 0x0000000000048947 */ /* 0x002fea0003800000 */
[----:B------:R-:W-:Y:S01]  /*1870*/  BPT.TRAP 0x1 ;  /* 0x000000040000795c */ /* 0x000fe20000300000 */
.L_x_700:
[----:B------:R-:W-:Y:S01]  /*1880*/  IMAD R16, R2, 0x8, R17 ;  /* 0x0000000802107824 */ /* 0x000fe200078e0211 */
[----:B------:R-:W-:-:S04]  /*1890*/  SHF.L.U32 R7, R232, 0x1f, RZ ;  /* 0x0000001fe8077819 */ /* 0x000fc800000006ff */
[----:B------:R1:W2:Y:S01]  /*18a0*/  SYNCS.PHASECHK.TRANS64.TRYWAIT P1, [R16+URZ+0x31810], R7 ;  /* 0x03181007100075a7 */ /* 0x0002a2000802017f */
[----:B------:R-:W-:Y:S05]  /*18b0*/  @!P0 BRA `(.L_x_701) ;  /* 0x0000000000048947 */ /* 0x000fea0003800000 */
[----:B------:R-:W-:Y:S01]  /*18c0*/  BPT.TRAP 0x1 ;  /* 0x000000040000795c */ /* 0x000fe20000300000 */
.L_x_701:
        /* <DEDUP_REMOVED lines=12> */
.L_x_702:
        /* <DEDUP_REMOVED lines=566> */
[----:B------:R-:W-:-:S04]  /*3cf0*/  IMAD R4, R2, 0x40, R231 ;  /* 0x0000004002047824 */ /* 0x000fc800078e02e7 */
[----:B------:R-:W-:Y:S01]  /*3d00*/  IMAD R6, R4, 0x4, R17 ;  /* 0x0000000404067824 */ /* 0x000fe200078e0211 */
        /* <DEDUP_REMOVED lines=28> */
.L_x_704:
[----:B-1----:R-:W-:-:S04]  /*3ed0*/  SHF.L.U32 R6, R230, 0x1f, RZ ;  /* 0x0000001fe6067819 */ /* 0x002fc800000006ff */
[----:B------:R1:W4:Y:S01]  /*3ee0*/  SYNCS.PHASECHK.TRANS64.TRYWAIT P1, [R17+URZ+0x31830], R6 ;  /* 0x03183006110075a7 */ /* 0x000322000802017f */
[----:B------:R-:W-:Y:S05]  /*3ef0*/  @!P0 BRA `(.L_x_705) ;  /* 0x0000000000048947 */ /* 0x000fea0003800000 */
[----:B------:R-:W-:Y:S01]  /*3f00*/  BPT.TRAP 0x1 ;  /* 0x000000040000795c */ /* 0x000fe20000300000 */
.L_x_705:
[----:B----4-:R-:W-:Y:S05]  /*3f10*/  @P1 BRA `(.L_x_706) ;  /* 0x0000000000081947 */ /* 0x010fea0003800000 */
[----:B------:R-:W4:Y:S02]  /*3f20*/  SYNCS.PHASECHK.TRANS64.TRYWAIT P1, [R17+URZ+0x31830], R6 ;  /* 0x03183006110075a7 */ /* 0x000f24000802017f */
[----:B----4-:R-:W-:Y:S05]  /*3f30*/  @!P1 BRA `(.L_x_707) ;  /* 0x000000b400409947 */ /* 0x010fea0003800000 */
.L_x_706:
[----:B------:R-:W-:Y:S01]  /*3f40*/  VIADD R12, R12, 0xa000 ;  /* 0x0000a0000c0c7836 */ /* 0x000fe20000000000 */
[----:B------:R-:W-:Y:S01]  /*3f50*/  WARPGROUP.ARRIVE ;  /* 0x00000000000079c5 */ /* 0x000fe20000000000 */
[----:B------:R-:W-:Y:S01]  /*3f60*/  VIADD R14, R17, 0x24100 ;  /* 0x00024100110e7836 */ /* 0x000fe20000000000 */
[----:B------:R-:W-:Y:S01]  /*3f70*/  UMOV UR9, 0x40000040 ;  /* 0x4000004000097882 */ /* 0x000fe20000000000 */
[----:B------:R-:W-:Y:S01]  /*3f80*/  UMOV UR11, 0x40000000 ;  /* 0x40000000000b7882 */ /* 0x000fe20000000000 */
[----:B------:R-:W-:Y:S01]  /*3f90*/  SHF.R.U32.HI R12, RZ, 0x4, R12 ;  /* 0x00000004ff0c7819 */ /* 0x000fe2000001160c */
[----:B------:R-:W-:Y:S01]  /*3fa0*/  ULDC UR5, c[0x0][0x75c] ;  /* 0x0001d70000057ab9 */ /* 0x000fe20000000800 */
[----:B------:R-:W-:Y:S01]  /*3fb0*/  SHF.R.U32.HI R14, RZ, 0x4, R14 ;  /* 0x00000004ff0e7819 */ /* 0x000fe2000001160e */
[----:B------:R-:W-:Y:S01]  /*3fc0*/  FMUL.FTZ R10, R24, UR5 ;  /* 0x00000005180a7c20 */ /* 0x000fe20008410000 */
[----:B------:R-:W-:Y:S01]  /*3fd0*/  LOP3.LUT R15, R12, 0x3fff, RZ, 0xc0, !PT ;  /* 0x00003fff0c0f7812 */ /* 0x000fe200078ec0ff */
[----:B------:R-:W-:Y:S01]  /*3fe0*/  FMUL.FTZ R236, R25, UR5 ;  /* 0x0000000519ec7c20 */ /* 0x000fe20008410000 */
[----:B------:R-:W-:Y:S01]  /*3ff0*/  LOP3.LUT R22, R14, 0x3fff, RZ, 0xc0, !PT ;  /* 0x00003fff0e167812 */ /* 0x000fe200078ec0ff */
[----:B------:R-:W-:Y:S01]  /*4000*/  FMUL.FTZ R11, R28, UR5 ;  /* 0x000000051c0b7c20 */ /* 0x000fe20008410000 */
[----:B------:R-:W-:Y:S01]  /*4010*/  LOP3.LUT R15, R15, 0x10000, RZ, 0xfc, !PT ;  /* 0x000100000f0f7812 */ /* 0x000fe200078efcff */
[----:B------:R-:W-:Y:S01]  /*4020*/  FMUL.FTZ R237, R29, UR5 ;  /* 0x000000051ded7c20 */ /* 0x000fe20008410000 */
[----:B------:R-:W-:Y:S01]  /*4030*/  LOP3.LUT R22, R22, 0x10000, RZ, 0xfc, !PT ;  /* 0x0001000016167812 */ /* 0x000fe200078efcff */
[----:B------:R-:W1:Y:S01]  /*4040*/  MUFU.TANH R10, R10 ;  /* 0x0000000a000a7308 */ /* 0x000e620000002400 */
[----:B------:R-:W-:Y:S01]  /*4050*/  R2UR UR10, R15 ;  /* 0x000000000f0a72ca */ /* 0x000fe200000e0000 */
[----:B------:R-:W-:Y:S01]  /*4060*/  IMAD R28, R3, 0x40, R231 ;  /* 0x00000040031c7824 */ /* 0x000fe200078e02e7 */
[----:B------:R-:W-:Y:S01]  /*4070*/  R2UR UR8, R22 ;  /* 0x00000000160872ca */ /* 0x000fe200000e0000 */
[C---:B------:R-:W-:Y:S01]  /*4080*/  VIADD R24, R15.reuse, 0x100 ;  /* 0x000001000f187836 */ /* 0x040fe20000000000 */
[----:B------:R-:W-:Y:S01]  /*4090*/  UMOV UR19, 0x40000000 ;  /* 0x4000000000137882 */ /* 0x000fe20000000000 */
[C---:B------:R-:W-:Y:S01]  /*40a0*/  VIADD R25, R15.reuse, 0x180 ;  /* 0x000001800f197836 */ /* 0x040fe20000000000 */
[----:B------:R-:W-:Y:S01]  /*40b0*/  VIADDMNMX R23, R28, R233, R234, PT ;  /* 0x000000e91c177246 */ /* 0x000fe200038001ea */
[----:B------:R-:W4:Y:S01]  /*40c0*/  MUFU.TANH R236, R236 ;  /* 0x000000ec00ec7308 */ /* 0x000f220000002400 */
[----:B------:R-:W-:Y:S01]  /*40d0*/  R2UR UR13, R24 ;  /* 0x00000000180d72ca */ /* 0x000fe200000e0000 */
[----:B------:R-:W-:Y:S01]  /*40e0*/  VIADD R24, R15, 0x2 ;  /* 0x000000020f187836 */ /* 0x000fe20000000000 */
[C---:B------:R-:W-:Y:S01]  /*40f0*/  ISETP.GT.AND P6, PT, R23.reuse, RZ, PT ;  /* 0x000000ff1700720c */ /* 0x040fe20003fc4270 */
[----:B------:R-:W-:Y:S01]  /*4100*/  UMOV UR17, 0x40000040 ;  /* 0x4000004000117882 */ /* 0x000fe20000000000 */
[----:B------:R-:W-:Y:S01]  /*4110*/  ISETP.GT.AND P1, PT, R23, 0x1, PT ;  /* 0x000000011700780c */ /* 0x000fe20003f24270 */
[----:B------:R-:W-:Y:S01]  /*4120*/  VIADD R29, R15, 0x82 ;  /* 0x000000820f1d7836 */ /* 0x000fe20000000000 */
[C---:B------:R-:W-:Y:S01]  /*4130*/  ISETP.GT.AND P2, PT, R23.reuse, 0x10, PT ;  /* 0x000000101700780c */ /* 0x040fe20003f44270 */
[----:B------:R-:W-:Y:S01]  /*4140*/  HGMMA.64x8x16.F32.BF16 R44, gdesc[UR8], RZ, !UPT, gsb0 ;  /* 0x00000000082c79f0 */ /* 0x000fe2000c0018ff */
[----:B------:R-:W2:Y:S01]  /*4150*/  MUFU.TANH R11, R11 ;  /* 0x0000000b000b7308 */ /* 0x000ea20000002400 */
[C---:B------:R-:W-:Y:S01]  /*4160*/  ISETP.GT.AND P3, PT, R23.reuse, 0x11, PT ;  /* 0x000000111700780c */ /* 0x040fe20003f64270 */
[----:B------:R-:W-:Y:S01]  /*4170*/  UMOV UR11, 0x40000000 ;  /* 0x40000000000b7882 */ /* 0x000fe20000000000 */
[----:B-1----:R-:W-:Y:S01]  /*4180*/  FSEL R14, R10, -INF , P6 ;  /* 0xff8000000a0e7808 */ /* 0x002fe20003000000 */
[----:B------:R-:W-:Y:S01]  /*4190*/  FMUL.FTZ R26, R26, UR5 ;  /* 0x000000051a1a7c20 */ /* 0x000fe20008410000 */
[C---:B------:R-:W-:Y:S01]  /*41a0*/  ISETP.GT.AND P4, PT, R23.reuse, 0x20, PT ;  /* 0x000000201700780c */ /* 0x040fe20003f84270 */
[----:B------:R-:W-:Y:S01]  /*41b0*/  STL [R1+0x14], R97 ;  /* 0x0000146101007387 */ /* 0x000fe20000100800 */
[C---:B------:R-:W-:Y:S01]  /*41c0*/  ISETP.GT.AND P5, PT, R23.reuse, 0x21, PT ;  /* 0x000000211700780c */ /* 0x040fe20003fa4270 */
[----:B------:R-:W1:Y:S01]  /*41d0*/  MUFU.TANH R237, R237 ;  /* 0x000000ed00ed7308 */ /* 0x000e620000002400 */
[----:B----4-:R-:W-:Y:S01]  /*41e0*/  FSEL R12, R236, -INF , P1 ;  /* 0xff800000ec0c7808 */ /* 0x010fe20000800000 */
[----:B------:R-:W-:Y:S01]  /*41f0*/  STL [R1+0x10], R96 ;  /* 0x0000106001007387 */ /* 0x000fe20000100800 */
[C---:B------:R-:W-:Y:S01]  /*4200*/  ISETP.GT.AND P6, PT, R23.reuse, 0x30, PT ;  /* 0x000000301700780c */ /* 0x040fe20003fc4270 */
[----:B------:R-:W-:Y:S01]  /*4210*/  FMUL.FTZ R32, R32, UR5 ;  /* 0x0000000520207c20 */ /* 0x000fe20008410000 */
[----:B------:R-:W-:Y:S01]  /*4220*/  ISETP.GT.AND P1, PT, R23, 0x31, PT ;  /* 0x000000311700780c */ /* 0x000fe20003f24270 */
[----:B------:R4:W-:Y:S01]  /*4230*/  STL [R1+0xc], R16 ;  /* 0x00000c1001007387 */ /* 0x0009e20000100800 */
[----:B------:R-:W-:Y:S01]  /*4240*/  R2UR UR14, R25 ;  /* 0x00000000190e72ca */ /* 0x000fe200000e0000 */
[----:B------:R-:W-:Y:S01]  /*4250*/  VIADD R25, R22, 0x2 ;  /* 0x0000000216197836 */ /* 0x000fe20000000000 */
[----:B--2---:R-:W-:Y:S01]  /*4260*/  FSEL R19, R11, -INF , P2 ;  /* 0xff8000000b137808 */ /* 0x004fe20001000000 */
[----:B------:R-:W-:Y:S01]  /*4270*/  FMUL.FTZ R33, R33, UR5 ;  /* 0x0000000521217c20 */ /* 0x000fe20008410000 */
[----:B------:R-:W-:Y:S01]  /*4280*/  ISETP.GT.AND P2, PT, R23, 0x40, PT ;  /* 0x000000401700780c */ /* 0x000fe20003f44270 */
[----:B------:R-:W-:Y:S01]  /*4290*/  FMUL.FTZ R36, R36, UR5 ;  /* 0x0000000524247c20 */ /* 0x000fe20008410000 */
[----:B------:R-:W-:Y:S01]  /*42a0*/  R2UR UR18, R24 ;  /* 0x00000000181272ca */ /* 0x000fe200000e0000 */
[----:B------:R-:W-:Y:S01]  /*42b0*/  VIADD R24, R15, 0x182 ;  /* 0x000001820f187836 */ /* 0x000fe20000000000 */
[----:B------:R-:W-:Y:S01]  /*42c0*/  R2UR UR16, R25 ;  /* 0x00000000191072ca */ /* 0x000fe200000e0000 */
[----:B------:R-:W-:Y:S01]  /*42d0*/  VIADD R25, R15, 0x202 ;  /* 0x000002020f197836 */ /* 0x000fe20000000000 */
[----:B-1----:R-:W-:Y:S01]  /*42e0*/  FSEL R18, R237, -INF , P3 ;  /* 0xff800000ed127808 */ /* 0x002fe20001800000 */
[----:B----4-:R1:W-:Y:S01]  /*42f0*/  MUFU.TANH R16, R26 ;  /* 0x0000001a00107308 */ /* 0x0103e20000002400 */
[----:B------:R-:W-:Y:S01]  /*4300*/  ISETP.GT.AND P3, PT, R23, 0x41, PT ;  /* 0x000000411700780c */ /* 0x000fe20003f64270 */
[----:B------:R-:W-:Y:S01]  /*4310*/  VIADD R23, R15, 0x80 ;  /* 0x000000800f177836 */ /* 0x000fe20000000000 */
[----:B------:R-:W-:Y:S01]  /*4320*/  R2UR UR30, R29 ;  /* 0x000000001d1e72ca */ /* 0x000fe200000e0000 */
[C---:B------:R-:W-:Y:S01]  /*4330*/  VIADD R29, R15.reuse, 0x4 ;  /* 0x000000040f1d7836 */ /* 0x040fe20000000000 */
[----:B------:R-:W-:Y:S01]  /*4340*/  R2UR UR7, R24 ;  /* 0x00000000180772ca */ /* 0x000fe200000e0000 */
[----:B------:R-:W-:Y:S01]  /*4350*/  VIADD R24, R15, 0x84 ;  /* 0x000000840f187836 */ /* 0x000fe20000000000 */
[----:B------:R-:W-:Y:S01]  /*4360*/  R2UR UR4, R23 ;  /* 0x00000000170472ca */ /* 0x000fe200000e0000 */
[----:B------:R-:W-:Y:S01]  /*4370*/  VIADD R23, R15, 0x200 ;  /* 0x000002000f177836 */ /* 0x000fe20000000000 */
[----:B------:R-:W-:Y:S01]  /*4380*/  R2UR UR6, R25 ;  /* 0x00000000190672ca */ /* 0x000fe200000e0000 */
[----:B------:R-:W-:Y:S01]  /*4390*/  VIADD R25, R15, 0x104 ;  /* 0x000001040f197836 */ /* 0x000fe20000000000 */
[----:B------:R-:W-:Y:S01]  /*43a0*/  R2UR UR29, R29 ;  /* 0x000000001d1d72ca */ /* 0x000fe200000e0000 */
        /* <DEDUP_REMOVED lines=8> */
[----:B------:R-:W-:Y:S01]  /*4430*/  UMOV UR10, UR4 ;  /* 0x00000004000a7c82 */ /* 0x000fe20008000000 */
[----:B------:R-:W-:-:S02]  /*4440*/  WARPGROUP.DEPBAR.LE gsb0, 0x0 ;  /* 0x00008000000079c5 */ /* 0x000fc40000010000 */
[----:B------:R-:W-:Y:S01]  /*4450*/  WARPGROUP.ARRIVE ;  /* 0x00000000000079c5 */ /* 0x000fe20000000000 */
[----:B------:R-:W-:Y:S01]  /*4460*/  VIADD R23, R22, 0x4 ;  /* 0x0000000416177836 */ /* 0x000fe20000000000 */
[----:B------:R-:W-:Y:S01]  /*4470*/  R2UR UR24, R29 ;  /* 0x000000001d1872ca */ /* 0x000fe200000e0000 */
[----:B------:R-:W-:Y:S01]  /*4480*/  VIADD R29, R15, 0x86 ;  /* 0x000000860f1d7836 */ /* 0x000fe20000000000 */
[----:B------:R-:W-:Y:S01]  /*4490*/  R2UR UR23, R24 ;  /* 0x00000000181772ca */ /* 0x000fe200000e0000 */
[C---:B------:R-:W-:Y:S01]  /*44a0*/  VIADD R24, R22.reuse, 0x406 ;  /* 0x0000040616187836 */ /* 0x040fe20000000000 */
[----:B------:R-:W-:Y:S01]  /*44b0*/  HGMMA.64x8x16.F32.BF16 R48, gdesc[UR8], RZ, !UPT, gsb0 ;  /* 0x00000000083079f0 */ /* 0x000fe2000c0018ff */
[----:B------:R-:W-:Y:S01]  /*44c0*/  UMOV UR10, UR13 ;  /* 0x0000000d000a7c82 */ /* 0x000fe20008000000 */
[----:B------:R-:W-:Y:S01]  /*44d0*/  UMOV UR11, 0x40000000 ;  /* 0x40000000000b7882 */ /* 0x000fe20000000000 */
[----:B------:R-:W-:Y:S01]  /*44e0*/  R2UR UR12, R23 ;  /* 0x00000000170c72ca */ /* 0x000fe200000e0000 */
[----:B------:R-:W-:Y:S01]  /*44f0*/  VIADD R23, R15, 0x204 ;  /* 0x000002040f177836 */ /* 0x000fe20000000000 */
[----:B------:R-:W-:Y:S01]  /*4500*/  R2UR UR22, R25 ;  /* 0x00000000191672ca */ /* 0x000fe200000e0000 */
[----:B-1----:R-:W-:Y:S01]  /*4510*/  VIADD R26, R22, 0x602 ;  /* 0x00000602161a7836 */ /* 0x002fe20000000000 */
[----:B------:R-:W-:Y:S01]  /*4520*/  R2UR UR27, R29 ;  /* 0x000000001d1b72ca */ /* 0x000fe200000e0000 */
[----:B------:R-:W-:Y:S01]  /*4530*/  FMUL.FTZ R25, R40, UR5 ;  /* 0x0000000528197c20 */ /* 0x000fe20008410000 */
[----:B------:R-:W-:Y:S01]  /*4540*/  R2UR UR21, R23 ;  /* 0x00000000171572ca */ /* 0x000fe200000e0000 */
[----:B------:R-:W-:Y:S01]  /*4550*/  VIADD R23, R15, 0x106 ;  /* 0x000001060f177836 */ /* 0x000fe20000000000 */
[----:B------:R-:W-:Y:S01]  /*4560*/  IADD3 R225, R233, 0x8, R28 ;  /* 0x00000008e9e17810 */ /* 0x000fe20007ffe01c */
[----:B------:R-:W-:Y:S01]  /*4570*/  FMUL.FTZ R28, R31, UR5 ;  /* 0x000000051f1c7c20 */ /* 0x000fe20008410000 */
[----:B------:R1:W2:Y:S01]  /*4580*/  MUFU.TANH R97, R32 ;  /* 0x0000002000617308 */ /* 0x0002a20000002400 */
[----:B------:R-:W-:Y:S01]  /*4590*/  FMUL.FTZ R41, R41, UR5 ;  /* 0x0000000529297c20 */ /* 0x000fe20008410000 */
[----:B------:R-:W-:Y:S01]  /*45a0*/  R2UR UR26, R23 ;  /* 0x00000000171a72ca */ /* 0x000fe200000e0000 */
[----:B------:R-:W-:Y:S01]  /*45b0*/  VIADD R23, R15, 0x186 ;  /* 0x000001860f177836 */ /* 0x000fe20000000000 */
[----:B------:R-:W-:Y:S01]  /*45c0*/  VIMNMX R225, R234, R225, PT ;  /* 0x000000e1eae17248 */ /* 0x000fe20003fe0100 */
[----:B------:R-:W-:-:S02]  /*45d0*/  VIADD R226, R22, 0x606 ;  /* 0x0000060616e27836 */ /* 0x000fc40000000000 */
[----:B------:R-:W-:Y:S01]  /*45e0*/  FMUL.FTZ R39, R39, UR5 ;  /* 0x0000000527277c20 */ /* 0x000fe20008410000 */
[----:B------:R-:W-:Y:S01]  /*45f0*/  FMUL.FTZ R34, R34, UR5 ;  /* 0x0000000522227c20 */ /* 0x000fe20008410000 */
[----:B------:R-:W-:Y:S01]  /*4600*/  R2UR UR20, R23 ;  /* 0x00000000171472ca */ /* 0x000fe200000e0000 */
[----:B------:R-:W-:Y:S01]  /*4610*/  VIADD R23, R15, 0x206 ;  /* 0x000002060f177836 */ /* 0x000fe20000000000 */
[----:B------:R2:W4:Y:S01]  /*4620*/  MUFU.TANH R96, R36 ;  /* 0x0000002400607308 */ /* 0x0005220000002400 */
[----:B-1----:R-:W-:Y:S01]  /*4630*/  FMUL.FTZ R32, R27, UR5 ;  /* 0x000000051b207c20 */ /* 0x002fe20008410000 */
[----:B------:R-:W-:Y:S01]  /*4640*/  FMUL.FTZ R35, R35, UR5 ;  /* 0x0000000523237c20 */ /* 0x000fe20008410000 */
[----:B------:R-:W-:Y:S01]  /*4650*/  FMUL.FTZ R38, R38, UR5 ;  /* 0x0000000526267c20 */ /* 0x000fe20008410000 */
[----:B------:R-:W-:Y:S01]  /*4660*/  FMUL.FTZ R43, R43, UR5 ;  /* 0x000000052b2b7c20 */ /* 0x000fe20008410000 */
[----:B------:R-:W-:Y:S02]  /*4670*/  IMAD R228, R231, 0x4, R17 ;  /* 0x00000004e7e47824 */ /* 0x000fe400078e0211 */
[----:B------:R-:W-:Y:S01]  /*4680*/  FFMA.FTZ R11, -R11, R11, 1 ;  /* 0x3f8000000b0b7423 */ /* 0x000fe2000001010b */
[----:B------:R-:W-:Y:S01]  /*4690*/  FFMA.FTZ R10, -R10, R10, 1 ;  /* 0x3f8000000a0a7423 */ /* 0x000fe2000001010a */
[----:B------:R-:W-:Y:S01]  /*46a0*/  MUFU.TANH R25, R25 ;  /* 0x0000001900197308 */ /* 0x000fe20000002400 */
[----:B--2---:R-:W-:Y:S01]  /*46b0*/  FSEL R36, R97, -INF , P4 ;  /* 0xff80000061247808 */ /* 0x004fe20002000000 */
[----:B------:R-:W-:Y:S01]  /*46c0*/  FFMA.FTZ R236, -R236, R236, 1 ;  /* 0x3f800000ecec7423 */ /* 0x000fe200000101ec */
[----:B------:R-:W-:Y:S01]  /*46d0*/  ISETP.GT.AND P4, PT, R225, RZ, PT ;  /* 0x000000ffe100720c */ /* 0x000fe20003f84270 */
[----:B------:R-:W-:Y:S01]  /*46e0*/  FFMA.FTZ R237, -R237, R237, 1 ;  /* 0x3f800000eded7423 */ /* 0x000fe200000101ed */
[----:B------:R-:W-:-:S02]  /*46f0*/  MOV R7, UR45 ;  /* 0x0000002d00077c02 */ /* 0x000fc40008000f00 */
[----:B------:R-:W-:Y:S01]  /*4700*/  MOV R6, UR44 ;  /* 0x0000002c00067c02 */ /* 0x000fe20008000f00 */
[----:B------:R-:W1:Y:S01]  /*4710*/  MUFU.TANH R27, R41 ;  /* 0x00000029001b7308 */ /* 0x000e620000002400 */
[----:B----4-:R-:W-:Y:S02]  /*4720*/  FSEL R29, R96, -INF , P6 ;  /* 0xff800000601d7808 */ /* 0x010fe40003000000 */
[----:B------:R-:W-:Y:S02]  /*4730*/  ISETP.GT.AND P6, PT, R225, 0x10, PT ;  /* 0x00000010e100780c */ /* 0x000fe40003fc4270 */
[----:B------:R-:W-:Y:S02]  /*4740*/  MOV R21, UR43 ;  /* 0x0000002b00157c02 */ /* 0x000fe40008000f00 */
[----:B------:R-:W-:Y:S01]  /*4750*/  MOV R20, UR40 ;  /* 0x0000002800147c02 */ /* 0x000fe20008000f00 */
[----:B------:R-:W-:Y:S01]  /*4760*/  MUFU.TANH R28, R28 ;  /* 0x0000001c001c7308 */ /* 0x000fe20000002400 */
[----:B------:R-:W-:-:S02]  /*4770*/  WARPGROUP.DEPBAR.LE gsb0, 0x0 ;  /* 0x00008000000079c5 */ /* 0x000fc40000010000 */
[----:B------:R-:W-:Y:S01]  /*4780*/  WARPGROUP.ARRIVE ;  /* 0x00000000000079c5 */ /* 0x000fe20000000000 */
[----:B------:R-:W-:Y:S02]  /*4790*/  MOV R8, UR46 ;  /* 0x0000002e00087c02 */ /* 0x000fe40008000f00 */
[----:B------:R-:W-:Y:S02]  /*47a0*/  MOV R9, UR47 ;  /* 0x0000002f00097c02 */ /* 0x000fe40008000f00 */
[----:B------:R-:W-:Y:S01]  /*47b0*/  MUFU.TANH R34, R34 ;  /* 0x0000002200227308 */ /* 0x000fe20000002400 */
[----:B------:R-:W-:Y:S01]  /*47c0*/  HGMMA.64x8x16.F32.BF16 R52, gdesc[UR8], RZ, !UPT, gsb0 ;  /* 0x00000000083479f0 */ /* 0x000fe2000c0018ff */
[----:B------:R-:W-:Y:S01]  /*47d0*/  UMOV UR10, UR14 ;  /* 0x0000000e000a7c82 */ /* 0x000fe20008000000 */
[----:B------:R-:W-:Y:S01]  /*47e0*/  UMOV UR11, 0x40000000 ;  /* 0x40000000000b7882 */ /* 0x000fe20000000000 */
[----:B-1----:R-:W-:Y:S02]  /*47f0*/  FSEL R41, R27, -INF , P3 ;  /* 0xff8000001b297808 */ /* 0x002fe40001800000 */
[----:B------:R-:W-:-:S02]  /*4800*/  ISETP.GT.AND P3, PT, R225, 0x21, PT ;  /* 0x00000021e100780c */ /* 0x000fc40003f64270 */
[----:B------:R-:W-:Y:S08]  /*4810*/  MUFU.TANH R35, R35 ;  /* 0x0000002300237308 */ /* 0x000ff00000002400 */
[----:B------:R-:W-:Y:S08]  /*4820*/  MUFU.TANH R38, R38 ;  /* 0x0000002600267308 */ /* 0x000ff00000002400 */
[----:B------:R-:W-:Y:S01]  /*4830*/  MUFU.TANH R43, R43 ;  /* 0x0000002b002b7308 */ /* 0x000fe20000002400 */
[----:B------:R-:W-:-:S02]  /*4840*/  WARPGROUP.DEPBAR.LE gsb0, 0x0 ;  /* 0x00008000000079c5 */ /* 0x000fc40000010000 */
        /* <DEDUP_REMOVED lines=16> */
[----:B------:R-:W-:Y:S01]  /*4950*/  UMOV UR9, UR17 ;  /* 0x0000001100097c82 */ /* 0x000fe20008000000 */
        /* <DEDUP_REMOVED lines=11> */
[----:B------:R-:W-:Y:S01]  /*4a10*/  UMOV UR9, UR17 ;  /* 0x0000001100097c82 */ /* 0x000fe20008000000 */
        /* <DEDUP_REMOVED lines=9> */
[----:B------:R-:W-:Y:S01]  /*4ab0*/  UMOV UR9, UR17 ;  /* 0x0000001100097c82 */ /* 0x000fe20008000000 */
[----:B------:R-:W-:Y:S01]  /*4ac0*/  R2UR UR7, R23 ;  /* 0x00000000170772ca */ /* 0x000fe200000e0000 */
[----:B------:R-:W-:-:S05]  /*4ad0*/  VIADD R23, R15, 0x400 ;  /* 0x000004000f177836 */ /* 0x000fca0000000000 */
[----:B------:R-:W-:Y:S01]  /*4ae0*/  R2UR UR6, R23 ;  /* 0x00000000170672ca */ /* 0x000fe200000e0000 */
[----:B------:R-:W-:Y:S01]  /*4af0*/  VIADD R23, R15, 0x480 ;  /* 0x000004800f177836 */ /* 0x000fe20000000000 */
[----:B------:R-:W-:Y:S02]  /*4b00*/  WARPGROUP.DEPBAR.LE gsb0, 0x0 ;  /* 0x00008000000079c5 */ /* 0x000fe40000010000 */
[----:B------:R-:W-:-:S06]  /*4b10*/  WARPGROUP.ARRIVE ;  /* 0x00000000000079c5 */ /* 0x000fcc0000000000 */
[----:B------:R-:W-:Y:S03]  /*4b20*/  HGMMA.64x8x16.F32.BF16 R216, gdesc[UR8], R216, gsb0 ;  /* 0x0000000008d879f0 */ /* 0x000fe600080018d8 */
        /* <DEDUP_REMOVED lines=9> */
[----:B------:R-:W-:-:S04]  /*4bc0*/  UMOV UR29, 0x40000040 ;  /* 0x40000040001d7882 */ /* 0x000fc80000000000 */
        /* <DEDUP_REMOVED lines=42> */
[----:B------:R-:W-:Y:S01]  /*4e70*/  FMUL.FTZ R24, R37, UR5 ;  /* 0x0000000525187c20 */ /* 0x000fe20008410000 */
[----:B------:R-:W-:Y:S02]  /*4e80*/  FMUL.FTZ R37, R30, UR5 ;  /* 0x000000051e257c20 */ /* 0x000fe40008410000 */
[----:B------:R-:W-:-:S02]  /*4e90*/  R2UR UR25, R23 ;  /* 0x00000000171972ca */ /* 0x000fc400000e0000 */
[----:B------:R1:W2:Y:S08]  /*4ea0*/  MUFU.TANH R23, R33 ;  /* 0x0000002100177308 */ /* 0x0002b00000002400 */
[----:B------:R-:W4:Y:S01]  /*4eb0*/  MUFU.TANH R24, R24 ;  /* 0x0000001800187308 */ /* 0x000f220000002400 */
[----:B-1----:R-:W-:Y:S02]  /*4ec0*/  FSEL R33, R25, -INF , P2 ;  /* 0xff80000019217808 */ /* 0x002fe40001000000 */
[----:B------:R-:W-:-:S05]  /*4ed0*/  ISETP.GT.AND P2, PT, R225, 0x20, PT ;  /* 0x00000020e100780c */ /* 0x000fca0003f44270 */
[----:B------:R-:W1:Y:S01]  /*4ee0*/  MUFU.TANH R37, R37 ;  /* 0x0000002500257308 */ /* 0x000e620000002400 */
[----:B--2---:R-:W-:Y:S02]  /*4ef0*/  FSEL R31, R23, -INF , P5 ;  /* 0xff800000171f7808 */ /* 0x004fe40002800000 */
[C---:B------:R-:W-:Y:S02]  /*4f00*/  ISETP.GT.AND P5, PT, R225.reuse, 0x1, PT ;  /* 0x00000001e100780c */ /* 0x040fe40003fa4270 */
[----:B----4-:R-:W-:Y:S02]  /*4f10*/  FSEL R30, R24, -INF , P1 ;  /* 0xff800000181e7808 */ /* 0x010fe40000800000 */
[----:B------:R-:W-:Y:S02]  /*4f20*/  ISETP.GT.AND P1, PT, R225, 0x11, PT ;  /* 0x00000011e100780c */ /* 0x000fe40003f24270 */
[----:B-1----:R-:W-:Y:S01]  /*4f30*/  FSEL R224, R37, -INF , P6 ;  /* 0xff80000025e07808 */ /* 0x002fe20003000000 */
[----:B------:R-:W-:-:S02]  /*4f40*/  WARPGROUP.DEPBAR.LE gsb0, 0x0 ;  /* 0x00008000000079c5 */ /* 0x000fc40000010000 */
[----:B------:R-:W-:Y:S01]  /*4f50*/  WARPGROUP.ARRIVE ;  /* 0x00000000000079c5 */ /* 0x000fe20000000000 */
[----:B------:R-:W-:-:S05]  /*4f60*/  ISETP.GT.AND P6, PT, R225, 0x40, PT ;  /* 0x00000040e100780c */ /* 0x000fca0003fc4270 */
        /* <DEDUP_REMOVED lines=21> */
[----:B------:R-:W-:Y:S02]  /*50c0*/  FSEL R22, R28, -INF , P1 ;  /* 0xff8000001c167808 */ /* 0x000fe40000800000 */
[----:B------:R-:W-:-:S04]  /*50d0*/  ISETP.GT.AND P1, PT, R225, 0x41, PT ;  /* 0x00000041e100780c */ /* 0x000fc80003f24270 */
[----:B------:R-:W-:Y:S01]  /*50e0*/  FSEL R229, R43, -INF , P1 ;  /* 0xff8000002be57808 */ /* 0x000fe20000800000 */
        /* <DEDUP_REMOVED lines=8> */
[----:B------:R1:W2:Y:S02]  /*5170*/  MUFU.TANH R26, R32 ;  /* 0x00000020001a7308 */ /* 0x0002a40000002400 */
[----:B-1----:R-:W-:Y:S02]  /*5180*/  FSEL R32, R16, -INF , P4 ;  /* 0xff80000010207808 */ /* 0x002fe40002000000 */
[----:B------:R-:W-:-:S02]  /*5190*/  ISETP.GT.AND P4, PT, R225, 0x30, PT ;  /* 0x00000030e100780c */ /* 0x000fc40003f84270 */
[----:B--2---:R-:W-:Y:S02]  /*51a0*/  FSEL R40, R26, -INF , P5 ;  /* 0xff8000001a287808 */ /* 0x004fe40002800000 */
[----:B------:R-:W-:Y:S01]  /*51b0*/  ISETP.GT.AND P5, PT, R225, 0x31, PT ;  /* 0x00000031e100780c */ /* 0x000fe20003fa4270 */
[----:B------:R-:W-:Y:S01]  /*51c0*/  VIADD R225, R15, 0x302 ;  /* 0x000003020fe17836 */ /* 0x000fe20000000000 */
[----:B------:R-:W-:Y:S02]  /*51d0*/  WARPGROUP.DEPBAR.LE gsb0, 0x0 ;  /* 0x00008000000079c5 */ /* 0x000fe40000010000 */
[----:B------:R-:W-:-:S06]  /*51e0*/  WARPGROUP.ARRIVE ;  /* 0x00000000000079c5 */ /* 0x000fcc0000000000 */
[----:B------:R-:W-:Y:S01]  /*51f0*/  HGMMA.64x8x16.F32.BF16 R44, gdesc[UR16], R44, gsb0 ;  /* 0x00000000102c79f0 */ /* 0x000fe2000800182c */
[----:B------:R-:W-:Y:S01]  /*5200*/  UMOV UR18, UR4 ;  /* 0x0000000400127c82 */ /* 0x000fe20008000000 */
[----:B------:R-:W-:Y:S01]  /*5210*/  UMOV UR19, 0x40000000 ;  /* 0x4000000000137882 */ /* 0x000fe20000000000 */
[----:B------:R-:W-:Y:S02]  /*5220*/  R2UR UR4, R226 ;  /* 0x00000000e20472ca */ /* 0x000fe400000e0000 */
[----:B------:R-:W-:-:S11]  /*5230*/  FSEL R226, R34, -INF , P2 ;  /* 0xff80000022e27808 */ /* 0x000fd60001000000 */
        /* <DEDUP_REMOVED lines=98> */
[----:B------:R-:W-:Y:S01]  /*5860*/  R2UR UR12, R225 ;  /* 0x00000000e10c72ca */ /* 0x000fe200000e0000 */
[----:B------:R-:W-:Y:S01]  /*5870*/  VIADD R225, R15, 0x500 ;  /* 0x000005000fe17836 */ /* 0x000fe20000000000 */
[----:B------:R-:W-:Y:S02]  /*5880*/  WARPGROUP.DEPBAR.LE gsb0, 0x0 ;  /* 0x00008000000079c5 */ /* 0x000fe40000010000 */
[----:B------:R-:W-:-:S06]  /*5890*/  WARPGROUP.ARRIVE ;  /* 0x00000000000079c5 */ /* 0x000fcc0000000000 */
[----:B------:R-:W-:Y:S01]  /*58a0*/  HGMMA.64x8x16.F32.BF16 R220, gdesc[UR16], R220, gsb0 ;  /* 0x0000000010dc79f0 */ /* 0x000fe200080018dc */
        /* <DEDUP_REMOVED lines=215> */
[----:B------:R-:W-:Y:S01]  /*6620*/  R2UR UR16, R225 ;  /* 0x00000000e11072ca */ /* 0x000fe200000e0000 */
[----:B------:R-:W-:Y:S01]  /*6630*/  VIADD R225, R15, 0x984 ;  /* 0x000009840fe17836 */ /* 0x000fe20000000000 */
[----:B------:R-:W-:Y:S02]  /*6640*/  ULDC UR19, c[0x0][0x744] ;  /* 0x0001d10000137ab9 */ /* 0x000fe40000000800 */
[--C-:B------:R-:W-:Y:S01]  /*6650*/  FFMA.FTZ R14, R14, UR19, -R5.reuse ;  /* 0x000000130e0e7c23 */ /* 0x100fe20008010805 */
[--C-:B------:R-:W-:Y:S01]  /*6660*/  FFMA.FTZ R12, R12, UR19, -R5.reuse ;  /* 0x000000130c0c7c23 */ /* 0x100fe20008010805 */
[----:B------:R-:W-:Y:S01]  /*6670*/  R2UR UR17, R225 ;  /* 0x00000000e11172ca */ /* 0x000fe200000e0000 */
[----:B------:R-:W-:Y:S02]  /*6680*/  VIADD R225, R15, 0x786 ;  /* 0x000007860fe17836 */ /* 0x000fe40000000000 */
[--C-:B------:R-:W-:Y:S01]  /*6690*/  FFMA.FTZ R19, R19, UR19, -R5.reuse ;  /* 0x0000001313137c23 */ /* 0x100fe20008010805 */
[--C-:B------:R-:W-:Y:S01]  /*66a0*/  FFMA.FTZ R18, R18, UR19, -R5.reuse ;  /* 0x0000001312127c23 */ /* 0x100fe20008010805 */
[--C-:B------:R-:W-:Y:S01]  /*66b0*/  FFMA.FTZ R36, R36, UR19, -R5.reuse ;  /* 0x0000001324247c23 */ /* 0x100fe20008010805 */
[----:B------:R-:W-:Y:S01]  /*66c0*/  FFMA.FTZ R31, R31, UR19, -R5 ;  /* 0x000000131f1f7c23 */ /* 0x000fe20008010805 */
[----:B------:R-:W-:Y:S01]  /*66d0*/  R2UR UR30, R225 ;  /* 0x00000000e11e72ca */ /* 0x000fe200000e0000 */
[----:B------:R-:W-:-:S02]  /*66e0*/  VIADD R225, R15, 0x806 ;  /* 0x000008060fe17836 */ /* 0x000fc40000000000 */
[--C-:B------:R-:W-:Y:S01]  /*66f0*/  FFMA.FTZ R29, R29, UR19, -R5.reuse ;  /* 0x000000131d1d7c23 */ /* 0x100fe20008010805 */
[--C-:B------:R-:W-:Y:S01]  /*6700*/  FFMA.FTZ R30, R30, UR19, -R5.reuse ;  /* 0x000000131e1e7c23 */ /* 0x100fe20008010805 */
[--C-:B------:R-:W-:Y:S01]  /*6710*/  FFMA.FTZ R33, R33, UR19, -R5.reuse ;  /* 0x0000001321217c23 */ /* 0x100fe20008010805 */
[----:B------:R-:W-:Y:S01]  /*6720*/  FFMA.FTZ R41, R41, UR19, -R5 ;  /* 0x0000001329297c23 */ /* 0x000fe20008010805 */
[----:B------:R-:W-:Y:S01]  /*6730*/  R2UR UR26, R225 ;  /* 0x00000000e11a72ca */ /* 0x000fe200000e0000 */
[----:B------:R-:W-:Y:S02]  /*6740*/  VIADD R225, R15, 0x886 ;  /* 0x000008860fe17836 */ /* 0x000fe40000000000 */
[--C-:B---3--:R-:W-:Y:S01]  /*6750*/  FFMA.FTZ R227, R22, UR19, -R4.reuse ;  /* 0x0000001316e37c23 */ /* 0x108fe20008010804 */
[----:B------:R-:W-:Y:S01]  /*6760*/  FSEL R22, R35, -INF , P3 ;  /* 0xff80000023167808 */ /* 0x000fe20001800000 */
[--C-:B------:R-:W-:Y:S01]  /*6770*/  FFMA.FTZ R32, R32, UR19, -R4.reuse ;  /* 0x0000001320207c23 */ /* 0x100fe20008010804 */
[----:B------:R-:W-:Y:S01]  /*6780*/  FSEL R5, R38, -INF , P4 ;  /* 0xff80000026057808 */ /* 0x000fe20002000000 */
[----:B------:R-:W-:Y:S01]  /*6790*/  FFMA.FTZ R40, R40, UR19, -R4 ;  /* 0x0000001328287c23 */ /* 0x000fe20008010804 */
[----:B------:R-:W-:Y:S01]  /*67a0*/  R2UR UR24, R225 ;  /* 0x00000000e11872ca */ /* 0x000fe200000e0000 */
[----:B------:R-:W-:-:S02]  /*67b0*/  VIADD R225, R15, 0x906 ;  /* 0x000009060fe17836 */ /* 0x000fc40000000000 */
[--C-:B------:R-:W-:Y:S01]  /*67c0*/  FFMA.FTZ R224, R224, UR19, -R4.reuse ;  /* 0x00000013e0e07c23 */ /* 0x100fe20008010804 */
[----:B------:R-:W-:Y:S02]  /*67d0*/  VIADD R15, R15, 0x986 ;  /* 0x000009860f0f7836 */ /* 0x000fe40000000000 */
[--C-:B------:R-:W-:Y:S01]  /*67e0*/  FFMA.FTZ R226, R226, UR19, -R4.reuse ;  /* 0x00000013e2e27c23 */ /* 0x100fe20008010804 */
[--C-:B------:R-:W-:Y:S01]  /*67f0*/  FFMA.FTZ R22, R22, UR19, -R4.reuse ;  /* 0x0000001316167c23 */ /* 0x100fe20008010804 */
[----:B------:R-:W-:Y:S01]  /*6800*/  R2UR UR18, R225 ;  /* 0x00000000e11272ca */ /* 0x000fe200000e0000 */
[--C-:B------:R-:W-:Y:S01]  /*6810*/  FFMA.FTZ R5, R5, UR19, -R4.reuse ;  /* 0x0000001305057c23 */ /* 0x100fe20008010804 */
[----:B------:R-:W-:Y:S01]  /*6820*/  FFMA.FTZ R229, R229, UR19, -R4 ;  /* 0x00000013e5e57c23 */ /* 0x000fe20008010804 */
[----:B------:R-:W-:Y:S08]  /*6830*/  MUFU.EX2 R31, R31 ;  /* 0x0000001f001f7308 */ /* 0x000ff00000000800 */
[----:B------:R-:W-:Y:S01]  /*6840*/  MUFU.EX2 R30, R30 ;  /* 0x0000001e001e7308 */ /* 0x000fe20000000800 */
[----:B------:R-:W-:-:S02]  /*6850*/  WARPGROUP.DEPBAR.LE gsb0, 0x0 ;  /* 0x00008000000079c5 */ /* 0x000fc40000010000 */
[----:B------:R-:W-:-:S05]  /*6860*/  WARPGROUP.ARRIVE ;  /* 0x00000000000079c5 */ /* 0x000fca0000000000 */
[----:B------:R-:W-:Y:S01]  /*6870*/  MUFU.EX2 R41, R41 ;  /* 0x0000002900297308 */ /* 0x000fe20000000800 */
[----:B------:R-:W-:Y:S01]  /*6880*/  HGMMA.64x8x16.F32.BF16 R216, gdesc[UR8], R216, gsb0 ;  /* 0x0000000008d879f0 */ /* 0x000fe200080018d8 */
[----:B------:R-:W-:Y:S01]  /*6890*/  UMOV UR10, UR21 ;  /* 0x00000015000a7c82 */ /* 0x000fe20008000000 */
[----:B------:R-:W-:Y:S01]  /*68a0*/  UMOV UR11, 0x40000000 ;  /* 0x40000000000b7882 */ /* 0x000fe20000000000 */
[----:B------:R-:W-:Y:S01]  /*68b0*/  FFMA.FTZ R23, -R23, R23, 1 ;  /* 0x3f80000017177423 */ /* 0x000fe20000010117 */
[----:B------:R-:W-:Y:S01]  /*68c0*/  FFMA.FTZ R24, -R24, R24, 1 ;  /* 0x3f80000018187423 */ /* 0x000fe20000010118 */
[----:B------:R-:W-:Y:S02]  /*68d0*/  FFMA.FTZ R27, -R27, R27, 1 ;  /* 0x3f8000001b1b7423 */ /* 0x000fe4000001011b */
[----:B------:R-:W-:Y:S01]  /*68e0*/  MUFU.EX2 R14, R14 ;  /* 0x0000000e000e7308 */ /* 0x000fe20000000800 */
[----:B------:R-:W-:-:S07]  /*68f0*/  FFMA.FTZ R28, -R28, R28, 1 ;  /* 0x3f8000001c1c7423 */ /* 0x000fce000001011c */
[----:B------:R-:W-:Y:S01]  /*6900*/  MUFU.EX2 R12, R12 ;  /* 0x0000000c000c7308 */ /* 0x000fe20000000800 */
[----:B------:R-:W-:-:S07]  /*6910*/  FFMA.FTZ R34, -R34, R34, 1 ;  /* 0x3f80000022227423 */ /* 0x000fce0000010122 */
[----:B------:R-:W-:Y:S08]  /*6920*/  MUFU.EX2 R18, R18 ;  /* 0x0000001200127308 */ /* 0x000ff00000000800 */
[----:B------:R-:W-:Y:S01]  /*6930*/  MUFU.EX2 R19, R19 ;  /* 0x0000001300137308 */ /* 0x000fe20000000800 */
[----:B------:R-:W-:-:S07]  /*6940*/  FFMA.FTZ R26, -R26, R26, 1 ;  /* 0x3f8000001a1a7423 */ /* 0x000fce000001011a */
[----:B------:R-:W-:Y:S08]  /*6950*/  MUFU.EX2 R36, R36 ;  /* 0x0000002400247308 */ /* 0x000ff00000000800 */
[----:B------:R-:W-:Y:S01]  /*6960*/  MUFU.EX2 R29, R29 ;  /* 0x0000001d001d7308 */ /* 0x000fe20000000800 */
[----:B------:R-:W-:Y:S02]  /*6970*/  WARPGROUP.DEPBAR.LE gsb0, 0x0 ;  /* 0x00008000000079c5 */ /* 0x000fe40000010000 */
[----:B------:R-:W-:-:S05]  /*6980*/  WARPGROUP.ARRIVE ;  /* 0x00000000000079c5 */ /* 0x000fca0000000000 */
[----:B------:R-:W-:Y:S01]  /*6990*/  MUFU.EX2 R33, R33 ;  /* 0x0000002100217308 */ /* 0x000fe20000000800 */
[----:B------:R-:W-:Y:S01]  /*69a0*/  HGMMA.64x8x16.F32.BF16 R220, gdesc[UR8], R220, gsb0 ;  /* 0x0000000008dc79f0 */ /* 0x000fe200080018dc */
[----:B------:R-:W-:Y:S01]  /*69b0*/  UMOV UR10, UR7 ;  /* 0x00000007000a7c82 */ /* 0x000fe20008000000 */
[----:B------:R-:W-:Y:S01]  /*69c0*/  UMOV UR11, 0x40000000 ;  /* 0x40000000000b7882 */ /* 0x000fe20000000000 */
[----:B------:R-:W-:Y:S01]  /*69d0*/  UMOV UR8, UR15 ;  /* 0x0000000f00087c82 */ /* 0x000fe20008000000 */
[----:B------:R-:W-:Y:S01]  /*69e0*/  UMOV UR9, 0x40000040 ;  /* 0x4000004000097882 */ /* 0x000fe20000000000 */
        /* <DEDUP_REMOVED lines=9> */
[----:B------:R-:W-:Y:S02]  /*6a80*/  WARPGROUP.DEPBAR.LE gsb0, 0x0 ;  /* 0x00008000000079c5 */ /* 0x000fe40000010000 */
[----:B------:R-:W-:-:S06]  /*6a90*/  WARPGROUP.ARRIVE ;  /* 0x00000000000079c5 */ /* 0x000fcc0000000000 */
[----:B------:R-:W-:Y:S01]  /*6aa0*/  HGMMA.64x8x16.F32.BF16 R48, gdesc[UR8], R48, gsb0 ;  /* 0x00000000083079f0 */ /* 0x000fe20008001830 */
[----:B------:R-:W-:Y:S01]  /*6ab0*/  UMOV UR10, UR25 ;  /* 0x00000019000a7c82 */ /* 0x000fe20008000000 */
[----:B------:R-:W-:Y:S01]  /*6ac0*/  UMOV UR11, 0x40000000 ;  /* 0x40000000000b7882 */ /* 0x000fe20000000000 */
[----:B------:R-:W-:Y:S02]  /*6ad0*/  R2UR UR25, R15 ;  /* 0x000000000f1972ca */ /* 0x000fe400000e0000 */
[----:B------:R1:W2:Y:S02]  /*6ae0*/  MUFU.TANH R15, R39 ;  /* 0x00000027000f7308 */ /* 0x0002a40000002400 */
[----:B-1----:R-:W-:-:S06]  /*6af0*/  FMUL.FTZ R39, R42, UR5 ;  /* 0x000000052a277c20 */ /* 0x002fcc0008410000 */
[----:B------:R-:W1:Y:S01]  /*6b00*/  MUFU.TANH R39, R39 ;  /* 0x0000002700277308 */ /* 0x000e620000002400 */
[----:B--2---:R-:W-:-:S05]  /*6b10*/  FSEL R42, R15, -INF , P5 ;  /* 0xff8000000f2a7808 */ /* 0x004fca0002800000 */
[----:B------:R-:W-:Y:S01]  /*6b20*/  FFMA.FTZ R42, R42, UR19, -R4 ;  /* 0x000000132a2a7c23 */ /* 0x000fe20008010804 */
[----:B-1----:R-:W-:-:S05]  /*6b30*/  FSEL R225, R39, -INF , P6 ;  /* 0xff80000027e17808 */ /* 0x002fca0003000000 */
[----:B------:R-:W-:Y:S01]  /*6b40*/  FFMA.FTZ R225, R225, UR19, -R4 ;  /* 0x00000013e1e17c23 */ /* 0x000fe20008010804 */
        /* <DEDUP_REMOVED lines=24> */
[----:B------:R-:W-:Y:S01]  /*6cd0*/  UMOV UR21, UR9 ;  /* 0x0000000900157c82 */ /* 0x000fe20008000000 */
[----:B------:R-:W-:-:S02]  /*6ce0*/  WARPGROUP.DEPBAR.LE gsb0, 0x0 ;  /* 0x00008000000079c5 */ /* 0x000fc40000010000 */
[----:B------:R-:W-:-:S06]  /*6cf0*/  WARPGROUP.ARRIVE ;  /* 0x00000000000079c5 */ /* 0x000fcc0000000000 */
[----:B------:R-:W-:Y:S01]  /*6d00*/  HGMMA.64x8x16.F32.BF16 R44, gdesc[UR8], R44, gsb0 ;  /* 0x00000000082c79f0 */ /* 0x000fe2000800182c */
[----:B------:R-:W-:Y:S01]  /*6d10*/  UMOV UR10, UR12 ;  /* 0x0000000c000a7c82 */ /* 0x000fe20008000000 */
[----:B------:R-:W-:Y:S01]  /*6d20*/  UMOV UR11, 0x40000000 ;  /* 0x40000000000b7882 */ /* 0x000fe20000000000 */
[----:B------:R-:W-:Y:S01]  /*6d30*/  UMOV UR12, UR8 ;  /* 0x00000008000c7c82 */ /* 0x000fe20008000000 */
[----:B------:R-:W-:Y:S02]  /*6d40*/  WARPGROUP.DEPBAR.LE gsb0, 0x0 ;  /* 0x00008000000079c5 */ /* 0x000fe40000010000 */
[----:B------:R-:W-:-:S06]  /*6d50*/  WARPGROUP.ARRIVE ;  /* 0x00000000000079c5 */ /* 0x000fcc0000000000 */
[----:B------:R-:W-:Y:S03]  /*6d60*/  HGMMA.64x8x16.F32.BF16 R48, gdesc[UR8], R48, gsb0 ;  /* 0x00000000083079f0 */ /* 0x000fe60008001830 */
        /* <DEDUP_REMOVED lines=20> */
[----:B------:R-:W-:Y:S08]  /*6eb0*/  MUFU.EX2 R32, R32 ;  /* 0x0000002000207308 */ /* 0x000ff00000000800 */
[----:B------:R-:W-:Y:S08]  /*6ec0*/  MUFU.EX2 R224, R224 ;  /* 0x000000e000e07308 */ /* 0x000ff00000000800 */
[----:B------:R-:W2:Y:S01]  /*6ed0*/  MUFU.EX2 R227, R227 ;  /* 0x000000e300e37308 */ /* 0x000ea20000000800 */
[--C-:B-1----:R-:W-:Y:S01]  /*6ee0*/  FADD.FTZ R44, R44, -R4.reuse ;  /* 0x800000042c2c7221 */ /* 0x102fe20000010000 */
[----:B------:R-:W-:-:S06]  /*6ef0*/  FADD.FTZ R45, R45, -R4 ;  /* 0x800000042d2d7221 */ /* 0x000fcc0000010000 */
[----:B------:R-:W1:Y:S01]  /*6f00*/  MUFU.EX2 R22, R22 ;  /* 0x0000001600167308 */ /* 0x000e620000000800 */
[----:B------:R-:W-:Y:S01]  /*6f10*/  FFMA.FTZ R35, -R35, R35, 1 ;  /* 0x3f80000023237423 */ /* 0x000fe20000010123 */
[----:B------:R-:W-:Y:S01]  /*6f20*/  FMUL.FTZ R44, R14, R44 ;  /* 0x0000002c0e2c7220 */ /* 0x000fe20000410000 */
[----:B------:R-:W-:-:S05]  /*6f30*/  FMUL.FTZ R45, R12, R45 ;  /* 0x0000002d0c2d7220 */ /* 0x000fca0000410000 */
[----:B------:R-:W3:Y:S01]  /*6f40*/  MUFU.EX2 R40, R40 ;  /* 0x0000002800287308 */ /* 0x000ee20000000800 */
[----:B------:R-:W-:Y:S01]  /*6f50*/  FFMA.FTZ R43, -R43, R43, 1 ;  /* 0x3f8000002b2b7423 */ /* 0x000fe2000001012b */
[----:B------:R-:W-:Y:S01]  /*6f60*/  FMUL.FTZ R10, R10, R44 ;  /* 0x0000002c0a0a7220 */ /* 0x000fe20000410000 */
[----:B------:R-:W-:-:S05]  /*6f70*/  FFMA.FTZ R44, -R97, R97, 1 ;  /* 0x3f800000612c7423 */ /* 0x000fca0000010161 */
[----:B------:R-:W4:Y:S01]  /*6f80*/  MUFU.EX2 R226, R226 ;  /* 0x000000e200e27308 */ /* 0x000f220000000800 */
[----:B------:R-:W-:Y:S02]  /*6f90*/  WARPGROUP.DEPBAR.LE gsb0, 0x0 ;  /* 0x00008000000079c5 */ /* 0x000fe40000010000 */
[----:B------:R-:W-:Y:S01]  /*6fa0*/  WARPGROUP.ARRIVE ;  /* 0x00000000000079c5 */ /* 0x000fe20000000000 */
[--C-:B------:R-:W-:Y:S01]  /*6fb0*/  FADD.FTZ R48, R48, -R4.reuse ;  /* 0x8000000430307221 */ /* 0x100fe20000010000 */
[----:B------:R-:W-:Y:S01]  /*6fc0*/  FADD.FTZ R49, R49, -R4 ;  /* 0x8000000431317221 */ /* 0x000fe20000010000 */
[----:B------:R-:W-:Y:S01]  /*6fd0*/  FFMA.FTZ R15, -R15, R15, 1 ;  /* 0x3f8000000f0f7423 */ /* 0x000fe2000001010f */
[----:B------:R-:W-:Y:S01]  /*6fe0*/  FMUL.FTZ R236, R236, R45 ;  /* 0x0000002decec7220 */ /* 0x000fe20000410000 */
[----:B------:R-:W4:Y:S01]  /*6ff0*/  MUFU.EX2 R225, R225 ;  /* 0x000000e100e17308 */ /* 0x000f220000000800 */
[----:B------:R-:W-:Y:S01]  /*7000*/  HGMMA.64x8x16.F32.BF16 R52, gdesc[UR28], R52, gsb0 ;  /* 0x000000001c3479f0 */ /* 0x000fe20008001834 */
[----:B------:R-:W-:Y:S01]  /*7010*/  UMOV UR30, UR25 ;  /* 0x00000019001e7c82 */ /* 0x000fe20008000000 */
[----:B------:R-:W-:Y:S01]  /*7020*/  UMOV UR31, 0x40000000 ;  /* 0x40000000001f7882 */ /* 0x000fe20000000000 */
[----:B------:R-:W-:Y:S01]  /*7030*/  FMUL.FTZ R49, R18, R49 ;  /* 0x0000003112317220 */ /* 0x000fe20000410000 */
[----:B------:R-:W-:Y:S01]  /*7040*/  FMUL.FTZ R48, R19, R48 ;  /* 0x0000003013307220 */ /* 0x000fe20000410000 */
[----:B------:R-:W-:Y:S01]  /*7050*/  FFMA.FTZ R25, -R25, R25, 1 ;  /* 0x3f80000019197423 */ /* 0x000fe20000010119 */
[----:B------:R-:W-:Y:S01]  /*7060*/  FFMA.FTZ R38, -R38, R38, 1 ;  /* 0x3f80000026267423 */ /* 0x000fe20000010126 */
[----:B------:R-:W-:Y:S01]  /*7070*/  UMOV UR57, 0x40000040 ;  /* 0x4000004000397882 */ /* 0x000fe20000000000 */
        /* <DEDUP_REMOVED lines=11> */
[----:B------:R1:W5:Y:S01]  /*7130*/  LDL.LU R97, [R1+0x14] ;  /* 0x0000140001617983 */ /* 0x0003620000300800 */
[----:B------:R-:W-:-:S02]  /*7140*/  WARPGROUP.DEPBAR.LE gsb0, 0x0 ;  /* 0x00008000000079c5 */ /* 0x000fc40000010000 */
[----:B------:R-:W-:Y:S01]  /*7150*/  WARPGROUP.ARRIVE ;  /* 0x00000000000079c5 */ /* 0x000fe20000000000 */
[----:B------:R-:W-:Y:S01]  /*7160*/  F2FP.BF16.F32.PACK_AB R18, R18, R19 ;  /* 0x000000131212723e */ /* 0x000fe200000010ff */
[----:B------:R-:W-:Y:S01]  /*7170*/  FMUL.FTZ R11, R11, R48 ;  /* 0x000000300b0b7220 */ /* 0x000fe20000410000 */
[----:B------:R-:W-:Y:S01]  /*7180*/  FFMA.FTZ R45, -R96, R96, 1 ;  /* 0x3f800000602d7423 */ /* 0x000fe20000010160 */
[----:B------:R-:W-:Y:S02]  /*7190*/  FMUL.FTZ R49, R237, R49 ;  /* 0x00000031ed317220 */ /* 0x000fe40000410000 */
[----:B------:R-:W-:Y:S01]  /*71a0*/  HGMMA.64x8x16.F32.BF16 R216, gdesc[UR16], R216, gsb0 ;  /* 0x0000000010d879f0 */ /* 0x000fe200080018d8 */
[--C-:B------:R-:W-:Y:S01]  /*71b0*/  FADD.FTZ R53, R53, -R4.reuse ;  /* 0x8000000435357221 */ /* 0x100fe20000010000 */
[----:B------:R-:W-:Y:S01]  /*71c0*/  FADD.FTZ R52, R52, -R4 ;  /* 0x8000000434347221 */ /* 0x000fe20000010000 */
[----:B--2---:R-:W-:Y:S01]  /*71d0*/  F2FP.BF16.F32.PACK_AB R19, R227, R224 ;  /* 0x000000e0e313723e */ /* 0x004fe200000010ff */
[----:B------:R-:W-:Y:S01]  /*71e0*/  VIADD R48, R17, 0x24100 ;  /* 0x0002410011307836 */ /* 0x000fe20000000000 */
[----:B------:R-:W-:Y:S01]  /*71f0*/  F2FP.BF16.F32.PACK_AB R10, R236, R10 ;  /* 0x0000000aec0a723e */ /* 0x000fe200000010ff */
[----:B------:R-:W-:Y:S01]  /*7200*/  UMOV UR33, UR57 ;  /* 0x0000003900217c82 */ /* 0x000fe20008000000 */
[----:B------:R-:W-:Y:S01]  /*7210*/  UMOV UR9, UR57 ;  /* 0x0000003900097c82 */ /* 0x000fe20008000000 */
[----:B------:R-:W-:Y:S01]  /*7220*/  UMOV UR13, UR57 ;  /* 0x00000039000d7c82 */ /* 0x000fe20008000000 */
[----:B------:R-:W-:Y:S01]  /*7230*/  UMOV UR47, UR35 ;  /* 0x00000023002f7c82 */ /* 0x000fe20008000000 */
[----:B------:R2:W5:Y:S01]  /*7240*/  LDL.LU R96, [R1+0x10] ;  /* 0x0000100001607983 */ /* 0x0005620000300800 */
[----:B------:R-:W-:-:S02]  /*7250*/  WARPGROUP.DEPBAR.LE gsb0, 0x0 ;  /* 0x00008000000079c5 */ /* 0x000fc40000010000 */
[----:B------:R-:W-:-:S06]  /*7260*/  WARPGROUP.ARRIVE ;  /* 0x00000000000079c5 */ /* 0x000fcc0000000000 */
[----:B------:R-:W-:Y:S01]  /*7270*/  HGMMA.64x8x16.F32.BF16 R220, gdesc[UR28], R220, gsb0 ;  /* 0x000000001cdc79f0 */ /* 0x000fe200080018dc */
[----:B------:R-:W-:Y:S01]  /*7280*/  FMUL.FTZ R53, R31, R53 ;  /* 0x000000351f357220 */ /* 0x000fe20000410000 */
[--C-:B------:R-:W-:Y:S01]  /*7290*/  FADD.FTZ R217, R217, -R4.reuse ;  /* 0x80000004d9d97221 */ /* 0x100fe20000010000 */
[--C-:B------:R-:W-:Y:S02]  /*72a0*/  FADD.FTZ R216, R216, -R4.reuse ;  /* 0x80000004d8d87221 */ /* 0x100fe40000010000 */
[----:B------:R-:W-:Y:S01]  /*72b0*/  FMUL.FTZ R23, R23, R53 ;  /* 0x0000003517177220 */ /* 0x000fe20000410000 */
[----:B------:R-:W-:Y:S01]  /*72c0*/  FMUL.FTZ R217, R30, R217 ;  /* 0x000000d91ed97220 */ /* 0x000fe20000410000 */
[----:B------:R-:W-:Y:S02]  /*72d0*/  WARPGROUP.DEPBAR.LE gsb0, 0x0 ;  /* 0x00008000000079c5 */ /* 0x000fe40000010000 */
[----:B------:R-:W3:Y:S01]  /*72e0*/  LDS R228, [R228+0x2c320] ;  /* 0x02c32000e4e47984 */ /* 0x000ee20000000800 */
[--C-:B------:R-:W-:Y:S01]  /*72f0*/  FADD.FTZ R220, R220, -R4.reuse ;  /* 0x80000004dcdc7221 */ /* 0x100fe20000010000 */
[----:B------:R-:W-:Y:S01]  /*7300*/  FADD.FTZ R4, R221, -R4 ;  /* 0x80000004dd047221 */ /* 0x000fe20000010000 */
[----:B------:R-:W-:-:S03]  /*7310*/  FMUL.FTZ R24, R24, R217 ;  /* 0x000000d918187220 */ /* 0x000fc60000410000 */
[----:B------:R-:W-:-:S04]  /*7320*/  FMUL.FTZ R4, R41, R4 ;  /* 0x0000000429047220 */ /* 0x000fc80000410000 */
[----:B------:R-:W-:Y:S01]  /*7330*/  FMUL.FTZ R27, R27, R4 ;  /* 0x000000041b1b7220 */ /* 0x000fe20000410000 */
[--C-:B---3--:R-:W-:Y:S01]  /*7340*/  FADD.FTZ R53, R46, -R228.reuse ;  /* 0x800000e42e357221 */ /* 0x108fe20000010000 */
[----:B------:R-:W-:Y:S01]  /*7350*/  FFMA.FTZ R46, -R16, R16, 1 ;  /* 0x3f800000102e7423 */ /* 0x000fe20000010110 */
[--C-:B------:R-:W-:Y:S01]  /*7360*/  FADD.FTZ R217, R50, -R228.reuse ;  /* 0x800000e432d97221 */ /* 0x100fe20000010000 */
[--C-:B------:R-:W-:Y:S01]  /*7370*/  FADD.FTZ R55, R55, -R228.reuse ;  /* 0x800000e437377221 */ /* 0x100fe20000010000 */
[----:B------:R-:W-:Y:S01]  /*7380*/  FMUL.FTZ R53, R32, R53 ;  /* 0x0000003520357220 */ /* 0x000fe20000410000 */
[--C-:B------:R-:W-:Y:S01]  /*7390*/  FADD.FTZ R222, R222, -R228.reuse ;  /* 0x800000e4dede7221 */ /* 0x100fe20000010000 */
[----:B------:R-:W-:Y:S01]  /*73a0*/  FMUL.FTZ R4, R224, R217 ;  /* 0x000000d9e0047220 */ /* 0x000fe20000410000 */
[----:B------:R-:W-:Y:S01]  /*73b0*/  FMUL.FTZ R52, R36, R52 ;  /* 0x0000003424347220 */ /* 0x000fe20000410000 */
[----:B------:R-:W-:Y:S01]  /*73c0*/  FMUL.FTZ R46, R46, R53 ;  /* 0x000000352e2e7220 */ /* 0x000fe20000410000 */
[--C-:B------:R-:W-:Y:S01]  /*73d0*/  FADD.FTZ R53, R47, -R228.reuse ;  /* 0x800000e42f357221 */ /* 0x100fe20000010000 */
[----:B------:R-:W-:Y:S01]  /*73e0*/  FFMA.FTZ R47, -R37, R37, 1 ;  /* 0x3f800000252f7423 */ /* 0x000fe20000010125 */
[----:B------:R-:W-:Y:S01]  /*73f0*/  F2FP.BF16.F32.PACK_AB R30, R30, R29 ;  /* 0x0000001d1e1e723e */ /* 0x000fe200000010ff */
[--C-:B------:R-:W-:Y:S01]  /*7400*/  FADD.FTZ R223, R223, -R228.reuse ;  /* 0x800000e4dfdf7221 */ /* 0x100fe20000010000 */
[----:B------:R-:W-:Y:S01]  /*7410*/  FMUL.FTZ R216, R29, R216 ;  /* 0x000000d81dd87220 */ /* 0x000fe20000410000 */
[----:B------:R-:W-:Y:S01]  /*7420*/  FMUL.FTZ R47, R47, R4 ;  /* 0x000000042f2f7220 */ /* 0x000fe20000410000 */
[----:B------:R-:W-:Y:S01]  /*7430*/  FADD.FTZ R4, R51, -R228 ;  /* 0x800000e433047221 */ /* 0x000fe20000010000 */
[----:B------:R-:W-:Y:S01]  /*7440*/  FMUL.FTZ R220, R33, R220 ;  /* 0x000000dc21dc7220 */ /* 0x000fe20000410000 */
[----:B------:R-:W-:Y:S01]  /*7450*/  UMOV UR29, 0x40000040 ;  /* 0x40000040001d7882 */ /* 0x000fe20000000000 */
[----:B------:R-:W-:Y:S01]  /*7460*/  UMOV UR31, 0x40 ;  /* 0x00000040001f7882 */ /* 0x000fe20000000000 */
[----:B------:R-:W-:Y:S01]  /*7470*/  FMUL.FTZ R37, R227, R4 ;  /* 0x00000004e3257220 */ /* 0x000fe20000410000 */
[----:B------:R-:W-:Y:S01]  /*7480*/  UMOV UR17, UR21 ;  /* 0x0000001500117c82 */ /* 0x000fe20008000000 */
[----:B------:R-:W-:Y:S01]  /*7490*/  UMOV UR19, 0x40 ;  /* 0x0000004000137882 */ /* 0x000fe20000000000 */
[----:B------:R2:W5:Y:S01]  /*74a0*/  LDL.LU R16, [R1+0xc] ;  /* 0x00000c0001107983 */ /* 0x0005620000300800 */
[----:B------:R-:W-:Y:S01]  /*74b0*/  FMUL.FTZ R28, R28, R37 ;  /* 0x000000251c1c7220 */ /* 0x000fe20000410000 */
[----:B------:R-:W-:-:S02]  /*74c0*/  VIADD R37, R17, 0x2c500 ;  /* 0x0002c50011257836 */ /* 0x000fc40000000000 */
[----:B-1----:R-:W-:-:S03]  /*74d0*/  FMUL.FTZ R4, R22, R55 ;  /* 0x0000003716047220 */ /* 0x002fc60000410000 */
[----:B------:R-:W-:Y:S01]  /*74e0*/  SHF.R.U32.HI R37, RZ, 0x4, R37 ;  /* 0x00000004ff257819 */ /* 0x000fe20000011625 */
[----:B------:R-:W-:-:S03]  /*74f0*/  FMUL.FTZ R35, R35, R4 ;  /* 0x0000000423237220 */ /* 0x000fc60000410000 */
[----:B------:R-:W-:Y:S02]  /*7500*/  LOP3.LUT R37, R37, 0x3fff, RZ, 0xc0, !PT ;  /* 0x00003fff25257812 */ /* 0x000fe400078ec0ff */
[----:B------:R-:W-:Y:S02]  /*7510*/  F2FP.BF16.F32.PACK_AB R4, R12, R14 ;  /* 0x0000000e0c04723e */ /* 0x000fe400000010ff */
[----:B------:R-:W-:Y:S01]  /*7520*/  LOP3.LUT R12, R37, 0x80000, RZ, 0xfc, !PT ;  /* 0x00080000250c7812 */ /* 0x000fe200078efcff */
[----:B------:R1:W3:Y:S01]  /*7530*/  MUFU.EX2 R14, R5 ;  /* 0x00000005000e7308 */ /* 0x0002e20000000800 */
[----:B------:R-:W-:Y:S01]  /*7540*/  FADD.FTZ R51, R54, -R228 ;  /* 0x800000e436337221 */ /* 0x000fe20000010000 */
[----:B-1----:R-:W-:Y:S02]  /*7550*/  F2FP.BF16.F32.PACK_AB R5, R40, R32 ;  /* 0x000000202805723e */ /* 0x002fe400000010ff */
[----:B------:R-:W-:Y:S01]  /*7560*/  VIADD R32, R12, 0x80 ;  /* 0x000000800c207836 */ /* 0x000fe20000000000 */
[----:B------:R-:W-:Y:S04]  /*7570*/  BAR.SYNC.DEFER_BLOCKING 0x9, 0x100 ;  /* 0x0244000000007b1d */ /* 0x000fe80000010000 */
[----:B------:R-:W-:Y:S01]  /*7580*/  R2UR UR4, R32 ;  /* 0x00000000200472ca */ /* 0x000fe200000e0000 */
[----:B------:R-:W-:-:S02]  /*7590*/  VIADD R32, R12, 0x100 ;  /* 0x000001000c207836 */ /* 0x000fc40000000000 */
[----:B----4-:R-:W-:-:S03]  /*75a0*/  FMUL.FTZ R51, R226, R51 ;  /* 0x00000033e2337220 */ /* 0x010fc60000410000 */
[----:B------:R-:W-:Y:S01]  /*75b0*/  R2UR UR5, R32 ;  /* 0x00000000200572ca */ /* 0x000fe200000e0000 */
[----:B------:R-:W-:Y:S02]  /*75c0*/  VIADD R32, R12, 0x200 ;  /* 0x000002000c207836 */ /* 0x000fe40000000000 */
[----:B------:R-:W-:Y:S01]  /*75d0*/  FMUL.FTZ R34, R34, R51 ;  /* 0x0000003322227220 */ /* 0x000fe20000410000 */
[----:B------:R-:W-:Y:S01]  /*75e0*/  VIADD R37, R12, 0x180 ;  /* 0x000001800c257836 */ /* 0x000fe20000000000 */
[----:B------:R-:W1:Y:S01]  /*75f0*/  MUFU.EX2 R51, R42 ;  /* 0x0000002a00337308 */ /* 0x000e620000000800 */
[----:B------:R-:W-:Y:S01]  /*7600*/  R2UR UR7, R32 ;  /* 0x00000000200772ca */ /* 0x000fe200000e0000 */
[----:B------:R-:W-:Y:S02]  /*7610*/  FMUL.FTZ R53, R40, R53 ;  /* 0x0000003528357220 */ /* 0x000fe40000410000 */
[----:B------:R-:W-:-:S04]  /*7620*/  R2UR UR6, R37 ;  /* 0x00000000250672ca */ /* 0x000fc800000e0000 */
[----:B------:R-:W4:Y:S01]  /*7630*/  MUFU.EX2 R32, R229 ;  /* 0x000000e500207308 */ /* 0x000f220000000800 */
[----:B------:R-:W-:Y:S01]  /*7640*/  FADD.FTZ R37, R218, -R228 ;  /* 0x800000e4da257221 */ /* 0x000fe20000010000 */
[----:B------:R-:W-:Y:S01]  /*7650*/  FMUL.FTZ R26, R26, R53 ;  /* 0x000000351a1a7220 */ /* 0x000fe20000410000 */
[----:B------:R-:W-:Y:S02]  /*7660*/  FMUL.FTZ R222, R225, R222 ;  /* 0x000000dee1de7220 */ /* 0x000fe40000410000 */
[----:B---3--:R-:W-:Y:S01]  /*7670*/  FMUL.FTZ R53, R14, R37 ;  /* 0x000000250e357220 */ /* 0x008fe20000410000 */
[----:B------:R-:W-:Y:S01]  /*7680*/  FFMA.FTZ R37, -R39, R39, 1 ;  /* 0x3f80000027257423 */ /* 0x000fe20000010127 */
[----:B------:R-:W-:Y:S01]  /*7690*/  F2FP.BF16.F32.PACK_AB R36, R31, R36 ;  /* 0x000000241f24723e */ /* 0x000fe200000010ff */
[----:B------:R3:W-:Y:S02]  /*76a0*/  STSM.16.M88.2 [R0+0x2c500], R4 ;  /* 0x02c5000400007844 */ /* 0x0007e40000000100 */
[----:B------:R-:W-:Y:S01]  /*76b0*/  FMUL.FTZ R222, R37, R222 ;  /* 0x000000de25de7220 */ /* 0x000fe20000410000 */
[----:B------:R-:W-:-:S02]  /*76c0*/  F2FP.BF16.F32.PACK_AB R37, R22, R226 ;  /* 0x000000e21625723e */ /* 0x000fc400000010ff */
[----:B-1----:R-:W-:Y:S01]  /*76d0*/  F2FP.BF16.F32.PACK_AB R31, R51, R14 ;  /* 0x0000000e331f723e */ /* 0x002fe200000010ff */
[----:B------:R-:W-:Y:S01]  /*76e0*/  STSM.16.M88.2 [R0+0x2cd00], R18 ;  /* 0x02cd001200007844 */ /* 0x000fe20000000100 */
[----:B---3--:R-:W-:Y:S02]  /*76f0*/  F2FP.BF16.F32.PACK_AB R4, R41, R33 ;  /* 0x000000212904723e */ /* 0x008fe400000010ff */
[C---:B----4-:R-:W-:Y:S01]  /*7700*/  F2FP.BF16.F32.PACK_AB R5, R32.reuse, R225 ;  /* 0x000000e12005723e */ /* 0x050fe200000010ff */
[----:B------:R-:W-:Y:S04]  /*7710*/  STSM.16.M88.2 [R0+0x2d500], R36 ;  /* 0x02d5002400007844 */ /* 0x000fe80000000100 */
[----:B------:R-:W-:Y:S04]  /*7720*/  STSM.16.M88.2 [R0+0x2dd00], R30 ;  /* 0x02dd001e00007844 */ /* 0x000fe80000000100 */
[----:B------:R1:W-:Y:S01]  /*7730*/  STSM.16.M88.2 [R0+0x2e500], R4 ;  /* 0x02e5000400007844 */ /* 0x0003e20000000100 */
[----:B------:R-:W-:Y:S01]  /*7740*/  @!PT LDS RZ, [RZ] ;  /* 0x00000000fffff984 */ /* 0x000fe20000000800 */
[----:B------:R-:W-:Y:S01]  /*7750*/  @!PT LDS RZ, [RZ] ;  /* 0x00000000fffff984 */ /* 0x000fe20000000800 */
[----:B------:R-:W-:Y:S01]  /*7760*/  @!PT LDS RZ, [RZ] ;  /* 0x00000000fffff984 */ /* 0x000fe20000000800 */
[----:B------:R-:W-:Y:S01]  /*7770*/  @!PT LDS RZ, [RZ] ;  /* 0x00000000fffff984 */ /* 0x000fe20000000800 */
[----:B------:R3:W-:Y:S06]  /*7780*/  MEMBAR.ALL.CTA ;  /* 0x0000000000007992 */ /* 0x0007ec0000008000 */
[----:B---3--:R-:W3:Y:S01]  /*7790*/  FENCE.VIEW.ASYNC.S ;  /* 0x00000000000073c6 */ /* 0x008ee20000000000 */
[----:B------:R-:W-:Y:S01]  /*77a0*/  FMUL.FTZ R22, R32, R223 ;  /* 0x000000df20167220 */ /* 0x000fe20000410000 */
[----:B------:R-:W-:Y:S01]  /*77b0*/  FADD.FTZ R40, R219, -R228 ;  /* 0x800000e4db287221 */ /* 0x000fe20000010000 */
[----:B------:R-:W-:Y:S01]  /*77c0*/  FMUL.FTZ R44, R44, R52 ;  /* 0x000000342c2c7220 */ /* 0x000fe20000410000 */
[----:B------:R-:W-:Y:S01]  /*77d0*/  FMUL.FTZ R45, R45, R216 ;  /* 0x000000d82d2d7220 */ /* 0x000fe20000410000 */
[----:B------:R-:W-:Y:S01]  /*77e0*/  FMUL.FTZ R43, R43, R22 ;  /* 0x000000162b2b7220 */ /* 0x000fe20000410000 */
[----:B------:R-:W-:Y:S01]  /*77f0*/  FMUL.FTZ R40, R51, R40 ;  /* 0x0000002833287220 */ /* 0x000fe20000410000 */
[----:B------:R-:W-:-:S02]  /*7800*/  IMAD R22, R13, 0x2000, R48 ;  /* 0x000020000d167824 */ /* 0x000fc400078e0230 */
[----:B------:R-:W-:Y:S01]  /*7810*/  FMUL.FTZ R25, R25, R220 ;  /* 0x000000dc19197220 */ /* 0x000fe20000410000 */
[----:B------:R-:W-:Y:S01]  /*7820*/  FMUL.FTZ R38, R38, R53 ;  /* 0x0000003526267220 */ /* 0x000fe20000410000 */
[----:B------:R-:W-:Y:S01]  /*7830*/  FMUL.FTZ R39, R15, R40 ;  /* 0x000000280f277220 */ /* 0x000fe20000410000 */
[----:B------:R-:W-:Y:S02]  /*7840*/  F2FP.BF16.F32.PACK_AB R14, R49, R11 ;  /* 0x0000000b310e723e */ /* 0x000fe400000010ff */
[C---:B------:R-:W-:Y:S01]  /*7850*/  R2UR UR58, R12.reuse ;  /* 0x000000000c3a72ca */ /* 0x040fe200000e0000 */
[----:B------:R-:W-:Y:S01]  /*7860*/  UMOV UR34, UR4 ;  /* 0x0000000400227c82 */ /* 0x000fe20008000000 */
[----:B------:R-:W-:Y:S01]  /*7870*/  SHF.R.U32.HI R15, RZ, 0x4, R22 ;  /* 0x00000004ff0f7819 */ /* 0x000fe20000011616 */
[----:B------:R-:W-:Y:S01]  /*7880*/  UMOV UR10, UR5 ;  /* 0x00000005000a7c82 */ /* 0x000fe20008000000 */
[----:B------:R-:W-:Y:S01]  /*7890*/  F2FP.BF16.F32.PACK_AB R44, R23, R44 ;  /* 0x0000002c172c723e */ /* 0x000fe200000010ff */
[----:B------:R-:W-:Y:S01]  /*78a0*/  UMOV UR14, UR6 ;  /* 0x00000006000e7c82 */ /* 0x000fe20008000000 */
[----:B------:R-:W-:Y:S01]  /*78b0*/  LOP3.LUT R23, R15, 0x3fff, RZ, 0xc0, !PT ;  /* 0x00003fff0f177812 */ /* 0x000fe200078ec0ff */
[----:B-1----:R-:W-:Y:S01]  /*78c0*/  VIADD R5, R12, 0x10 ;  /* 0x000000100c057836 */ /* 0x002fe20000000000 */
[----:B------:R-:W-:Y:S01]  /*78d0*/  F2FP.BF16.F32.PACK_AB R11, R26, R46 ;  /* 0x0000002e1a0b723e */ /* 0x000fe200000010ff */
[----:B------:R-:W-:Y:S01]  /*78e0*/  UMOV UR49, UR29 ;  /* 0x0000001d00317c82 */ /* 0x000fe20008000000 */
[----:B------:R-:W-:Y:S01]  /*78f0*/  UMOV UR37, UR29 ;  /* 0x0000001d00257c82 */ /* 0x000fe20008000000 */
[----:B---3--:R-:W-:Y:S01]  /*7900*/  BAR.SYNC.DEFER_BLOCKING 0x9, 0x100 ;  /* 0x0244000000007b1d */ /* 0x008fe20000010000 */
[----:B------:R-:W-:-:S02]  /*7910*/  F2FP.BF16.F32.PACK_AB R24, R24, R45 ;  /* 0x0000002d1818723e */ /* 0x000fc400000010ff */
[----:B------:R-:W-:Y:S02]  /*7920*/  F2FP.BF16.F32.PACK_AB R15, R28, R47 ;  /* 0x0000002f1c0f723e */ /* 0x000fe400000010ff */
[----:B------:R-:W-:Y:S02]  /*7930*/  F2FP.BF16.F32.PACK_AB R42, R27, R25 ;  /* 0x000000191b2a723e */ /* 0x000fe400000010ff */
[----:B------:R-:W-:Y:S01]  /*7940*/  F2FP.BF16.F32.PACK_AB R45, R35, R34 ;  /* 0x00000022232d723e */ /* 0x000fe200000010ff */
[----:B------:R-:W-:Y:S01]  /*7950*/  UMOV UR25, UR29 ;  /* 0x0000001d00197c82 */ /* 0x000fe20008000000 */
[----:B------:R-:W-:Y:S01]  /*7960*/  R2UR UR56, R23 ;  /* 0x00000000173872ca */ /* 0x000fe200000e0000 */
[----:B------:R-:W3:Y:S01]  /*7970*/  LDL.64 R224, [R1] ;  /* 0x0000000001e07983 */ /* 0x000ee20000100a00 */
[----:B------:R-:W-:Y:S02]  /*7980*/  F2FP.BF16.F32.PACK_AB R25, R39, R38 ;  /* 0x000000262719723e */ /* 0x000fe400000010ff */
[----:B------:R-:W-:Y:S01]  /*7990*/  F2FP.BF16.F32.PACK_AB R43, R43, R222 ;  /* 0x000000de2b2b723e */ /* 0x000fe200000010ff */
[----:B------:R-:W4:Y:S04]  /*79a0*/  LDL R223, [R1+0x8] ;  /* 0x0000080001df7983 */ /* 0x000f280000100800 */
[----:B------:R-:W-:Y:S04]  /*79b0*/  STSM.16.M88.2 [R0+0x2ed00], R10 ;  /* 0x02ed000a00007844 */ /* 0x000fe80000000100 */
[----:B------:R1:W-:Y:S04]  /*79c0*/  STSM.16.M88.2 [R0+0x2f500], R14 ;  /* 0x02f5000e00007844 */ /* 0x0003e80000000100 */
[----:B------:R-:W-:Y:S04]  /*79d0*/  STSM.16.M88.2 [R0+0x2fd00], R44 ;  /* 0x02fd002c00007844 */ /* 0x000fe80000000100 */
[----:B------:R-:W-:Y:S04]  /*79e0*/  STSM.16.M88.2 [R0+0x30500], R24 ;  /* 0x0305001800007844 */ /* 0x000fe80000000100 */
[----:B------:R2:W-:Y:S01]  /*79f0*/  STSM.16.M88.2 [R0+0x30d00], R42 ;  /* 0x030d002a00007844 */ /* 0x0005e20000000100 */
[----:B------:R-:W-:-:S06]  /*7a00*/  WARPGROUP.ARRIVE ;  /* 0x00000000000079c5 */ /* 0x000fcc0000000000 */
[----:B------:R-:W-:Y:S01]  /*7a10*/  HGMMA.64x16x16.F32.BF16 R136, gdesc[UR56].tnspA.tnspB, R136, gsb0 ;  /* 0x60200000388879f0 */ /* 0x000fe20008001888 */
[----:B------:R-:W-:Y:S02]  /*7a20*/  UMOV UR32, UR56 ;  /* 0x0000003800207c82 */ /* 0x000fe40008000000 */
[----:B------:R-:W-:Y:S02]  /*7a30*/  WARPGROUP.DEPBAR.LE gsb0, 0x0 ;  /* 0x00008000000079c5 */ /* 0x000fe40000010000 */
        /* <DEDUP_REMOVED lines=15> */
[----:B------:R-:W-:Y:S01]  /*7b30*/  UMOV UR15, 0x40 ;  /* 0x00000040000f7882 */ /* 0x000fe20000000000 */
[----:B------:R-:W-:Y:S02]  /*7b40*/  WARPGROUP.DEPBAR.LE gsb0, 0x0 ;  /* 0x00008000000079c5 */ /* 0x000fe40000010000 */
[----:B------:R-:W-:-:S06]  /*7b50*/  WARPGROUP.ARRIVE ;  /* 0x00000000000079c5 */ /* 0x000fcc0000000000 */
[----:B------:R-:W-:Y:S01]  /*7b60*/  HGMMA.64x16x16.F32.BF16 R200, gdesc[UR12].tnspA.tnspB, R200, gsb0 ;  /* 0x602000000cc879f0 */ /* 0x000fe200080018c8 */
[----:B------:R-:W-:Y:S01]  /*7b70*/  VIADD R4, R23, 0x80 ;  /* 0x0000008017047836 */ /* 0x000fe20000000000 */
[----:B------:R-:W-:-:S04]  /*7b80*/  R2UR UR54, R5 ;  /* 0x00000000053672ca */ /* 0x000fc800000e0000 */
[----:B------:R-:W-:Y:S01]  /*7b90*/  R2UR UR52, R4 ;  /* 0x00000000043472ca */ /* 0x000fe200000e0000 */
[----:B------:R-:W-:Y:S02]  /*7ba0*/  WARPGROUP.DEPBAR.LE gsb0, 0x0 ;  /* 0x00008000000079c5 */ /* 0x000fe40000010000 */
[----:B------:R-:W-:-:S10]  /*7bb0*/  WARPGROUP.ARRIVE ;  /* 0x00000000000079c5 */ /* 0x000fd40000000000 */
[----:B------:R-:W-:Y:S01]  /*7bc0*/  HGMMA.64x16x16.F32.BF16 R136, gdesc[UR52].tnspA.tnspB, R136, gsb0 ;  /* 0x60200000348879f0 */ /* 0x000fe20008001888 */
[----:B------:R-:W-:-:S05]  /*7bd0*/  VIADD R4, R12, 0x90 ;  /* 0x000000900c047836 */ /* 0x000fca0000000000 */
[----:B------:R-:W-:Y:S01]  /*7be0*/  R2UR UR4, R4 ;  /* 0x00000000040472ca */ /* 0x000fe200000e0000 */
[----:B------:R-:W-:Y:S01]  /*7bf0*/  UMOV UR44, UR14 ;  /* 0x0000000e002c7c82 */ /* 0x000fe20008000000 */
[----:B------:R-:W-:Y:S01]  /*7c00*/  UMOV UR45, UR15 ;  /* 0x0000000f002d7c82 */ /* 0x000fe20008000000 */
[----:B------:R-:W-:Y:S01]  /*7c10*/  UMOV UR12, UR52 ;  /* 0x00000034000c7c82 */ /* 0x000fe20008000000 */
        /* <DEDUP_REMOVED lines=39> */
[----:B------:R-:W-:Y:S02]  /*7e90*/  VIADD R4, R23, 0x100 ;  /* 0x0000010017047836 */ /* 0x000fe40000000000 */
[----:B------:R-:W-:-:S03]  /*7ea0*/  VIADD R5, R12, 0x20 ;  /* 0x000000200c057836 */ /* 0x000fc60000000000 */
[----:B------:R-:W-:Y:S02]  /*7eb0*/  R2UR UR28, R4 ;  /* 0x00000000041c72ca */ /* 0x000fe400000e0000 */
[----:B------:R-:W-:Y:S01]  /*7ec0*/  R2UR UR30, R5 ;  /* 0x00000000051e72ca */ /* 0x000fe200000e0000 */
[----:B------:R-:W-:Y:S02]  /*7ed0*/  WARPGROUP.DEPBAR.LE gsb0, 0x0 ;  /* 0x00008000000079c5 */ /* 0x000fe40000010000 */
[----:B------:R-:W-:-:S10]  /*7ee0*/  WARPGROUP.ARRIVE ;  /* 0x00000000000079c5 */ /* 0x000fd40000000000 */
[----:B------:R-:W-:Y:S01]  /*7ef0*/  HGMMA.64x16x16.F32.BF16 R136, gdesc[UR28].tnspA.tnspB, R136, gsb0 ;  /* 0x602000001c8879f0 */ /* 0x000fe20008001888 */
[----:B------:R-:W-:-:S05]  /*7f00*/  VIADD R4, R12, 0xa0 ;  /* 0x000000a00c047836 */ /* 0x000fca0000000000 */
[----:B------:R-:W-:Y:S01]  /*7f10*/  R2UR UR50, R4 ;  /* 0x00000000043272ca */ /* 0x000fe200000e0000 */
[----:B------:R-:W-:Y:S01]  /*7f20*/  UMOV UR48, UR28 ;  /* 0x0000001c00307c82 */ /* 0x000fe20008000000 */
[----:B------:R-:W-:Y:S02]  /*7f30*/  WARPGROUP.DEPBAR.LE gsb0, 0x0 ;  /* 0x00008000000079c5 */ /* 0x000fe40000010000 */
[----:B------:R-:W-:-:S09]  /*7f40*/  WARPGROUP.ARRIVE ;  /* 0x00000000000079c5 */ /* 0x000fd20000000000 */
[----:B------:R-:W-:Y:S01]  /*7f50*/  HGMMA.64x16x16.F32.BF16 R152, gdesc[UR48].tnspA.tnspB, R152, gsb0 ;  /* 0x60200000309879f0 */ /* 0x000fe20008001898 */
[----:B------:R-:W-:-:S05]  /*7f60*/  VIADD R5, R12, 0x120 ;  /* 0x000001200c057836 */ /* 0x000fca0000000000 */
[----:B------:R-:W-:Y:S01]  /*7f70*/  R2UR UR38, R5 ;  /* 0x00000000052672ca */ /* 0x000fe200000e0000 */
[----:B------:R-:W-:Y:S01]  /*7f80*/  UMOV UR36, UR28 ;  /* 0x0000001c00247c82 */ /* 0x000fe20008000000 */
[----:B------:R-:W-:Y:S02]  /*7f90*/  WARPGROUP.DEPBAR.LE gsb0, 0x0 ;  /* 0x00008000000079c5 */ /* 0x000fe40000010000 */
[----:B------:R-:W-:-:S09]  /*7fa0*/  WARPGROUP.ARRIVE ;  /* 0x00000000000079c5 */ /* 0x000fd20000000000 */
[----:B------:R-:W-:Y:S01]  /*7fb0*/  HGMMA.64x16x16.F32.BF16 R168, gdesc[UR36].tnspA.tnspB, R168, gsb0 ;  /* 0x6020000024a879f0 */ /* 0x000fe200080018a8 */
[----:B------:R-:W-:Y:S01]  /*7fc0*/  VIADD R4, R12, 0x1a0 ;  /* 0x000001a00c047836 */ /* 0x000fe20000000000 */
[----:B------:R-:W-:-:S04]  /*7fd0*/  UMOV UR46, UR34 ;  /* 0x00000022002e7c82 */ /* 0x000fc80008000000 */
        /* <DEDUP_REMOVED lines=10> */
[----:B------:R-:W-:Y:S02]  /*8080*/  WARPGROUP.DEPBAR.LE gsb0, 0x0 ;  /* 0x00008000000079c5 */ /* 0x000fe40000010000 */
[----:B------:R-:W-:-:S09]  /*8090*/  WARPGROUP.ARRIVE ;  /* 0x00000000000079c5 */ /* 0x000fd20000000000 */
        /* <DEDUP_REMOVED lines=8> */
[----:B-1----:R-:W-:Y:S01]  /*8120*/  VIADD R14, R12, 0xb0 ;  /* 0x000000b00c0e7836 */ /* 0x002fe20000000000 */
[----:B------:R-:W-:Y:S01]  /*8130*/  MOV R219, UR44 ;  /* 0x0000002c00db7c02 */ /* 0x000fe20008000f00 */
[----:B------:R-:W-:-:S03]  /*8140*/  UMOV UR44, UR10 ;  /* 0x0000000a002c7c82 */ /* 0x000fc60008000000 */
[----:B------:R-:W-:Y:S01]  /*8150*/  R2UR UR10, R14 ;  /* 0x000000000e0a72ca */ /* 0x000fe200000e0000 */
[----:B------:R-:W-:Y:S01]  /*8160*/  UMOV UR52, UR8 ;  /* 0x0000000800347c82 */ /* 0x000fe20008000000 */
[----:B------:R-:W-:Y:S01]  /*8170*/  MOV R218, UR45 ;  /* 0x0000002d00da7c02 */ /* 0x000fe20008000f00 */
        /* <DEDUP_REMOVED lines=16> */
[----:B------:R-:W-:Y:S01]  /*8280*/  VIADD R14, R12, 0x1b0 ;  /* 0x000001b00c0e7836 */ /* 0x000fe20000000000 */
[----:B------:R-:W-:-:S04]  /*8290*/  UMOV UR60, UR14 ;  /* 0x0000000e003c7c82 */ /* 0x000fc80008000000 */
[----:B------:R-:W-:Y:S01]  /*82a0*/  R2UR UR14, R14 ;  /* 0x000000000e0e72ca */ /* 0x000fe200000e0000 */
[----:B------:R-:W-:Y:S01]  /*82b0*/  UMOV UR61, UR15 ;  /* 0x0000000f003d7c82 */ /* 0x000fe20008000000 */
[----:B------:R-:W-:Y:S01]  /*82c0*/  UMOV UR12, UR20 ;  /* 0x00000014000c7c82 */ /* 0x000fe20008000000 */
[----:B------:R-:W-:Y:S01]  /*82d0*/  UMOV UR13, UR21 ;  /* 0x00000015000d7c82 */ /* 0x000fe20008000000 */
[----:B------:R-:W-:Y:S01]  /*82e0*/  UMOV UR15, 0x40 ;  /* 0x00000040000f7882 */ /* 0x000fe20000000000 */
[----:B------:R-:W-:Y:S01]  /*82f0*/  IMAD R4, R13, 0x2800, R17 ;  /* 0x000028000d047824 */ /* 0x000fe200078e0211 */
[----:B------:R-:W-:Y:S02]  /*8300*/  WARPGROUP.DEPBAR.LE gsb0, 0x0 ;  /* 0x00008000000079c5 */ /* 0x000fe40000010000 */
[----:B------:R-:W-:-:S06]  /*8310*/  WARPGROUP.ARRIVE ;  /* 0x00000000000079c5 */ /* 0x000fcc0000000000 */
[----:B------:R-:W-:Y:S01]  /*8320*/  HGMMA.64x16x16.F32.BF16 R184, gdesc[UR12].tnspA.tnspB, R184, gsb0 ;  /* 0x602000000cb879f0 */ /* 0x000fe200080018b8 */
[----:B------:R-:W-:Y:S01]  /*8330*/  SHF.R.U32.HI R5, RZ, 0x4, R4 ;  /* 0x00000004ff057819 */ /* 0x000fe20000011604 */
[----:B------:R-:W-:-:S03]  /*8340*/  VIADD R4, R12, 0x230 ;  /* 0x000002300c047836 */ /* 0x000fc60000000000 */
[----:B------:R-:W-:-:S04]  /*8350*/  LOP3.LUT R12, R5, 0x3fff, RZ, 0xc0, !PT ;  /* 0x00003fff050c7812 */ /* 0x000fc800078ec0ff */
[----:B------:R-:W-:Y:S02]  /*8360*/  R2UR UR16, R12 ;  /* 0x000000000c1072ca */ /* 0x000fe400000e0000 */
[----:B------:R-:W-:Y:S02]  /*8370*/  R2UR UR18, R4 ;  /* 0x00000000041272ca */ /* 0x000fe400000e0000 */
[----:B------:R-:W-:-:S09]  /*8380*/  MOV R221, UR40 ;  /* 0x0000002800dd7c02 */ /* 0x000fd20008000f00 */
[----:B------:R-:W-:Y:S01]  /*8390*/  UMOV UR40, UR16 ;  /* 0x0000001000287c82 */ /* 0x000fe20008000000 */
[----:B------:R-:W-:Y:S01]  /*83a0*/  UMOV UR16, UR20 ;  /* 0x0000001400107c82 */ /* 0x000fe20008000000 */
[----:B------:R-:W-:Y:S02]  /*83b0*/  WARPGROUP.DEPBAR.LE gsb0, 0x0 ;  /* 0x00008000000079c5 */ /* 0x000fe40000010000 */
[----:B------:R-:W-:-:S06]  /*83c0*/  WARPGROUP.ARRIVE ;  /* 0x00000000000079c5 */ /* 0x000fcc0000000000 */
[----:B------:R-:W-:Y:S01]  /*83d0*/  HGMMA.64x16x16.F32.BF16 R200, gdesc[UR16].tnspA.tnspB, R200, gsb0 ;  /* 0x6020000010c879f0 */ /* 0x000fe200080018c8 */
[----:B------:R-:W-:-:S05]  /*83e0*/  VIADD R10, R17, 0x2ed00 ;  /* 0x0002ed00110a7836 */ /* 0x000fca0000000000 */
[----:B------:R-:W-:-:S04]  /*83f0*/  SHF.R.U32.HI R10, RZ, 0x4, R10 ;  /* 0x00000004ff0a7819 */ /* 0x000fc8000001160a */
[----:B------:R-:W-:-:S04]  /*8400*/  LOP3.LUT R216, R10, 0x3fff, RZ, 0xc0, !PT ;  /* 0x00003fff0ad87812 */ /* 0x000fc800078ec0ff */
[----:B------:R-:W-:Y:S01]  /*8410*/  LOP3.LUT R217, R216, 0x400000, RZ, 0xfc, !PT ;  /* 0x00400000d8d97812 */ /* 0x000fe200078efcff */
[----:B------:R-:W-:Y:S02]  /*8420*/  WARPGROUP.DEPBAR.LE gsb0, 0x0 ;  /* 0x00008000000079c5 */ /* 0x000fe40000010000 */
[----:B------:R-:W-:Y:S01]  /*8430*/  @!PT LDS RZ, [RZ] ;  /* 0x00000000fffff984 */ /* 0x000fe20000000800 */
[----:B------:R-:W-:Y:S01]  /*8440*/  @!PT LDS RZ, [RZ] ;  /* 0x00000000fffff984 */ /* 0x000fe20000000800 */
[----:B------:R-:W-:Y:S01]  /*8450*/  @!PT LDS RZ, [RZ] ;  /* 0x00000000fffff984 */ /* 0x000fe20000000800 */
[----:B------:R-:W-:Y:S01]  /*8460*/  @!PT LDS RZ, [RZ] ;  /* 0x00000000fffff984 */ /* 0x000fe20000000800 */
[----:B------:R1:W-:Y:S06]  /*8470*/  MEMBAR.ALL.CTA ;  /* 0x0000000000007992 */ /* 0x0003ec0000008000 */
[----:B-1----:R-:W1:Y:S01]  /*8480*/  FENCE.VIEW.ASYNC.S ;  /* 0x00000000000073c6 */ /* 0x002e620000000000 */
[----:B------:R-:W-:Y:S01]  /*8490*/  R2UR UR24, R217 ;  /* 0x00000000d91872ca */ /* 0x000fe200000e0000 */
[----:B-1----:R-:W-:Y:S01]  /*84a0*/  BAR.SYNC.DEFER_BLOCKING 0x9, 0x100 ;  /* 0x0244000000007b1d */ /* 0x002fe20000010000 */
[----:B------:R-:W-:-:S02]  /*84b0*/  MOV R11, UR43 ;  /* 0x0000002b000b7c02 */ /* 0x000fc40008000f00 */
[----:B------:R-:W-:Y:S02]  /*84c0*/  MOV R222, UR42 ;  /* 0x0000002a00de7c02 */ /* 0x000fe40008000f00 */
[----:B------:R-:W-:Y:S01]  /*84d0*/  MOV R220, UR41 ;  /* 0x0000002900dc7c02 */ /* 0x000fe20008000f00 */
[----:B------:R-:W-:-:S06]  /*84e0*/  UMOV UR41, 0x40000040 ;  /* 0x4000004000297882 */ /* 0x000fcc0000000000 */
[----:B------:R-:W-:Y:S01]  /*84f0*/  UMOV UR42, UR24 ;  /* 0x00000018002a7c82 */ /* 0x000fe20008000000 */
[----:B------:R-:W-:Y:S01]  /*8500*/  UMOV UR43, 0x8 ;  /* 0x00000008002b7882 */ /* 0x000fe20000000000 */
[----:B--2---:R-:W-:-:S06]  /*8510*/  WARPGROUP.ARRIVE ;  /* 0x00000000000079c5 */ /* 0x004fcc0000000000 */
[----:B------:R-:W-:Y:S01]  /*8520*/  HGMMA.64x64x16.F32.BF16 R24, gdesc[UR40].tnspA, RZ, !UPT, gsb0 ;  /* 0x20e00000281879f0 */ /* 0x000fe2000c0018ff */
[----:B------:R-:W-:Y:S02]  /*8530*/  VIADD R4, R12, 0x80 ;  /* 0x000000800c047836 */ /* 0x000fe40000000000 */
[----:B------:R-:W-:-:S03]  /*8540*/  VIADD R5, R217, 0x80 ;  /* 0x00000080d9057836 */ /* 0x000fc60000000000 */
[----:B------:R-:W-:Y:S02]  /*8550*/  R2UR UR4, R4 ;  /* 0x00000000040472ca */ /* 0x000fe400000e0000 */
[----:B------:R-:W-:Y:S01]  /*8560*/  R2UR UR5, R5 ;  /* 0x00000000050572ca */ /* 0x000fe200000e0000 */
[----:B------:R-:W-:Y:S01]  /*8570*/  IMAD.U32 R18, RZ, RZ, UR42 ;  /* 0x0000002aff127e24 */ /* 0x000fe2000f8e00ff */
[----:B------:R-:W-:Y:S01]  /*8580*/  UMOV UR41, 0x40000040 ;  /* 0x4000004000297882 */ /* 0x000fe20000000000 */
[----:B------:R-:W-:Y:S01]  /*8590*/  IMAD.U32 R19, RZ, RZ, UR43 ;  /* 0x0000002bff137e24 */ /* 0x000fe2000f8e00ff */
[----:B------:R-:W-:-:S07]  /*85a0*/  UMOV UR43, 0x8 ;  /* 0x00000008002b7882 */ /* 0x000fce0000000000 */
[----:B------:R-:W-:Y:S02]  /*85b0*/  UMOV UR40, UR4 ;  /* 0x0000000400287c82 */ /* 0x000fe40008000000 */
[----:B------:R-:W-:Y:S01]  /*85c0*/  UMOV UR42, UR5 ;  /* 0x00000005002a7c82 */ /* 0x000fe20008000000 */
[----:B------:R-:W-:Y:S02]  /*85d0*/  WARPGROUP.DEPBAR.LE gsb0, 0x0 ;  /* 0x00008000000079c5 */ /* 0x000fe40000010000 */
[----:B------:R-:W-:-:S06]  /*85e0*/  WARPGROUP.ARRIVE ;  /* 0x00000000000079c5 */ /* 0x000fcc0000000000 */
[----:B------:R-:W-:Y:S01]  /*85f0*/  HGMMA.64x64x16.F32.BF16 R24, gdesc[UR40].tnspA, R24, gsb0 ;  /* 0x20e00000281879f0 */ /* 0x000fe20008001818 */
[----:B------:R-:W-:Y:S02]  /*8600*/  VIADD R4, R12, 0x100 ;  /* 0x000001000c047836 */ /* 0x000fe40000000000 */
[----:B------:R-:W-:-:S03]  /*8610*/  VIADD R5, R217, 0x100 ;  /* 0x00000100d9057836 */ /* 0x000fc60000000000 */
[----:B------:R-:W-:Y:S02]  /*8620*/  R2UR UR4, R4 ;  /* 0x00000000040472ca */ /* 0x000fe400000e0000 */
[----:B------:R-:W-:Y:S01]  /*8630*/  R2UR UR5, R5 ;  /* 0x00000000050572ca */ /* 0x000fe200000e0000 */
[----:B------:R-:W-:Y:S01]  /*8640*/  UMOV UR8, UR44 ;  /* 0x0000002c00087c82 */ /* 0x000fe20008000000 */
[----:B------:R-:W-:Y:S01]  /*8650*/  UMOV UR9, UR45 ;  /* 0x0000002d00097c82 */ /* 0x000fe20008000000 */
[----:B------:R-:W-:Y:S01]  /*8660*/  UMOV UR12, UR46 ;  /* 0x0000002e000c7c82 */ /* 0x000fe20008000000 */
[----:B------:R-:W-:Y:S01]  /*8670*/  UMOV UR13, UR47 ;  /* 0x0000002f000d7c82 */ /* 0x000fe20008000000 */
[----:B------:R-:W-:Y:S01]  /*8680*/  UMOV UR45, 0x40000040 ;  /* 0x40000040002d7882 */ /* 0x000fe20000000000 */
[----:B------:R-:W-:-:S05]  /*8690*/  UMOV UR47, 0x8 ;  /* 0x00000008002f7882 */ /* 0x000fca0000000000 */
[----:B------:R-:W-:Y:S02]  /*86a0*/  UMOV UR44, UR4 ;  /* 0x00000004002c7c82 */ /* 0x000fe40008000000 */
[----:B------:R-:W-:Y:S01]  /*86b0*/  UMOV UR46, UR5 ;  /* 0x00000005002e7c82 */ /* 0x000fe20008000000 */
[----:B------:R-:W-:Y:S02]  /*86c0*/  WARPGROUP.DEPBAR.LE gsb0, 0x0 ;  /* 0x00008000000079c5 */ /* 0x000fe40000010000 */
[----:B------:R-:W-:-:S06]  /*86d0*/  WARPGROUP.ARRIVE ;  /* 0x00000000000079c5 */ /* 0x000fcc0000000000 */
[----:B------:R-:W-:Y:S01]  /*86e0*/  HGMMA.64x64x16.F32.BF16 R24, gdesc[UR44].tnspA, R24, gsb0 ;  /* 0x20e000002c1879f0 */ /* 0x000fe20008001818 */
[----:B------:R-:W-:Y:S02]  /*86f0*/  VIADD R4, R12, 0x180 ;  /* 0x000001800c047836 */ /* 0x000fe40000000000 */
[----:B------:R-:W-:Y:S01]  /*8700*/  VIADD R5, R217, 0x180 ;  /* 0x00000180d9057836 */ /* 0x000fe20000000000 */
[----:B------:R-:W-:Y:S02]  /*8710*/  R2UR UR45, R218 ;  /* 0x00000000da2d72ca */ /* 0x000fe400000e0000 */
[----:B------:R-:W-:Y:S02]  /*8720*/  R2UR UR44, R219 ;  /* 0x00000000db2c72ca */ /* 0x000fe400000e0000 */
[----:B------:R-:W-:Y:S02]  /*8730*/  R2UR UR4, R4 ;  /* 0x00000000040472ca */ /* 0x000fe400000e0000 */
[----:B------:R-:W-:Y:S01]  /*8740*/  R2UR UR5, R5 ;  /* 0x00000000050572ca */ /* 0x000fe200000e0000 */
[----:B------:R-:W-:Y:S01]  /*8750*/  IMAD.U32 R15, RZ, RZ, UR43 ;  /* 0x0000002bff0f7e24 */ /* 0x000fe2000f8e00ff */
[----:B------:R-:W-:Y:S01]  /*8760*/  R2UR UR43, R11 ;  /* 0x000000000b2b72ca */ /* 0x000fe200000e0000 */
[----:B------:R-:W-:Y:S01]  /*8770*/  UMOV UR28, UR52 ;  /* 0x00000034001c7c82 */ /* 0x000fe20008000000 */
[----:B------:R-:W-:Y:S01]  /*8780*/  UMOV UR29, UR53 ;  /* 0x00000035001d7c82 */ /* 0x000fe20008000000 */
[----:B------:R-:W-:-:S02]  /*8790*/  IMAD.U32 R10, RZ, RZ, UR46 ;  /* 0x0000002eff0a7e24 */ /* 0x000fc4000f8e00ff */
[----:B------:R-:W-:Y:S01]  /*87a0*/  IMAD.U32 R11, RZ, RZ, UR47 ;  /* 0x0000002fff0b7e24 */ /* 0x000fe2000f8e00ff */
[----:B------:R-:W-:Y:S01]  /*87b0*/  UMOV UR53, UR45 ;  /* 0x0000002d00357c82 */ /* 0x000fe20008000000 */
[----:B------:R-:W-:Y:S01]  /*87c0*/  UMOV UR52, UR44 ;  /* 0x0000002c00347c82 */ /* 0x000fe20008000000 */
[----:B------:R-:W-:Y:S01]  /*87d0*/  UMOV UR45, 0x40000040 ;  /* 0x40000040002d7882 */ /* 0x000fe20000000000 */
[----:B------:R-:W-:Y:S01]  /*87e0*/  UMOV UR44, UR4 ;  /* 0x00000004002c7c82 */ /* 0x000fe20008000000 */
[----:B------:R-:W-:Y:S01]  /*87f0*/  UMOV UR47, 0x8 ;  /* 0x00000008002f7882 */ /* 0x000fe20000000000 */
[----:B------:R-:W-:Y:S01]  /*8800*/  UMOV UR46, UR5 ;  /* 0x00000005002e7c82 */ /* 0x000fe20008000000 */
[----:B------:R-:W-:Y:S02]  /*8810*/  WARPGROUP.DEPBAR.LE gsb0, 0x0 ;  /* 0x00008000000079c5 */ /* 0x000fe40000010000 */
[----:B------:R-:W-:-:S06]  /*8820*/  WARPGROUP.ARRIVE ;  /* 0x00000000000079c5 */ /* 0x000fcc0000000000 */
[----:B------:R-:W-:Y:S01]  /*8830*/  HGMMA.64x64x16.F32.BF16 R24, gdesc[UR44].tnspA, R24, gsb0 ;  /* 0x20e000002c1879f0 */ /* 0x000fe20008001818 */
[----:B------:R-:W-:Y:S01]  /*8840*/  R2UR UR44, R6 ;  /* 0x00000000062c72ca */ /* 0x000fe200000e0000 */
[----:B------:R-:W-:Y:S02]  /*8850*/  VIADD R6, R12, 0x200 ;  /* 0x000002000c067836 */ /* 0x000fe40000000000 */
[----:B------:R-:W-:Y:S01]  /*8860*/  VIADD R217, R217, 0x200 ;  /* 0x00000200d9d97836 */ /* 0x000fe20000000000 */
[----:B------:R-:W-:Y:S01]  /*8870*/  R2UR UR41, R220 ;  /* 0x00000000dc2972ca */ /* 0x000fe200000e0000 */
[----:B------:R-:W-:Y:S01]  /*8880*/  IMAD.U32 R14, RZ, RZ, UR42 ;  /* 0x0000002aff0e7e24 */ /* 0x000fe2000f8e00ff */
[----:B------:R-:W-:Y:S02]  /*8890*/  R2UR UR42, R222 ;  /* 0x00000000de2a72ca */ /* 0x000fe400000e0000 */
[----:B------:R-:W-:Y:S02]  /*88a0*/  R2UR UR40, R221 ;  /* 0x00000000dd2872ca */ /* 0x000fe400000e0000 */
[----:B------:R-:W-:-:S02]  /*88b0*/  R2UR UR4, R6 ;  /* 0x00000000060472ca */ /* 0x000fc400000e0000 */
[----:B------:R-:W-:Y:S01]  /*88c0*/  R2UR UR5, R217 ;  /* 0x00000000d90572ca */ /* 0x000fe200000e0000 */
[----:B------:R-:W-:Y:S01]  /*88d0*/  UMOV UR33, UR43 ;  /* 0x0000002b00217c82 */ /* 0x000fe20008000000 */
[----:B------:R-:W-:-:S03]  /*88e0*/  UMOV UR43, 0x8 ;  /* 0x00000008002b7882 */ /* 0x000fc60000000000 */
[----:B------:R-:W-:Y:S01]  /*88f0*/  UMOV UR37, UR41 ;  /* 0x0000002900257c82 */ /* 0x000fe20008000000 */
[----:B------:R-:W-:Y:S01]  /*8900*/  UMOV UR41, 0x40000040 ;  /* 0x4000004000297882 */ /* 0x000fe20000000000 */
[----:B------:R-:W-:Y:S02]  /*8910*/  UMOV UR32, UR42 ;  /* 0x0000002a00207c82 */ /* 0x000fe40008000000 */
[----:B------:R-:W-:Y:S02]  /*8920*/  UMOV UR36, UR40 ;  /* 0x0000002800247c82 */ /* 0x000fe40008000000 */
[----:B------:R-:W-:Y:S02]  /*8930*/  UMOV UR40, UR4 ;  /* 0x0000000400287c82 */ /* 0x000fe40008000000 */
[----:B------:R-:W-:Y:S01]  /*8940*/  UMOV UR42, UR5 ;  /* 0x00000005002a7c82 */ /* 0x000fe20008000000 */
[----:B------:R-:W-:Y:S01]  /*8950*/  IMAD.U32 R4, RZ, RZ, UR46 ;  /* 0x0000002eff047e24 */ /* 0x000fe2000f8e00ff */
[----:B------:R-:W-:-:S02]  /*8960*/  WARPGROUP.DEPBAR.LE gsb0, 0x0 ;  /* 0x00008000000079c5 */ /* 0x000fc40000010000 */
[----:B------:R-:W-:Y:S01]  /*8970*/  WARPGROUP.ARRIVE ;  /* 0x00000000000079c5 */ /* 0x000fe20000000000 */
[----:B------:R-:W-:Y:S01]  /*8980*/  UMOV UR48, UR56 ;  /* 0x0000003800307c82 */ /* 0x000fe20008000000 */
[----:B------:R-:W-:Y:S01]  /*8990*/  UMOV UR49, UR57 ;  /* 0x0000003900317c82 */ /* 0x000fe20008000000 */
[----:B------:R-:W-:Y:S01]  /*89a0*/  UMOV UR21, 0x40000040 ;  /* 0x4000004000157882 */ /* 0x000fe20000000000 */
[----:B------:R-:W-:Y:S01]  /*89b0*/  IMAD.U32 R5, RZ, RZ, UR47 ;  /* 0x0000002fff057e24 */ /* 0x000fe2000f8e00ff */
[----:B------:R-:W-:Y:S01]  /*89c0*/  ULDC.64 UR4, c[0x0][0x2c0] ;  /* 0x0000b00000047ab9 */ /* 0x000fe20000000a00 */
[----:B------:R-:W-:Y:S01]  /*89d0*/  HGMMA.64x64x16.F32.BF16 R24, gdesc[UR40].tnspA, R24, gsb0 ;  /* 0x20e00000281879f0 */ /* 0x000fe20008001818 */
[----:B------:R-:W-:Y:S01]  /*89e0*/  R2UR UR46, R8 ;  /* 0x00000000082e72ca */ /* 0x000fe200000e0000 */
[----:B------:R-:W-:-:S05]  /*89f0*/  VIADD R8, R23, 0x400 ;  /* 0x0000040017087836 */ /* 0x000fca0000000000 */
[----:B------:R-:W-:Y:S01]  /*8a00*/  R2UR UR56, R8 ;  /* 0x00000000083872ca */ /* 0x000fe200000e0000 */
[----:B------:R-:W-:Y:S01]  /*8a10*/  UMOV UR57, 0x40000040 ;  /* 0x4000004000397882 */ /* 0x000fe20000000000 */
[----:B------:R-:W-:Y:S02]  /*8a20*/  WARPGROUP.DEPBAR.LE gsb0, 0x0 ;  /* 0x00008000000079c5 */ /* 0x000fe40000010000 */
[----:B------:R-:W-:-:S09]  /*8a30*/  WARPGROUP.ARRIVE ;  /* 0x00000000000079c5 */ /* 0x000fd20000000000 */
        /* <DEDUP_REMOVED lines=18> */
[----:B------:R-:W-:Y:S01]  /*8b60*/  VIADD R8, R23, 0x480 ;  /* 0x0000048017087836 */ /* 0x000fe20000000000 */
[----:B------:R-:W-:Y:S02]  /*8b70*/  WARPGROUP.DEPBAR.LE gsb0, 0x0 ;  /* 0x00008000000079c5 */ /* 0x000fe40000010000 */
[----:B------:R-:W-:-:S06]  /*8b80*/  WARPGROUP.ARRIVE ;  /* 0x00000000000079c5 */ /* 0x000fcc0000000000 */
[----:B------:R-:W-:Y:S01]  /*8b90*/  HGMMA.64x16x16.F32.BF16 R208, gdesc[UR56].tnspA.tnspB, R208, gsb0 ;  /* 0x6020000038d079f0 */ /* 0x000fe200080018d0 */
        /* <DEDUP_REMOVED lines=53> */
[----:B------:R-:W-:Y:S02]  /*8ef0*/  R2UR UR20, R23 ;  /* 0x00000000171472ca */ /* 0x000fe400000e0000 */
[----:B------:R-:W-:Y:S02]  /*8f00*/  WARPGROUP.DEPBAR.LE gsb0, 0x0 ;  /* 0x00008000000079c5 */ /* 0x000fe40000010000 */
[----:B------:R-:W-:-:S09]  /*8f10*/  WARPGROUP.ARRIVE ;  /* 0x00000000000079c5 */ /* 0x000fd20000000000 */
[----:B------:R-:W-:Y:S01]  /*8f20*/  HGMMA.64x16x16.F32.BF16 R144, gdesc[UR20].tnspA.tnspB, R144, gsb0 ;  /* 0x60200000149079f0 */ /* 0x000fe20008001890 */
[----:B------:R-:W-:Y:S01]  /*8f30*/  UMOV UR8, UR20 ;  /* 0x0000001400087c82 */ /* 0x000fe20008000000 */
[----:B------:R-:W-:Y:S01]  /*8f40*/  UMOV UR9, UR21 ;  /* 0x0000001500097c82 */ /* 0x000fe20008000000 */
[----:B------:R-:W-:Y:S01]  /*8f50*/  IMAD.SHL.U32 R8, R3, 0x4000, RZ ;  /* 0x0000400003087824 */ /* 0x000fe200078e00ff */
[----:B------:R-:W-:Y:S02]  /*8f60*/  WARPGROUP.DEPBAR.LE gsb0, 0x0 ;  /* 0x00008000000079c5 */ /* 0x000fe40000010000 */
[----:B------:R-:W-:-:S06]  /*8f70*/  WARPGROUP.ARRIVE ;  /* 0x00000000000079c5 */ /* 0x000fcc0000000000 */
[----:B------:R-:W-:Y:S01]  /*8f80*/  HGMMA.64x16x16.F32.BF16 R160, gdesc[UR8].tnspA.tnspB, R160, gsb0 ;  /* 0x6020000008a079f0 */ /* 0x000fe200080018a0 */
[----:B------:R-:W-:Y:S02]  /*8f90*/  R2UR UR47, R9 ;  /* 0x00000000092f72ca */ /* 0x000fe400000e0000 */
[----:B---3--:R-:W-:-:S04]  /*8fa0*/  IADD3 R9, P1, R8, R224, RZ ;  /* 0x000000e008097210 */ /* 0x008fc80007f3e0ff */
[----:B----4-:R-:W-:Y:S02]  /*8fb0*/  LEA.HI.X.SX32 R20, R8, R223, 0x1, P1 ;  /* 0x000000df08147211 */ /* 0x010fe400008f0eff */
[----:B------:R-:W-:Y:S01]  /*8fc0*/  LEA R8, P1, R9, UR4, 0x2 ;  /* 0x0000000409087c11 */ /* 0x000fe2000f8210ff */
[----:B------:R-:W-:-:S03]  /*8fd0*/  UMOV UR4, UR20 ;  /* 0x0000001400047c82 */ /* 0x000fc60008000000 */
[----:B------:R-:W-:Y:S01]  /*8fe0*/  LEA.HI.X R9, R9, UR5, R20, 0x2, P1 ;  /* 0x0000000509097c11 */ /* 0x000fe200088f1414 */
[----:B------:R-:W-:Y:S01]  /*8ff0*/  UMOV UR5, UR21 ;  /* 0x0000001500057c82 */ /* 0x000fe20008000000 */
[----:B------:R-:W-:Y:S01]  /*9000*/  UMOV UR12, UR20 ;  /* 0x00000014000c7c82 */ /* 0x000fe20008000000 */
[----:B------:R-:W-:Y:S01]  /*9010*/  UMOV UR13, UR21 ;  /* 0x00000015000d7c82 */ /* 0x000fe20008000000 */
[----:B------:R-:W-:Y:S01]  /*9020*/  UMOV UR16, UR20 ;  /* 0x0000001400107c82 */ /* 0x000fe20008000000 */
[----:B------:R-:W-:Y:S01]  /*9030*/  UMOV UR17, UR21 ;  /* 0x0000001500117c82 */ /* 0x000fe20008000000 */
[----:B------:R-:W-:Y:S01]  /*9040*/  VIADD R22, R22, 0xffff0000 ;  /* 0xffff000016167836 */ /* 0x000fe20000000000 */
[----:B------:R-:W-:Y:S01]  /*9050*/  R2UR UR45, R7 ;  /* 0x00000000072d72ca */ /* 0x000fe200000e0000 */
[----:B------:R-:W-:Y:S02]  /*9060*/  WARPGROUP.DEPBAR.LE gsb0, 0x0 ;  /* 0x00008000000079c5 */ /* 0x000fe40000010000 */
[----:B------:R-:W-:Y:S01]  /*9070*/  WARPGROUP.ARRIVE ;  /* 0x00000000000079c5 */ /* 0x000fe20000000000 */
[----:B------:R1:W-:Y:S01]  /*9080*/  REDG.E.ADD.F32x4.FTZ.RN.STRONG.GPU desc[UR46][R8.64], R24 ;  /* 0x00000018080079a6 */ /* 0x0003e2000c10f7ae */
[----:B------:R-:W-:Y:S01]  /*9090*/  SHF.R.U32.HI R22, RZ, 0x4, R22 ;  /* 0x00000004ff167819 */ /* 0x000fe20000011616 */
[----:B------:R-:W-:-:S03]  /*90a0*/  IMAD.U32 R7, RZ, RZ, UR43 ;  /* 0x0000002bff077e24 */ /* 0x000fc6000f8e00ff */
[----:B------:R-:W-:Y:S01]  /*90b0*/  HGMMA.64x16x16.F32.BF16 R176, gdesc[UR4].tnspA.tnspB, R176, gsb0 ;  /* 0x6020000004b079f0 */ /* 0x000fe200080018b0 */
        /* <DEDUP_REMOVED lines=12> */
[----:B-1----:R-:W-:Y:S01]  /*9180*/  LOP3.LUT R24, R216, 0x80000, RZ, 0xfc, !PT ;  /* 0x00080000d8187812 */ /* 0x002fe200078efcff */
[----:B------:R1:W-:Y:S01]  /*9190*/  REDG.E.ADD.F32x4.FTZ.RN.STRONG.GPU desc[UR46][R8.64+0x800], R28 ;  /* 0x0008001c080079a6 */ /* 0x0003e2000c10f7ae */
[----:B------:R-:W-:-:S02]  /*91a0*/  WARPGROUP.DEPBAR.LE gsb0, 0x0 ;  /* 0x00008000000079c5 */ /* 0x000fc40000010000 */
[----:B------:R-:W-:Y:S01]  /*91b0*/  WARPGROUP.ARRIVE ;  /* 0x00000000000079c5 */ /* 0x000fe20000000000 */
[----:B------:R-:W-:Y:S02]  /*91c0*/  R2UR UR43, R21 ;  /* 0x00000000152b72ca */ /* 0x000fe400000e0000 */
[C---:B------:R-:W-:Y:S01]  /*91d0*/  R2UR UR54, R24.reuse ;  /* 0x00000000183672ca */ /* 0x040fe200000e0000 */
[----:B------:R-:W-:Y:S01]  /*91e0*/  VIADD R20, R24, 0x80 ;  /* 0x0000008018147836 */ /* 0x000fe20000000000 */
[----:B------:R-:W-:Y:S01]  /*91f0*/  UMOV UR57, UR53 ;  /* 0x0000003500397c82 */ /* 0x000fe20008000000 */
[----:B------:R-:W-:Y:S01]  /*9200*/  HGMMA.64x16x16.F32.BF16 R192, gdesc[UR12].tnspA.tnspB, R192, gsb0 ;  /* 0x602000000cc079f0 */ /* 0x000fe200080018c0 */
[----:B------:R-:W-:Y:S01]  /*9210*/  LOP3.LUT R21, R22, 0x3fff, RZ, 0xc0, !PT ;  /* 0x00003fff16157812 */ /* 0x000fe200078ec0ff */
[----:B------:R-:W-:Y:S01]  /*9220*/  UMOV UR9, UR53 ;  /* 0x0000003500097c82 */ /* 0x000fe20008000000 */
[C---:B------:R-:W-:Y:S02]  /*9230*/  VIADD R25, R24.reuse, 0x200 ;  /* 0x0000020018197836 */ /* 0x040fe40000000000 */
[----:B------:R-:W-:Y:S01]  /*9240*/  IMAD.U32 R217, RZ, RZ, UR11 ;  /* 0x0000000bffd97e24 */ /* 0x000fe2000f8e00ff */
[----:B------:R-:W-:Y:S01]  /*9250*/  UMOV UR37, UR25 ;  /* 0x0000001900257c82 */ /* 0x000fe20008000000 */
[----:B------:R-:W-:Y:S01]  /*9260*/  VIADD R26, R24, 0x10 ;  /* 0x00000010181a7836 */ /* 0x000fe20000000000 */
[----:B------:R-:W-:Y:S01]  /*9270*/  UMOV UR33, UR25 ;  /* 0x0000001900217c82 */ /* 0x000fe20008000000 */
[----:B------:R-:W-:Y:S01]  /*9280*/  UMOV UR29, UR25 ;  /* 0x00000019001d7c82 */ /* 0x000fe20008000000 */
[----:B------:R-:W-:Y:S01]  /*9290*/  UMOV UR7, 0x40 ;  /* 0x0000004000077882 */ /* 0x000fe20000000000 */
[----:B------:R1:W-:Y:S01]  /*92a0*/  REDG.E.ADD.F32x4.FTZ.RN.STRONG.GPU desc[UR46][R8.64+0x1000], R32 ;  /* 0x00100020080079a6 */ /* 0x0003e2000c10f7ae */
[----:B------:R-:W-:-:S02]  /*92b0*/  WARPGROUP.DEPBAR.LE gsb0, 0x0 ;  /* 0x00008000000079c5 */ /* 0x000fc40000010000 */
[----:B------:R-:W-:Y:S01]  /*92c0*/  WARPGROUP.ARRIVE ;  /* 0x00000000000079c5 */ /* 0x000fe20000000000 */
[----:B------:R-:W-:Y:S01]  /*92d0*/  IMAD R236, R2, 0x800, R21 ;  /* 0x0000080002ec7824 */ /* 0x000fe200078e0215 */
[----:B------:R-:W-:Y:S01]  /*92e0*/  R2UR UR24, R20 ;  /* 0x00000000141872ca */ /* 0x000fe200000e0000 */
[----:B------:R-:W-:Y:S01]  /*92f0*/  UMOV UR13, UR53 ;  /* 0x00000035000d7c82 */ /* 0x000fe20008000000 */
[----:B------:R-:W-:Y:S01]  /*9300*/  UMOV UR15, 0x40 ;  /* 0x00000040000f7882 */ /* 0x000fe20000000000 */
[----:B------:R-:W-:Y:S01]  /*9310*/  R2UR UR50, R26 ;  /* 0x000000001a3272ca */ /* 0x000fe200000e0000 */
[----:B------:R-:W-:Y:S01]  /*9320*/  HGMMA.64x16x16.F32.BF16 R208, gdesc[UR16].tnspA.tnspB, R208, gsb0 ;  /* 0x6020000010d079f0 */ /* 0x000fe200080018d0 */
[----:B------:R-:W-:Y:S01]  /*9330*/  R2UR UR52, R236 ;  /* 0x00000000ec3472ca */ /* 0x000fe200000e0000 */
[----:B------:R1:W-:Y:S07]  /*9340*/  REDG.E.ADD.F32x4.FTZ.RN.STRONG.GPU desc[UR46][R8.64+0x1800], R36 ;  /* 0x00180024080079a6 */ /* 0x0003ee000c10f7ae */
[----:B------:R-:W-:Y:S01]  /*9350*/  UMOV UR58, UR24 ;  /* 0x00000018003a7c82 */ /* 0x000fe20008000000 */
[----:B------:R-:W-:-:S02]  /*9360*/  VIADD R20, R24, 0x100 ;  /* 0x0000010018147836 */ /* 0x000fc40000000000 */
[----:B------:R-:W-:Y:S01]  /*9370*/  VIADD R26, R24, 0x90 ;  /* 0x00000090181a7836 */ /* 0x000fe20000000000 */
[----:B------:R-:W-:Y:S01]  /*9380*/  UMOV UR19, 0x40 ;  /* 0x0000004000137882 */ /* 0x000fe20000000000 */
[----:B------:R-:W-:Y:S02]  /*9390*/  WARPGROUP.DEPBAR.LE gsb0, 0x0 ;  /* 0x00008000000079c5 */ /* 0x000fe40000010000 */
[----:B------:R-:W-:Y:S01]  /*93a0*/  WARPGROUP.ARRIVE ;  /* 0x00000000000079c5 */ /* 0x000fe20000000000 */
[----:B------:R-:W-:Y:S01]  /*93b0*/  UMOV UR56, UR52 ;  /* 0x0000003400387c82 */ /* 0x000fe20008000000 */
[----:B------:R-:W-:Y:S01]  /*93c0*/  UMOV UR12, UR52 ;  /* 0x00000034000c7c82 */ /* 0x000fe20008000000 */
[----:B------:R-:W-:Y:S01]  /*93d0*/  IMAD.U32 R23, RZ, RZ, UR15 ;  /* 0x0000000fff177e24 */ /* 0x000fe2000f8e00ff */
[----:B------:R1:W-:Y:S02]  /*93e0*/  REDG.E.ADD.F32x4.FTZ.RN.STRONG.GPU desc[UR46][R8.64+0x2000], R40 ;  /* 0x00200028080079a6 */ /* 0x0003e4000c10f7ae */
[----:B------:R-:W-:Y:S01]  /*93f0*/  HGMMA.64x16x16.F32.BF16 R56, gdesc[UR52].tnspA.tnspB, R56, gsb0 ;  /* 0x60200000343879f0 */ /* 0x000fe20008001838 */
[----:B------:R-:W-:Y:S01]  /*9400*/  R2UR UR8, R20 ;  /* 0x00000000140872ca */ /* 0x000fe200000e0000 */
[----:B------:R1:W-:Y:S01]  /*9410*/  REDG.E.ADD.F32x4.FTZ.RN.STRONG.GPU desc[UR46][R8.64+0x2800], R44 ;  /* 0x0028002c080079a6 */ /* 0x0003e2000c10f7ae */
[----:B------:R-:W-:-:S02]  /*9420*/  WARPGROUP.DEPBAR.LE gsb0, 0x0 ;  /* 0x00008000000079c5 */ /* 0x000fc40000010000 */
[----:B------:R-:W-:-:S09]  /*9430*/  WARPGROUP.ARRIVE ;  /* 0x00000000000079c5 */ /* 0x000fd20000000000 */
[----:B------:R-:W-:Y:S01]  /*9440*/  UMOV UR14, UR8 ;  /* 0x00000008000e7c82 */ /* 0x000fe20008000000 */
[----:B------:R-:W-:Y:S01]  /*9450*/  VIADD R20, R24, 0x180 ;  /* 0x0000018018147836 */ /* 0x000fe20000000000 */
[----:B------:R1:W-:Y:S01]  /*9460*/  REDG.E.ADD.F32x4.FTZ.RN.STRONG.GPU desc[UR46][R8.64+0x3000], R48 ;  /* 0x00300030080079a6 */ /* 0x0003e2000c10f7ae */
[----:B------:R-:W-:Y:S03]  /*9470*/  HGMMA.64x16x16.F32.BF16 R64, gdesc[UR56].tnspA.tnspB, R64, gsb0 ;  /* 0x60200000384079f0 */ /* 0x000fe60008001840 */
[----:B------:R-:W-:Y:S01]  /*9480*/  R2UR UR4, R20 ;  /* 0x00000000140472ca */ /* 0x000fe200000e0000 */
[----:B------:R-:W-:Y:S01]  /*9490*/  UMOV UR8, UR52 ;  /* 0x0000003400087c82 */ /* 0x000fe20008000000 */
[----:B------:R-:W-:Y:S01]  /*94a0*/  IMAD.U32 R22, RZ, RZ, UR14 ;  /* 0x0000000eff167e24 */ /* 0x000fe2000f8e00ff */
[----:B------:R1:W-:Y:S01]  /*94b0*/  REDG.E.ADD.F32x4.FTZ.RN.STRONG.GPU desc[UR46][R8.64+0x3800], R52 ;  /* 0x00380034080079a6 */ /* 0x0003e2000c10f7ae */
[----:B------:R-:W-:-:S02]  /*94c0*/  WARPGROUP.DEPBAR.LE gsb0, 0x0 ;  /* 0x00008000000079c5 */ /* 0x000fc40000010000 */
[----:B------:R-:W-:-:S06]  /*94d0*/  WARPGROUP.ARRIVE ;  /* 0x00000000000079c5 */ /* 0x000fcc0000000000 */
[----:B------:R-:W-:Y:S01]  /*94e0*/  HGMMA.64x16x16.F32.BF16 R72, gdesc[UR12].tnspA.tnspB, R72, gsb0 ;  /* 0x602000000c4879f0 */ /* 0x000fe20008001848 */
[----:B------:R-:W-:Y:S02]  /*94f0*/  UMOV UR10, UR4 ;  /* 0x00000004000a7c82 */ /* 0x000fe40008000000 */
[----:B------:R-:W-:Y:S02]  /*9500*/  WARPGROUP.DEPBAR.LE gsb0, 0x0 ;  /* 0x00008000000079c5 */ /* 0x000fe40000010000 */
[----:B------:R-:W-:-:S06]  /*9510*/  WARPGROUP.ARRIVE ;  /* 0x00000000000079c5 */ /* 0x000fcc0000000000 */
[----:B------:R-:W-:Y:S01]  /*9520*/  HGMMA.64x16x16.F32.BF16 R80, gdesc[UR8].tnspA.tnspB, R80, gsb0 ;  /* 0x60200000085079f0 */ /* 0x000fe20008001850 */
[----:B------:R-:W-:Y:S01]  /*9530*/  R2UR UR4, R25 ;  /* 0x00000000190472ca */ /* 0x000fe200000e0000 */
[----:B------:R-:W-:Y:S01]  /*9540*/  IMAD.U32 R216, RZ, RZ, UR10 ;  /* 0x0000000affd87e24 */ /* 0x000fe2000f8e00ff */
[----:B------:R-:W-:Y:S01]  /*9550*/  UMOV UR8, UR52 ;  /* 0x0000003400087c82 */ /* 0x000fe20008000000 */
[----:B------:R-:W-:Y:S01]  /*9560*/  UMOV UR9, UR53 ;  /* 0x0000003500097c82 */ /* 0x000fe20008000000 */
[----:B------:R-:W-:-:S09]  /*9570*/  UMOV UR11, 0x40 ;  /* 0x00000040000b7882 */ /* 0x000fd20000000000 */
[----:B------:R-:W-:Y:S01]  /*9580*/  UMOV UR10, UR4 ;  /* 0x00000004000a7c82 */ /* 0x000fe20008000000 */
[----:B------:R-:W-:Y:S02]  /*9590*/  WARPGROUP.DEPBAR.LE gsb0, 0x0 ;  /* 0x00008000000079c5 */ /* 0x000fe40000010000 */
[----:B------:R-:W-:-:S06]  /*95a0*/  WARPGROUP.ARRIVE ;  /* 0x00000000000079c5 */ /* 0x000fcc0000000000 */
[----:B------:R-:W-:Y:S01]  /*95b0*/  HGMMA.64x16x16.F32.BF16 R88, gdesc[UR8].tnspA.tnspB, R88, gsb0 ;  /* 0x60200000085879f0 */ /* 0x000fe20008001858 */
[----:B------:R-:W-:-:S05]  /*95c0*/  VIADD R25, R236, 0x80 ;  /* 0x00000080ec197836 */ /* 0x000fca0000000000 */
[----:B------:R-:W-:Y:S01]  /*95d0*/  R2UR UR48, R25 ;  /* 0x00000000193072ca */ /* 0x000fe200000e0000 */
[----:B------:R-:W-:Y:S02]  /*95e0*/  WARPGROUP.DEPBAR.LE gsb0, 0x0 ;  /* 0x00008000000079c5 */ /* 0x000fe40000010000 */
[----:B------:R-:W-:-:S10]  /*95f0*/  WARPGROUP.ARRIVE ;  /* 0x00000000000079c5 */ /* 0x000fd40000000000 */
        /* <DEDUP_REMOVED lines=84> */
[----:B------:R-:W-:Y:S01]  /*9b40*/  UMOV UR5, 0x40000040 ;  /* 0x4000004000057882 */ /* 0x000fe20000000000 */
[----:B------:R-:W-:Y:S02]  /*9b50*/  WARPGROUP.DEPBAR.LE gsb0, 0x0 ;  /* 0x00008000000079c5 */ /* 0x000fe40000010000 */
[----:B------:R-:W-:-:S09]  /*9b60*/  WARPGROUP.ARRIVE ;  /* 0x00000000000079c5 */ /* 0x000fd20000000000 */
        /* <DEDUP_REMOVED lines=34> */
[----:B------:R-:W-:Y:S02]  /*9d90*/  IMAD.U32 R20, RZ, RZ, UR58 ;  /* 0x0000003aff147e24 */ /* 0x000fe4000f8e00ff */
[----:B------:R-:W-:Y:S01]  /*9da0*/  IMAD.U32 R21, RZ, RZ, UR59 ;  /* 0x0000003bff157e24 */ /* 0x000fe2000f8e00ff */
[----:B------:R-:W-:Y:S02]  /*9db0*/  WARPGROUP.DEPBAR.LE gsb0, 0x0 ;  /* 0x00008000000079c5 */ /* 0x000fe40000010000 */
[----:B-1----:R-:W-:Y:S05]  /*9dc0*/  @!P0 BRA `(.L_x_708) ;  /* 0x0000000000048947 */ /* 0x002fea0003800000 */
[----:B------:R-:W-:Y:S01]  /*9dd0*/  BPT.TRAP 0x1 ;  /* 0x000000040000795c */ /* 0x000fe20000300000 */
.L_x_708:
        /* <DEDUP_REMOVED lines=22> */
[C---:B------:R-:W-:Y:S01]  /*9f40*/  VIADD R10, R12.reuse, 0x680 ;  /* 0x000006800c0a7836 */ /* 0x040fe20000000000 */
        /* <DEDUP_REMOVED lines=23> */
[----:B-----5:R-:W-:Y:S01]  /*a0c0*/  WARPGROUP.ARRIVE ;  /* 0x00000000000079c5 */ /* 0x020fe20000000000 */
        /* <DEDUP_REMOVED lines=14> */
[----:B------:R1:W-:Y:S01]  /*a1b0*/  REDG.E.ADD.F32x4.FTZ.RN.STRONG.GPU desc[UR46][R8.64+0x4800], R28 ;  /* 0x0048001c080079a6 */ /* 0x0003e2000c10f7ae */
[----:B------:R-:W-:Y:S02]  /*a1c0*/  WARPGROUP.DEPBAR.LE gsb0, 0x0 ;  /* 0x00008000000079c5 */ /* 0x000fe40000010000 */
[----:B------:R-:W-:Y:S01]  /*a1d0*/  WARPGROUP.ARRIVE ;  /* 0x00000000000079c5 */ /* 0x000fe20000000000 */
[----:B------:R-:W-:Y:S01]  /*a1e0*/  VIADD R4, R236, 0x500 ;  /* 0x00000500ec047836 */ /* 0x000fe20000000000 */
        /* <DEDUP_REMOVED lines=17> */
[----:B------:R-:W-:Y:S02]  /*a300*/  UMOV UR32, UR24 ;  /* 0x0000001800207c82 */ /* 0x000fe40008000000 */
        /* <DEDUP_REMOVED lines=74> */
.L_x_709:
[----:B------:R-:W-:Y:S01]  /*a7b0*/  VIADD R3, R3, 0x1 ;  /* 0x0000000103037836 */ /* 0x000fe20000000000 */
[----:B------:R-:W-:Y:S01]  /*a7c0*/  LOP3.LUT R230, R230, 0x1, RZ, 0x3c, !PT ;  /* 0x00000001e6e67812 */ /* 0x000fe200078e3cff */
        /* <DEDUP_REMOVED lines=92> */
.L_x_697:
        /* <DEDUP_REMOVED lines=23> */
.L_x_712:
        /* <DEDUP_REMOVED lines=20> */
.L_x_713:
        /* <DEDUP_REMOVED lines=18> */
.L_x_714:
        /* <DEDUP_REMOVED lines=18> */
.L_x_715:
        /* <DEDUP_REMOVED lines=138> */
[----:B------:R-:W-:Y:S01]  /*bb20*/  ULDC.64 UR6, c[0x0][0x198] ;  /* 0x0000660000067ab9 */ /* 0x000fe20000000a00 */
[----:B------:R-:W-:Y:S02]  /*bb30*/  UIADD3 UR40, UR37, 0xa000, URZ ;  /* 0x0000a00025287890 */ /* 0x000fe4000fffe03f */
[----:B------:R-:W-:Y:S02]  /*bb40*/  UIADD3 UR4, UP0, UR6, 0x770, URZ ;  /* 0x0000077006047890 */ /* 0x000fe4000ff1e03f */
[----:B------:R-:W-:Y:S02]  /*bb50*/  UIMAD UR42, UR45, 0x50, URZ ;  /* 0x000000502d2a78a4 */ /* 0x000fe4000f8e023f */
[----:B------:R-:W-:Y:S02]  /*bb60*/  UIADD3.X UR5, URZ, UR7, URZ, UP0, !UPT ;  /* 0x000000073f057290 */ /* 0x000fe400087fe43f */
[----:B------:R-:W-:Y:S02]  /*bb70*/  UIADD3 UR32, UR37, 0xc800, URZ ;  /* 0x0000c80025207890 */ /* 0x000fe4000fffe03f */
[----:B------:R-:W-:-:S02]  /*bb80*/  UIADD3 UR16, UR37, 0xf000, URZ ;  /* 0x0000f00025107890 */ /* 0x000fc4000fffe03f */
[----:B------:R-:W-:Y:S02]  /*bb90*/  UIADD3 UR8, UR37, 0x11800, URZ ;  /* 0x0001180025087890 */ /* 0x000fe4000fffe03f */
[----:B------:R-:W-:Y:S01]  /*bba0*/  UIADD3 UR6, UP0, UR6, 0x670, URZ ;  /* 0x0000067006067890 */ /* 0x000fe2000ff1e03f */
[----:B------:R-:W-:Y:S01]  /*bbb0*/  UMOV UR41, URZ ;  /* 0x0000003f00297c82 */ /* 0x000fe20008000000 */
[----:B------:R-:W-:Y:S01]  /*bbc0*/  UMOV UR33, 0x40 ;  /* 0x0000004000217882 */ /* 0x000fe20000000000 */
[----:B------:R-:W-:Y:S01]  /*bbd0*/  UMOV UR35, UR43 ;  /* 0x0000002b00237c82 */ /* 0x000fe20008000000 */
[----:B------:R-:W-:Y:S01]  /*bbe0*/  UMOV UR36, UR44 ;  /* 0x0000002c00247c82 */ /* 0x000fe20008000000 */
[----:B------:R-:W-:Y:S01]  /*bbf0*/  UMOV UR34, UR42 ;  /* 0x0000002a00227c82 */ /* 0x000fe20008000000 */
[----:B------:R-:W-:Y:S01]  /*bc00*/  UMOV UR17, 0x80 ;  /* 0x0000008000117882 */ /* 0x000fe20000000000 */
[----:B------:R-:W-:Y:S01]  /*bc10*/  UMOV UR19, UR43 ;  /* 0x0000002b00137c82 */ /* 0x000fe20008000000 */
[----:B------:R-:W-:Y:S01]  /*bc20*/  UMOV UR20, UR44 ;  /* 0x0000002c00147c82 */ /* 0x000fe20008000000 */
[----:B------:R1:W-:Y:S01]  /*bc30*/  UTMASTG.4D [UR40], [UR4] ;  /* 0x00000028040073b5 */ /* 0x0003e20008018000 */
[----:B------:R-:W-:Y:S01]  /*bc40*/  UMOV UR18, UR42 ;  /* 0x0000002a00127c82 */ /* 0x000fe20008000000 */
[----:B------:R-:W-:Y:S01]  /*bc50*/  UMOV UR9, 0xc0 ;  /* 0x000000c000097882 */ /* 0x000fe20000000000 */
[----:B------:R-:W-:Y:S01]  /*bc60*/  UMOV UR11, UR43 ;  /* 0x0000002b000b7c82 */ /* 0x000fe20008000000 */
[----:B------:R-:W-:Y:S01]  /*bc70*/  UMOV UR12, UR44 ;  /* 0x0000002c000c7c82 */ /* 0x000fe20008000000 */
[----:B------:R-:W-:Y:S01]  /*bc80*/  UMOV UR10, UR42 ;  /* 0x0000002a000a7c82 */ /* 0x000fe20008000000 */
[----:B------:R-:W-:Y:S01]  /*bc90*/  UIADD3.X UR7, URZ, UR7, URZ, UP0, !UPT ;  /* 0x000000073f077290 */ /* 0x000fe200087fe43f */
[----:B------:R-:W-:Y:S01]  /*bca0*/  UTMASTG.4D [UR32], [UR4] ;  /* 0x00000020040073b5 */ /* 0x000fe20008018000 */
[----:B------:R-:W-:Y:S01]  /*bcb0*/  UIADD3 UR24, UR37, 0x2800, URZ ;  /* 0x0000280025187890 */ /* 0x000fe2000fffe03f */
[----:B------:R-:W-:Y:S01]  /*bcc0*/  UMOV UR25, 0x40 ;  /* 0x0000004000197882 */ /* 0x000fe20000000000 */
[----:B------:R-:W-:Y:S01]  /*bcd0*/  UMOV UR27, UR43 ;  /* 0x0000002b001b7c82 */ /* 0x000fe20008000000 */
[----:B------:R-:W-:Y:S01]  /*bce0*/  UMOV UR28, UR44 ;  /* 0x0000002c001c7c82 */ /* 0x000fe20008000000 */
[----:B------:R-:W-:Y:S01]  /*bcf0*/  UMOV UR26, UR42 ;  /* 0x0000002a001a7c82 */ /* 0x000fe20008000000 */
[----:B------:R3:W-:Y:S01]  /*bd00*/  UTMASTG.4D [UR16], [UR4] ;  /* 0x00000010040073b5 */ /* 0x0007e20008018000 */
[----:B-1----:R-:W-:Y:S01]  /*bd10*/  UMOV UR40, UR37 ;  /* 0x0000002500287c82 */ /* 0x002fe20008000000 */
[----:B------:R1:W-:Y:S01]  /*bd20*/  UTMASTG.4D [UR8], [UR4] ;  /* 0x00000008040073b5 */ /* 0x0003e20008018000 */
[----:B------:R4:W-:Y:S01]  /*bd30*/  UTMASTG.4D [UR40], [UR6] ;  /* 0x00000028060073b5 */ /* 0x0009e20008018000 */
[----:B---3--:R-:W-:Y:S01]  /*bd40*/  UIADD3 UR16, UR37, 0x5000, URZ ;  /* 0x0000500025107890 */ /* 0x008fe2000fffe03f */
[----:B------:R4:W-:Y:S01]  /*bd50*/  UTMASTG.4D [UR24], [UR6] ;  /* 0x00000018060073b5 */ /* 0x0009e20008018000 */
[----:B-1----:R-:W-:-:S07]  /*bd60*/  UIADD3 UR8, UR37, 0x7800, URZ ;  /* 0x0000780025087890 */ /* 0x002fce000fffe03f */
[----:B------:R4:W-:Y:S02]  /*bd70*/  UTMASTG.4D [UR16], [UR6] ;  /* 0x00000010060073b5 */ /* 0x0009e40008018000 */
[----:B------:R4:W-:Y:S02]  /*bd80*/  UTMASTG.4D [UR8], [UR6] ;  /* 0x00000008060073b5 */ /* 0x0009e40008018000 */
[----:B----4-:R0:W-:Y:S02]  /*bd90*/  UTMACMDFLUSH ;  /* 0x00000000000079b7 */ /* 0x0101e40000000000 */
.L_x_717:
[----:B------:R-:W-:Y:S05]  /*bda0*/  BSYNC B0 ;  /* 0x0000000000007941 */ /* 0x000fea0003800000 */
.L_x_716:
[----:B------:R-:W-:-:S04]  /*bdb0*/  DEPBAR.LE SB0, 0x0 ;  /* 0x000080000000791a */ /* 0x000fc80000000000 */
[----:B------:R-:W-:Y:S05]  /*bdc0*/  EXIT ;  /* 0x000000000000794d */ /* 0x000fea0003800000 */
.L_x_711:
[----:B------:R-:W2:Y:S01]  /*bdd0*/  S2R R0, SR_TID.X ;  /* 0x0000000000007919 */ /* 0x000ea20000002100 */
[----:B------:R-:W3:Y:S01]  /*bde0*/  LDC.64 R2, c[0x0][0x820] ;  /* 0x00020800ff027b82 */ /* 0x000ee20000000a00 */
[----:B------:R-:W-:Y:S01]  /*bdf0*/  ULDC.64 UR4, c[0x0][0x808] ;  /* 0x0002020000047ab9 */ /* 0x000fe20000000a00 */
[----:B------:R-:W-:Y:S01]  /*be00*/  USHF.R.S32.HI UR8, URZ, 0x1f, UR43 ;  /* 0x0000001f3f087899 */ /* 0x000fe2000801142b */
[----:B------:R-:W-:Y:S01]  /*be10*/  IMAD.U32 R9, RZ, RZ, UR45 ;  /* 0x0000002dff097e24 */ /* 0x000fe2000f8e00ff */
[----:B------:R-:W-:Y:S01]  /*be20*/  UIMAD UR4, UR45, -0x50, UR4 ;  /* 0xffffffb02d0478a4 */ /* 0x000fe2000f8e0204 */
[----:B------:R-:W-:Y:S01]  /*be30*/  BSSY B0, `(.L_x_718) ;  /* 0x000002d000007945 */ /* 0x000fe20003800000 */
[----:B------:R-:W-:Y:S02]  /*be40*/  USHF.R.S32.HI UR9, URZ, 0x1f, UR44 ;  /* 0x0000001f3f097899 */ /* 0x000fe4000801142c */
[----:B------:R-:W4:Y:S08]  /*be50*/  LDC.64 R10, c[0x0][0x828] ;  /* 0x00020a00ff0a7b82 */ /* 0x000f300000000a00 */
[----:B-1----:R-:W1:Y:S08]  /*be60*/  LDC.64 R16, c[0x0][0x850] ;  /* 0x00021400ff107b82 */ /* 0x002e700000000a00 */
[----:B------:R-:W1:Y:S01]  /*be70*/  LDC.64 R18, c[0x0][0x858] ;  /* 0x00021600ff127b82 */ /* 0x000e620000000a00 */
[----:B--2---:R-:W-:-:S05]  /*be80*/  VIADD R5, R0, 0xffffff80 ;  /* 0xffffff8000057836 */ /* 0x004fca0000000000 */
[----:B------:R-:W-:-:S04]  /*be90*/  SHF.R.S32.HI R0, RZ, 0x1f, R5 ;  /* 0x0000001fff007819 */ /* 0x000fc80000011405 */
[----:B------:R-:W-:-:S04]  /*bea0*/  LEA.HI R4, R0, R5, RZ, 0x5 ;  /* 0x0000000500047211 */ /* 0x000fc800078f28ff */
[----:B------:R-:W-:Y:S02]  /*beb0*/  LOP3.LUT R0, R4, 0x1fffffe0, RZ, 0xc0, !PT ;  /* 0x1fffffe004007812 */ /* 0x000fe400078ec0ff */
[----:B------:R-:W-:-:S03]  /*bec0*/  SHF.R.S32.HI R4, RZ, 0x5, R4 ;  /* 0x00000005ff047819 */ /* 0x000fc60000011404 */
[----:B------:R-:W-:Y:S01]  /*bed0*/  IMAD.IADD R0, R5, 0x1, -R0 ;  /* 0x0000000105007824 */ /* 0x000fe200078e0a00 */
[C---:B------:R-:W-:Y:S01]  /*bee0*/  ISETP.GE.AND P6, PT, R4.reuse, UR4, PT ;  /* 0x0000000404007c0c */ /* 0x040fe2000bfc6270 */
[----:B------:R-:W-:Y:S02]  /*bef0*/  VIADD R5, R4, 0x8 ;  /* 0x0000000804057836 */ /* 0x000fe40000000000 */
[----:B------:R-:W-:Y:S02]  /*bf00*/  IMAD.SHL.U32 R6, R0, 0x8, RZ ;  /* 0x0000000800067824 */ /* 0x000fe400078e00ff */
[----:B---3--:R-:W-:Y:S01]  /*bf10*/  IMAD R0, R2, UR8, RZ ;  /* 0x0000000802007c24 */ /* 0x008fe2000f8e02ff */
[----:B------:R-:W-:Y:S01]  /*bf20*/  ISETP.GE.AND P5, PT, R5, UR4, PT ;  /* 0x0000000405007c0c */ /* 0x000fe2000bfa6270 */
[----:B------:R-:W-:Y:S01]  /*bf30*/  VIADD R8, R4, 0x10 ;  /* 0x0000001004087836 */ /* 0x000fe20000000000 */
[----:B------:R-:W-:Y:S01]  /*bf40*/  SHF.R.S32.HI R7, RZ, 0x1f, R6 ;  /* 0x0000001fff077819 */ /* 0x000fe20000011406 */
[----:B------:R-:W-:Y:S01]  /*bf50*/  IMAD R5, R3, UR43, R0 ;  /* 0x0000002b03057c24 */ /* 0x000fe2000f8e0200 */
[----:B------:R-:W-:Y:S01]  /*bf60*/  ISETP.GE.OR P2, PT, R6, UR5, P6 ;  /* 0x0000000506007c0c */ /* 0x000fe2000b746670 */
[----:B------:R-:W-:Y:S01]  /*bf70*/  VIADD R0, R4, 0x18 ;  /* 0x0000001804007836 */ /* 0x000fe20000000000 */
[----:B------:R-:W-:Y:S01]  /*bf80*/  ISETP.GE.AND P4, PT, R8, UR4, PT ;  /* 0x0000000408007c0c */ /* 0x000fe2000bf86270 */
[----:B------:R-:W-:Y:S01]  /*bf90*/  IMAD.WIDE.U32 R2, R2, UR43, R6 ;  /* 0x0000002b02027c25 */ /* 0x000fe2000f8e0006 */
[----:B------:R-:W-:-:S02]  /*bfa0*/  ISETP.GE.OR P1, PT, R6, UR5, P5 ;  /* 0x0000000506007c0c */ /* 0x000fc4000af26670 */
[----:B------:R-:W-:Y:S01]  /*bfb0*/  ISETP.GE.AND P3, PT, R0, UR4, PT ;  /* 0x0000000400007c0c */ /* 0x000fe2000bf66270 */
[----:B------:R-:W-:Y:S01]  /*bfc0*/  IMAD.IADD R3, R3, 0x1, R5 ;  /* 0x0000000103037824 */ /* 0x000fe200078e0205 */
[----:B------:R-:W-:Y:S01]  /*bfd0*/  SHF.R.S32.HI R5, RZ, 0x1f, R4 ;  /* 0x0000001fff057819 */ /* 0x000fe20000011404 */
[----:B----4-:R-:W-:Y:S02]  /*bfe0*/  IMAD R0, R10, UR9, RZ ;  /* 0x000000090a007c24 */ /* 0x010fe4000f8e02ff */
[----:B------:R-:W-:Y:S02]  /*bff0*/  VIADD R8, R4, 0x20 ;  /* 0x0000002004087836 */ /* 0x000fe40000000000 */
[----:B------:R-:W-:Y:S02]  /*c000*/  IMAD R11, R11, UR44, R0 ;  /* 0x0000002c0b0b7c24 */ /* 0x000fe4000f8e0200 */
[----:B------:R-:W-:Y:S01]  /*c010*/  IMAD.WIDE.U32 R14, R10, UR44, R2 ;  /* 0x0000002c0a0e7c25 */ /* 0x000fe2000f8e0002 */
[----:B------:R-:W-:-:S03]  /*c020*/  ISETP.GE.AND P0, PT, R8, UR4, PT ;  /* 0x0000000408007c0c */ /* 0x000fc6000bf06270 */
[----:B------:R-:W-:-:S04]  /*c030*/  IMAD.WIDE R2, R9, 0x50, R4 ;  /* 0x0000005009027825 */ /* 0x000fc800078e0204 */
[----:B------:R-:W-:Y:S01]  /*c040*/  IMAD.IADD R11, R15, 0x1, R11 ;  /* 0x000000010f0b7824 */ /* 0x000fe200078e020b */
[----:B-1----:R-:W-:Y:S06]  /*c050*/  @P2 BRA `(.L_x_719) ;  /* 0x0000000000282947 */ /* 0x002fec0003800000 */
        /* <DEDUP_REMOVED lines=10> */
.L_x_719:
[----:B------:R-:W-:Y:S05]  /*c100*/  BSYNC B0 ;  /* 0x0000000000007941 */ /* 0x000fea0003800000 */
.L_x_718:
[----:B------:R-:W-:Y:S01]  /*c110*/  BSSY B0, `(.L_x_720) ;  /* 0x0000010000007945 */ /* 0x000fe20003800000 */
[----:B------:R-:W-:-:S03]  /*c120*/  ISETP.GE.OR P2, PT, R6, UR5, P4 ;  /* 0x0000000506007c0c */ /* 0x000fc6000a746670 */
[----:B------:R-:W-:Y:S10]  /*c130*/  @P1 BRA `(.L_x_721) ;  /* 0x0000000000341947 */ /* 0x000ff40003800000 */
        /* <DEDUP_REMOVED lines=13> */
.L_x_721:
[----:B------:R-:W-:Y:S05]  /*c210*/  BSYNC B0 ;  /* 0x0000000000007941 */ /* 0x000fea0003800000 */
.L_x_720:
[----:B------:R-:W-:Y:S01]  /*c220*/  BSSY B0, `(.L_x_722) ;  /* 0x0000010000007945 */ /* 0x000fe20003800000 */
[----:B------:R-:W-:-:S03]  /*c230*/  ISETP.GE.OR P1, PT, R6, UR5, P3 ;  /* 0x0000000506007c0c */ /* 0x000fc60009f26670 */
[----:B------:R-:W-:Y:S10]  /*c240*/  @P2 BRA `(.L_x_723) ;  /* 0x0000000000342947 */ /* 0x000ff40003800000 */
[----:B-12---:R-:W-:Y:S01]  /*c250*/  IADD3 R13, P2, R2, 0x10, RZ ;  /* 0x00000010020d7810 */ /* 0x006fe20007f5e0ff */
        /* <DEDUP_REMOVED lines=12> */
.L_x_723:
[----:B------:R-:W-:Y:S05]  /*c320*/  BSYNC B0 ;  /* 0x0000000000007941 */ /* 0x000fea0003800000 */
.L_x_722:
[----:B------:R-:W-:Y:S01]  /*c330*/  BSSY B0, `(.L_x_724) ;  /* 0x0000011000007945 */ /* 0x000fe20003800000 */
[----:B------:R-:W-:Y:S01]  /*c340*/  ISETP.GE.OR P2, PT, R6, UR5, P0 ;  /* 0x0000000506007c0c */ /* 0x000fe20008746670 */
[----:B-123--:R-:W-:Y:S02]  /*c350*/  VIADD R12, R4, 0x28 ;  /* 0x00000028040c7836 */ /* 0x00efe40000000000 */
[----:B------:R-:W-:Y:S10]  /*c360*/  @P1 BRA `(.L_x_725) ;  /* 0x0000000000341947 */ /* 0x000ff40003800000 */
        /* <DEDUP_REMOVED lines=13> */
.L_x_725:
[----:B------:R-:W-:Y:S05]  /*c440*/  BSYNC B0 ;  /* 0x0000000000007941 */ /* 0x000fea0003800000 */
.L_x_724:
[----:B------:R-:W-:Y:S01]  /*c450*/  BSSY B0, `(.L_x_726) ;  /* 0x0000010000007945 */ /* 0x000fe20003800000 */
[----:B------:R-:W-:-:S03]  /*c460*/  ISETP.GE.AND P1, PT, R12, UR4, PT ;  /* 0x000000040c007c0c */ /* 0x000fc6000bf26270 */
        /* <DEDUP_REMOVED lines=14> */
.L_x_727:
[----:B------:R-:W-:Y:S05]  /*c550*/  BSYNC B0 ;  /* 0x0000000000007941 */ /* 0x000fea0003800000 */
.L_x_726:
[----:B------:R-:W-:Y:S01]  /*c560*/  ISETP.GE.OR P2, PT, R6, UR5, P1 ;  /* 0x0000000506007c0c */ /* 0x000fe20008f46670 */
[----:B------:R-:W-:Y:S01]  /*c570*/  ULDC UR6, c[0x0][0x83c] ;  /* 0x00020f0000067ab9 */ /* 0x000fe20000000800 */
[----:B------:R-:W-:Y:S01]  /*c580*/  BSSY B0, `(.L_x_728) ;  /* 0x0000010000007945 */ /* 0x000fe20003800000 */
[----:B--2---:R-:W-:-:S10]  /*c590*/  VIADD R12, R4, 0x30 ;  /* 0x00000030040c7836 */ /* 0x004fd40000000000 */
        /* <DEDUP_REMOVED lines=14> */
.L_x_729:
[----:B------:R-:W-:Y:S05]  /*c680*/  BSYNC B0 ;  /* 0x0000000000007941 */ /* 0x000fea0003800000 */
.L_x_728:
[----:B------:R-:W-:Y:S01]  /*c690*/  ISETP.GE.OR P3, PT, R6, UR6, P3 ;  /* 0x0000000606007c0c */ /* 0x000fe20009f66670 */
[----:B------:R-:W-:Y:S01]  /*c6a0*/  BSSY B0, `(.L_x_730) ;  /* 0x000001c000007945 */ /* 0x000fe20003800000 */
[----:B------:R-:W-:Y:S01]  /*c6b0*/  ISETP.GE.AND P2, PT, R12, UR4, PT ;  /* 0x000000040c007c0c */ /* 0x000fe2000bf46270 */
[----:B------:R-:W-:Y:S01]  /*c6c0*/  VIADD R12, R4, 0x38 ;  /* 0x00000038040c7836 */ /* 0x000fe20000000000 */
[----:B------:R-:W-:Y:S02]  /*c6d0*/  P2R R23, PR, RZ, 0x8 ;  /* 0x00000008ff177803 */ /* 0x000fe40000000000 */
[C---:B------:R-:W-:Y:S02]  /*c6e0*/  ISETP.GE.OR P3, PT, R6.reuse, UR5, P2 ;  /* 0x0000000506007c0c */ /* 0x040fe40009766670 */
[C---:B------:R-:W-:Y:S02]  /*c6f0*/  ISETP.GE.OR P6, PT, R6.reuse, UR6, P6 ;  /* 0x0000000606007c0c */ /* 0x040fe4000b7c6670 */
[----:B------:R-:W-:-:S02]  /*c700*/  ISETP.GE.OR P5, PT, R6, UR6, P5 ;  /* 0x0000000606007c0c */ /* 0x000fc4000afa6670 */
[C---:B------:R-:W-:Y:S02]  /*c710*/  ISETP.GE.OR P4, PT, R6.reuse, UR6, P4 ;  /* 0x0000000606007c0c */ /* 0x040fe4000a786670 */
[----:B-12---:R-:W-:Y:S02]  /*c720*/  P2R R20, PR, RZ, 0x40 ;  /* 0x00000040ff147803 */ /* 0x006fe40000000000 */
[----:B------:R-:W-:Y:S02]  /*c730*/  P2R R21, PR, RZ, 0x20 ;  /* 0x00000020ff157803 */ /* 0x000fe40000000000 */
[C---:B------:R-:W-:Y:S02]  /*c740*/  ISETP.GE.OR P0, PT, R6.reuse, UR6, P0 ;  /* 0x0000000606007c0c */ /* 0x040fe40008706670 */
[----:B------:R-:W-:Y:S02]  /*c750*/  P2R R22, PR, RZ, 0x10 ;  /* 0x00000010ff167803 */ /* 0x000fe40000000000 */
[----:B------:R-:W-:-:S02]  /*c760*/  ISETP.GE.OR P1, PT, R6, UR6, P1 ;  /* 0x0000000606007c0c */ /* 0x000fc40008f26670 */
[----:B------:R-:W-:Y:S01]  /*c770*/  ISETP.GE.OR P2, PT, R6, UR6, P2 ;  /* 0x0000000606007c0c */ /* 0x000fe20009746670 */
[----:B------:R-:W-:-:S12]  /*c780*/  @P3 BRA `(.L_x_731) ;  /* 0x0000000000343947 */ /* 0x000fd80003800000 */
        /* <DEDUP_REMOVED lines=13> */
.L_x_731:
[----:B------:R-:W-:Y:S05]  /*c860*/  BSYNC B0 ;  /* 0x0000000000007941 */ /* 0x000fea0003800000 */
.L_x_730:
[----:B------:R-:W-:Y:S01]  /*c870*/  ISETP.GE.AND P3, PT, R12, UR4, PT ;  /* 0x000000040c007c0c */ /* 0x000fe2000bf66270 */
[----:B------:R-:W-:Y:S01]  /*c880*/  IMAD R0, R16, UR8, RZ ;  /* 0x0000000810007c24 */ /* 0x000fe2000f8e02ff */
[----:B------:R-:W-:Y:S01]  /*c890*/  BSSY B0, `(.L_x_732) ;  /* 0x0000013000007945 */ /* 0x000fe20003800000 */
[----:B------:R-:W-:Y:S01]  /*c8a0*/  VIADD R12, R4, 0x40 ;  /* 0x00000040040c7836 */ /* 0x000fe20000000000 */
[C---:B------:R-:W-:Y:S01]  /*c8b0*/  ISETP.GE.OR P4, PT, R6.reuse, UR5, P3 ;  /* 0x0000000506007c0c */ /* 0x040fe20009f86670 */
[----:B------:R-:W-:Y:S01]  /*c8c0*/  IMAD R17, R17, UR43, R0 ;  /* 0x0000002b11117c24 */ /* 0x000fe2000f8e0200 */
[----:B------:R-:W-:-:S11]  /*c8d0*/  ISETP.GE.OR P3, PT, R6, UR6, P3 ;  /* 0x0000000606007c0c */ /* 0x000fd60009f66670 */
        /* <DEDUP_REMOVED lines=14> */
.L_x_733:
[----:B------:R-:W-:Y:S05]  /*c9c0*/  BSYNC B0 ;  /* 0x0000000000007941 */ /* 0x000fea0003800000 */
.L_x_732:
[----:B------:R-:W-:Y:S01]  /*c9d0*/  ISETP.GE.AND P4, PT, R12, UR4, PT ;  /* 0x000000040c007c0c */ /* 0x000fe2000bf86270 */
[----:B------:R-:W-:Y:S01]  /*c9e0*/  IMAD.WIDE.U32 R8, R16, UR43, R6 ;  /* 0x0000002b10087c25 */ /* 0x000fe2000f8e0006 */
[----:B------:R-:W-:Y:S02]  /*c9f0*/  BSSY B0, `(.L_x_734) ;  /* 0x0000013000007945 */ /* 0x000fe40003800000 */
[----:B------:R-:W-:Y:S01]  /*ca00*/  ISETP.GE.OR P5, PT, R6, UR5, P4 ;  /* 0x0000000506007c0c */ /* 0x000fe2000a7a6670 */
[----:B------:R-:W-:Y:S01]  /*ca10*/  VIADD R0, R4, 0x48 ;  /* 0x0000004804007836 */ /* 0x000fe20000000000 */
[----:B------:R-:W-:Y:S01]  /*ca20*/  ISETP.GE.OR P4, PT, R6, UR6, P4 ;  /* 0x0000000606007c0c */ /* 0x000fe2000a786670 */
[----:B------:R-:W-:-:S10]  /*ca30*/  IMAD.IADD R13, R9, 0x1, R17 ;  /* 0x00000001090d7824 */ /* 0x000fd400078e0211 */
        /* <DEDUP_REMOVED lines=14> */
.L_x_735:
[----:B------:R-:W-:Y:S05]  /*cb20*/  BSYNC B0 ;  /* 0x0000000000007941 */ /* 0x000fea0003800000 */
.L_x_734:
[----:B------:R-:W-:Y:S01]  /*cb30*/  ISETP.GE.AND P6, PT, R0, UR4, PT ;  /* 0x0000000400007c0c */ /* 0x000fe2000bfc6270 */
[----:B------:R-:W-:Y:S01]  /*cb40*/  IMAD R0, R18, UR9, RZ ;  /* 0x0000000912007c24 */ /* 0x000fe2000f8e02ff */
[----:B------:R-:W-:Y:S01]  /*cb50*/  BSSY B0, `(.L_x_736) ;  /* 0x0000014000007945 */ /* 0x000fe20003800000 */
[----:B------:R-:W-:Y:S01]  /*cb60*/  IMAD.MOV.U32 R12, RZ, RZ, R8 ;  /* 0x000000ffff0c7224 */ /* 0x000fe200078e0008 */
[C---:B------:R-:W-:Y:S01]  /*cb70*/  ISETP.GE.OR P5, PT, R6.reuse, UR5, P6 ;  /* 0x0000000506007c0c */ /* 0x040fe2000b7a6670 */
        /* <DEDUP_REMOVED lines=17> */
.L_x_737:
[----:B------:R-:W-:Y:S05]  /*cc90*/  BSYNC B0 ;  /* 0x0000000000007941 */ /* 0x000fea0003800000 */
.L_x_736:
[----:B------:R-:W-:Y:S01]  /*cca0*/  ISETP.NE.AND P5, PT, R20, RZ, PT ;  /* 0x000000ff1400720c */ /* 0x000fe20003fa5270 */
[----:B------:R-:W-:Y:S01]  /*ccb0*/  BSSY B0, `(.L_x_738) ;  /* 0x000000d000007945 */ /* 0x000fe20003800000 */
[----:B----4-:R-:W-:-:S11]  /*ccc0*/  IMAD.IADD R7, R13, 0x1, R9 ;  /* 0x000000010d077824 */ /* 0x010fd600078e0209 */
        /* <DEDUP_REMOVED lines=11> */
.L_x_739:
[----:B------:R-:W-:Y:S05]  /*cd80*/  BSYNC B0 ;  /* 0x0000000000007941 */ /* 0x000fea0003800000 */
.L_x_738:
[----:B------:R-:W-:Y:S01]  /*cd90*/  ISETP.NE.AND P5, PT, R21, RZ, PT ;  /* 0x000000ff1500720c */ /* 0x000fe20003fa5270 */
[----:B------:R-:W-:-:S12]  /*cda0*/  BSSY B0, `(.L_x_740) ;  /* 0x000000f000007945 */ /* 0x000fd80003800000 */
[----:B------:R-:W-:Y:S05]  /*cdb0*/  @P5 BRA `(.L_x_741) ;  /* 0x0000000000345947 */ /* 0x000fea0003800000 */
[----:B----4-:R-:W-:Y:S01]  /*cdc0*/  IADD3 R9, P5, R2, 0x8, RZ ;  /* 0x0000000802097810 */ /* 0x010fe20007fbe0ff */
        /* <DEDUP_REMOVED lines=12> */
.L_x_741:
[----:B------:R-:W-:Y:S05]  /*ce90*/  BSYNC B0 ;  /* 0x0000000000007941 */ /* 0x000fea0003800000 */
.L_x_740:
        /* <DEDUP_REMOVED lines=16> */
.L_x_743:
[----:B------:R-:W-:Y:S05]  /*cfa0*/  BSYNC B0 ;  /* 0x0000000000007941 */ /* 0x000fea0003800000 */
.L_x_742:
        /* <DEDUP_REMOVED lines=16> */
.L_x_745:
[----:B------:R-:W-:Y:S05]  /*d0b0*/  BSYNC B0 ;  /* 0x0000000000007941 */ /* 0x000fea0003800000 */
.L_x_744:
[----:B------:R-:W-:Y:S04]  /*d0c0*/  BSSY B0, `(.L_x_746) ;  /* 0x000000f000007945 */ /* 0x000fe80003800000 */
        /* <DEDUP_REMOVED lines=14> */
.L_x_747:
[----:B------:R-:W-:Y:S05]  /*d1b0*/  BSYNC B0 ;  /* 0x0000000000007941 */ /* 0x000fea0003800000 */
.L_x_746:
        /* <DEDUP_REMOVED lines=15> */
.L_x_749:
[----:B------:R-:W-:Y:S05]  /*d2b0*/  BSYNC B0 ;  /* 0x0000000000007941 */ /* 0x000fea0003800000 */
.L_x_748:
        /* <DEDUP_REMOVED lines=15> */
.L_x_751:
[----:B------:R-:W-:Y:S05]  /*d3b0*/  BSYNC B0 ;  /* 0x0000000000007941 */ /* 0x000fea0003800000 */
.L_x_750:
        /* <DEDUP_REMOVED lines=15> */
.L_x_753:
[----:B------:R-:W-:Y:S05]  /*d4b0*/  BSYNC B0 ;  /* 0x0000000000007941 */ /* 0x000fea0003800000 */
.L_x_752:
        /* <DEDUP_REMOVED lines=15> */
.L_x_755:
[----:B------:R-:W-:Y:S05]  /*d5b0*/  BSYNC B0 ;  /* 0x0000000000007941 */ /* 0x000fea0003800000 */
.L_x_754:
        /* <DEDUP_REMOVED lines=15> */
.L_x_757:
[----:B------:R-:W-:Y:S05]  /*d6b0*/  BSYNC B0 ;  /* 0x0000000000007941 */ /* 0x000fea0003800000 */
.L_x_756:
[----:B------:R-:W-:Y:S05]  /*d6c0*/  EXIT ;  /* 0x000000000000794d */ /* 0x000fea0003800000 */
.L_x_693:
[----:B------:R-:W-:-:S08]  /*d6d0*/  NOP ;  /* 0x0000000000007918 */ /* 0x000fd00000000000 */
[----:B------:R-:W1:-:S00]  /*d6e0*/  USETMAXREG.DEALLOC.CTAPOOL 0x18 ;  /* 0x00000018000079c8 */ /* 0x000e4000080e0500 */
[----:B-1----:R-:W-:Y:S01]  /*d6f0*/  LOP3.LUT R2, R2, 0x3, RZ, 0xc0, !PT ;  /* 0x0000000302027812 */ /* 0x002fe200078ec0ff */
[----:B------:R-:W-:Y:S05]  /*d700*/  BSSY B0, `(.L_x_758) ;  /* 0x00001c8000007945 */ /* 0x000fea0003800000 */
[----:B------:R-:W1:Y:S02]  /*d710*/  SHFL.IDX PT, R2, R2, RZ, 0x1f ;  /* 0x00001fff02027589 */ /* 0x000e6400000e0000 */
[----:B-1----:R-:W-:-:S13]  /*d720*/  ISETP.NE.AND P0, PT, R2, RZ, PT ;  /* 0x000000ff0200720c */ /* 0x002fda0003f05270 */
[----:B------:R-:W-:Y:S05]  /*d730*/  @P0 BRA `(.L_x_759) ;  /* 0x0000001c00100947 */ /* 0x000fea0003800000 */
        /* <DEDUP_REMOVED lines=21> */
.L_x_760:
[----:B------:R-:W-:Y:S01]  /*d890*/  ULDC UR8, c[0x0][0xb44] ;  /* 0x0002d10000087ab9 */ /* 0x000fe20000000800 */
[----:B------:R-:W-:Y:S01]  /*d8a0*/  UMOV UR11, UR7 ;  /* 0x00000007000b7c82 */ /* 0x000fe20008000000 */
[----:B------:R-:W-:-:S11]  /*d8b0*/  UISETP.NE.AND UP0, UPT, UR8, 0x1, UPT ;  /* 0x000000010800788c */ /* 0x000fd6000bf05270 */
[----:B------:R-:W-:Y:S02]  /*d8c0*/  @UP0 ULDC.64 UR12, c[0x0][0xb48] ;  /* 0x0002d200000c0ab9 */ /* 0x000fe40000000a00 */
[----:B------:R-:W-:-:S04]  /*d8d0*/  UIMAD.WIDE.U32 UR4, UR7, UR12, URZ ;  /* 0x0000000c070472a5 */ /* 0x000fc8000f8e003f */
[----:B------:R-:W-:-:S04]  /*d8e0*/  @UP0 USHF.R.U32.HI UR11, URZ, UR13, UR5 ;  /* 0x0000000d3f0b0299 */ /* 0x000fc80008011605 */
[----:B------:R-:W-:-:S12]  /*d8f0*/  UIMAD UR4, UR11, UR8, URZ ;  /* 0x000000080b0472a4 */ /* 0x000fd8000f8e023f */
.L_x_761:
[----:B------:R-:W-:Y:S01]  /*d900*/  ULDC UR8, c[0x0][0xb38] ;  /* 0x0002ce0000087ab9 */ /* 0x000fe20000000800 */
[----:B------:R-:W-:Y:S01]  /*d910*/  UIADD3 UR4, UR7, -UR4, URZ ;  /* 0x8000000407047290 */ /* 0x000fe2000fffe03f */
[----:B------:R-:W-:Y:S01]  /*d920*/  IMAD.MOV.U32 R10, RZ, RZ, 0x1 ;  /* 0x00000001ff0a7424 */ /* 0x000fe200078e00ff */
[----:B------:R-:W-:Y:S01]  /*d930*/  UISETP.NE.AND UP0, UPT, UR8, 0x1, UPT ;  /* 0x000000010800788c */ /* 0x000fe2000bf05270 */
[----:B------:R-:W-:Y:S01]  /*d940*/  IMAD.MOV.U32 R17, RZ, RZ, RZ ;  /* 0x000000ffff117224 */ /* 0x000fe200078e00ff */
[----:B------:R-:W-:Y:S01]  /*d950*/  ULDC UR5, c[0x0][0xb44] ;  /* 0x0002d10000057ab9 */ /* 0x000fe20000000800 */
[----:B------:R-:W-:Y:S01]  /*d960*/  IMAD.MOV.U32 R6, RZ, RZ, 0x1 ;  /* 0x00000001ff067424 */ /* 0x000fe200078e00ff */
[----:B------:R-:W-:-:S07]  /*d970*/  UIMAD UR6, UR6, UR5, UR4 ;  /* 0x00000005060672a4 */ /* 0x000fce000f8e0204 */
        /* <DEDUP_REMOVED lines=8> */
[----:B------:R-:W-:Y:S05]  /*da00*/  @!P0 BRA `(.L_x_762) ;  /* 0x0000001400dc8947 */ /* 0x000fea0003800000 */
[----:B------:R-:W1:Y:S01]  /*da10*/  LDC R3, c[0x0][0x280] ;  /* 0x0000a000ff037b82 */ /* 0x000e620000000800 */
[----:B------:R-:W-:Y:S01]  /*da20*/  UIMAD UR11, UR11, 0x50, URZ ;  /* 0x000000500b0b78a4 */ /* 0x000fe2000f8e023f */
[----:B------:R-:W-:-:S06]  /*da30*/  ULDC UR4, c[0x0][0x74c] ;  /* 0x0001d30000047ab9 */ /* 0x000fcc0000000800 */
[----:B------:R-:W2:Y:S01]  /*da40*/  LDC R2, c[0x0][0x290] ;  /* 0x0000a400ff027b82 */ /* 0x000ea20000000800 */
[----:B-1----:R-:W-:-:S05]  /*da50*/  VIADD R4, R3, 0x3f ;  /* 0x0000003f03047836 */ /* 0x002fca0000000000 */
[----:B------:R-:W-:Y:S02]  /*da60*/  SHF.R.S32.HI R5, RZ, 0x1f, R4 ;  /* 0x0000001fff057819 */ /* 0x000fe40000011404 */
[----:B--2---:R-:W-:Y:S02]  /*da70*/  IADD3 R2, -R2, UR11, R3 ;  /* 0x0000000b02027c10 */ /* 0x004fe4000fffe103 */
[----:B------:R-:W-:-:S03]  /*da80*/  LEA.HI R5, R5, R4, RZ, 0x6 ;  /* 0x0000000405057211 */ /* 0x000fc600078f30ff */
[----:B------:R-:W-:Y:S01]  /*da90*/  VIADD R2, R2, -UR4 ;  /* 0x8000000402027c36 */ /* 0x000fe20008000000 */
[----:B------:R-:W-:-:S04]  /*daa0*/  SHF.R.S32.HI R8, RZ, 0x6, R5 ;  /* 0x00000006ff087819 */ /* 0x000fc80000011405 */
[----:B------:R-:W-:-:S04]  /*dab0*/  SHF.R.S32.HI R3, RZ, 0x1f, R2 ;  /* 0x0000001fff037819 */ /* 0x000fc80000011402 */
[----:B------:R-:W-:-:S04]  /*dac0*/  LEA.HI R3, R3, R2, RZ, 0x6 ;  /* 0x0000000203037211 */ /* 0x000fc800078f30ff */
[----:B------:R-:W-:-:S04]  /*dad0*/  SHF.R.S32.HI R3, RZ, 0x6, R3 ;  /* 0x00000006ff037819 */ /* 0x000fc80000011403 */
[----:B------:R-:W-:-:S04]  /*dae0*/  VIMNMX R9, RZ, R3, !PT ;  /* 0x00000003ff097248 */ /* 0x000fc80007fe0100 */
[----:B------:R-:W-:-:S13]  /*daf0*/  ISETP.GT.AND P0, PT, R8, R9, PT ;  /* 0x000000090800720c */ /* 0x000fda0003f04270 */
[----:B------:R-:W-:Y:S05]  /*db00*/  @!P0 BRA `(.L_x_762) ;  /* 0x00000014009c8947 */ /* 0x000fea0003800000 */
[----:B------:R-:W1:Y:S01]  /*db10*/  LDC.64 R2, c[0x0][0x718] ;  /* 0x0001c600ff027b82 */ /* 0x000e620000000a00 */
[----:B------:R-:W-:Y:S01]  /*db20*/  IMAD.U32 R5, RZ, RZ, UR20 ;  /* 0x00000014ff057e24 */ /* 0x000fe2000f8e00ff */
[----:B------:R-:W-:Y:S01]  /*db30*/  ULDC UR4, c[0x0][0x2e8] ;  /* 0x0000ba0000047ab9 */ /* 0x000fe20000000800 */
[----:B------:R-:W-:Y:S01]  /*db40*/  IMAD.U32 R15, RZ, RZ, UR21 ;  /* 0x00000015ff0f7e24 */ /* 0x000fe2000f8e00ff */
[----:B------:R-:W-:Y:S01]  /*db50*/  UISETP.NE.AND UP0, UPT, UR4, 0x1, UPT ;  /* 0x000000010400788c */ /* 0x000fe2000bf05270 */
[----:B------:R-:W-:Y:S01]  /*db60*/  BSSY B1, `(.L_x_762) ;  /* 0x0000161000017945 */ /* 0x000fe20003800000 */
[----:B------:R-:W-:Y:S02]  /*db70*/  SHF.R.S32.HI R5, RZ, 0x1f, R5 ;  /* 0x0000001fff057819 */ /* 0x000fe40000011405 */
[----:B------:R-:W-:Y:S01]  /*db80*/  ELECT P0, URZ, PT ;  /* 0x00000000003f782f */ /* 0x000fe20003800000 */
[----:B------:R-:W2:Y:S01]  /*db90*/  LDC.64 R6, c[0x0][0x730] ;  /* 0x0001cc00ff067b82 */ /* 0x000ea20000000a00 */
[----:B------:R-:W-:Y:S01]  /*dba0*/  SHF.R.S32.HI R15, RZ, 0x1f, R15 ;  /* 0x0000001fff0f7819 */ /* 0x000fe2000001140f */
[----:B------:R-:W-:Y:S01]  /*dbb0*/  UMOV UR12, UR20 ;  /* 0x00000014000c7c82 */ /* 0x000fe20008000000 */
[----:B------:R-:W-:-:S03]  /*dbc0*/  IMAD.MOV.U32 R17, RZ, RZ, RZ ;  /* 0x000000ffff117224 */ /* 0x000fc600078e00ff */
[----:B------:R-:W-:Y:S01]  /*dbd0*/  @UP0 ULDC UR4, c[0x0][0x2ec] ;  /* 0x0000bb0000040ab9 */ /* 0x000fe20000000800 */
[----:B------:R-:W-:Y:S01]  /*dbe0*/  @UP0 ULDC UR6, c[0x0][0x2f0] ;  /* 0x0000bc0000060ab9 */ /* 0x000fe20000000800 */
[----:B------:R-:W-:-:S04]  /*dbf0*/  UIMAD.WIDE.U32 UR4, UR20, UR4, URZ ;  /* 0x00000004140472a5 */ /* 0x000fc8000f8e003f */
[----:B------:R-:W-:Y:S01]  /*dc00*/  @UP0 USHF.R.U32.HI UR12, URZ, UR6, UR5 ;  /* 0x000000063f0c0299 */ /* 0x000fe20008011605 */
[C---:B-1----:R-:W-:Y:S02]  /*dc10*/  IMAD R4, R5.reuse, R2, RZ ;  /* 0x0000000205047224 */ /* 0x042fe400078e02ff */
[----:B--2---:R-:W-:Y:S02]  /*dc20*/  IMAD R12, R5, R6, RZ ;  /* 0x00000006050c7224 */ /* 0x004fe400078e02ff */
[----:B------:R-:W-:Y:S02]  /*dc30*/  IMAD R5, R3, UR20, R4 ;  /* 0x0000001403057c24 */ /* 0x000fe4000f8e0204 */
[----:B------:R-:W-:-:S04]  /*dc40*/  IMAD.WIDE.U32 R2, R2, UR20, RZ ;  /* 0x0000001402027c25 */ /* 0x000fc8000f8e00ff */
[----:B------:R-:W-:Y:S02]  /*dc50*/  IMAD.IADD R3, R3, 0x1, R5 ;  /* 0x0000000103037824 */ /* 0x000fe400078e0205 */
[----:B------:R-:W1:Y:S01]  /*dc60*/  LDC.64 R4, c[0x0][0x720] ;  /* 0x0001c800ff047b82 */ /* 0x000e620000000a00 */
[----:B------:R-:W-:Y:S02]  /*dc70*/  IMAD R11, R7, UR20, R12 ;  /* 0x00000014070b7c24 */ /* 0x000fe4000f8e020c */
[----:B------:R-:W-:-:S04]  /*dc80*/  IMAD.WIDE.U32 R6, R6, UR20, RZ ;  /* 0x0000001406067c25 */ /* 0x000fc8000f8e00ff */
[----:B------:R-:W-:Y:S01]  /*dc90*/  IMAD.IADD R7, R7, 0x1, R11 ;  /* 0x0000000107077824 */ /* 0x000fe200078e020b */
[----:B------:R-:W2:Y:S01]  /*dca0*/  LDC.64 R12, c[0x0][0x738] ;  /* 0x0001ce00ff0c7b82 */ /* 0x000ea20000000a00 */
[----:B-1----:R-:W-:-:S04]  /*dcb0*/  IMAD R14, R15, R4, RZ ;  /* 0x000000040f0e7224 */ /* 0x002fc800078e02ff */
[----:B------:R-:W-:Y:S02]  /*dcc0*/  IMAD R11, R5, UR21, R14 ;  /* 0x00000015050b7c24 */ /* 0x000fe4000f8e020e */
[----:B------:R-:W-:-:S04]  /*dcd0*/  IMAD.WIDE.U32 R4, R4, UR21, R2 ;  /* 0x0000001504047c25 */ /* 0x000fc8000f8e0002 */
        /* <DEDUP_REMOVED lines=13> */
.L_x_780:
        /* <DEDUP_REMOVED lines=10> */
.L_x_765:
[----:B------:R-:W1:Y:S01]  /*de50*/  LDC.64 R12, c[0x0][0x198] ;  /* 0x00006600ff0c7b82 */ /* 0x000e620000000a00 */
        /* <DEDUP_REMOVED lines=14> */
[----:B------:R-:W-:Y:S01]  /*df40*/  VIADD R8, R8, 0xffffffff ;  /* 0xffffffff08087836 */ /* 0x000fe20000000000 */
[----:B------:R-:W-:-:S02]  /*df50*/  UIADD3 UR16, UR8, 0x14100, URZ ;  /* 0x0001410008107890 */ /* 0x000fc4000fffe03f */
[----:B------:R-:W-:Y:S02]  /*df60*/  UIADD3 UR17, UR8, 0x31810, URZ ;  /* 0x0003181008117890 */ /* 0x000fe4000fffe03f */
[----:B------:R-:W-:Y:S01]  /*df70*/  IMAD.U32 R17, RZ, RZ, UR19 ;  /* 0x00000013ff117e24 */ /* 0x000fe2000f8e00ff */
[----:B------:R-:W-:Y:S02]  /*df80*/  UIADD3 UR40, UR8, 0x16100, URZ ;  /* 0x0001610008287890 */ /* 0x000fe4000fffe03f */
[----:B------:R-:W-:Y:S01]  /*df90*/  UIADD3 UR32, UR8, 0x18100, URZ ;  /* 0x0001810008207890 */ /* 0x000fe2000fffe03f */
[----:B-1----:R-:W-:Y:S01]  /*dfa0*/  IMAD.MOV.U32 R11, RZ, RZ, R12 ;  /* 0x000000ffff0b7224 */ /* 0x002fe200078e000c */
[----:B------:R-:W-:Y:S02]  /*dfb0*/  UIADD3 UR24, UR8, 0x1a100, URZ ;  /* 0x0001a10008187890 */ /* 0x000fe4000fffe03f */
[----:B------:R-:W-:Y:S02]  /*dfc0*/  UIADD3 UR30, UR8, 0x2c100, URZ ;  /* 0x0002c100081e7890 */ /* 0x000fe4000fffe03f */
        /* <DEDUP_REMOVED lines=9> */
[----:B------:R-:W-:Y:S01]  /*e060*/  IMAD.X R12, RZ, RZ, R10, P1 ;  /* 0x000000ffff0c7224 */ /* 0x000fe200008e060a */
[----:B------:R-:W-:Y:S01]  /*e070*/  IADD3 R15, P1, R4, UR19, RZ ;  /* 0x00000013040f7c10 */ /* 0x000fe2000ff3e0ff */
[----:B------:R-:W-:Y:S01]  /*e080*/  UMOV UR27, UR19 ;  /* 0x00000013001b7c82 */ /* 0x000fe20008000000 */
[----:B------:R-:W-:Y:S01]  /*e090*/  UMOV UR9, 0x10 ;  /* 0x0000001000097882 */ /* 0x000fe20000000000 */
[----:B------:R-:W-:Y:S01]  /*e0a0*/  UMOV UR31, UR17 ;  /* 0x00000011001f7c82 */ /* 0x000fe20008000000 */
[----:B------:R-:W-:Y:S01]  /*e0b0*/  R2UR UR7, R12 ;  /* 0x000000000c0772ca */ /* 0x000fe200000e0000 */
[----:B------:R-:W-:Y:S01]  /*e0c0*/  UMOV UR13, UR21 ;  /* 0x00000015000d7c82 */ /* 0x000fe20008000000 */
[----:B------:R-:W1:Y:S01]  /*e0d0*/  LDC.64 R12, c[0x0][0x700] ;  /* 0x0001c000ff0c7b82 */ /* 0x000e620000000a00 */
[----:B------:R-:W-:Y:S01]  /*e0e0*/  LEA.HI.X.SX32 R17, R17, R16, 0x1, P1 ;  /* 0x0000001011117211 */ /* 0x000fe200008f0eff */
[----:B------:R-:W-:Y:S01]  /*e0f0*/  UMOV UR10, UR18 ;  /* 0x00000012000a7c82 */ /* 0x000fe20008000000 */
[----:B------:R-:W-:-:S02]  /*e100*/  UIADD3 UR56, UR8, 0x5000, URZ ;  /* 0x0000500008387890 */ /* 0x000fc4000fffe03f */
[----:B------:R-:W-:Y:S01]  /*e110*/  UIADD3 UR48, UR8, 0x7800, URZ ;  /* 0x0000780008307890 */ /* 0x000fe2000fffe03f */
[----:B------:R-:W-:Y:S01]  /*e120*/  UMOV UR58, 0x80 ;  /* 0x00000080003a7882 */ /* 0x000fe20000000000 */
[----:B------:R-:W-:Y:S01]  /*e130*/  UMOV UR59, UR11 ;  /* 0x0000000b003b7c82 */ /* 0x000fe20008000000 */
[----:B------:R-:W-:Y:S01]  /*e140*/  UMOV UR60, UR12 ;  /* 0x0000000c003c7c82 */ /* 0x000fe20008000000 */
[----:B------:R-:W-:Y:S02]  /*e150*/  UMOV UR61, UR21 ;  /* 0x00000015003d7c82 */ /* 0x000fe40008000000 */
[----:B------:R2:W-:Y:S01]  /*e160*/  UTMALDG.4D [UR16], [UR6], desc[UR22] ;  /* 0x00001610060075b4 */ /* 0x0005e20008019000 */
[----:B------:R-:W-:Y:S01]  /*e170*/  UMOV UR50, 0xc0 ;  /* 0x000000c000327882 */ /* 0x000fe20000000000 */
[----:B------:R-:W-:Y:S01]  /*e180*/  UMOV UR51, UR11 ;  /* 0x0000000b00337c82 */ /* 0x000fe20008000000 */
[----:B------:R-:W-:Y:S01]  /*e190*/  UMOV UR52, UR12 ;  /* 0x0000000c00347c82 */ /* 0x000fe20008000000 */
[----:B------:R-:W-:Y:S01]  /*e1a0*/  UMOV UR53, UR21 ;  /* 0x0000001500357c82 */ /* 0x000fe20008000000 */
[----:B------:R3:W-:Y:S01]  /*e1b0*/  UTMALDG.4D [UR40], [UR6], desc[UR22] ;  /* 0x00001628060075b4 */ /* 0x0007e20008019000 */
[C---:B-1----:R-:W-:Y:S01]  /*e1c0*/  LEA R18, P1, R15.reuse, R12, 0x2 ;  /* 0x0000000c0f127211 */ /* 0x042fe200078210ff */
[----:B------:R1:W-:Y:S03]  /*e1d0*/  UTMALDG.4D [UR32], [UR6], desc[UR22] ;  /* 0x00001620060075b4 */ /* 0x0003e60008019000 */
[----:B------:R-:W-:-:S02]  /*e1e0*/  LEA.HI.X R17, R15, R13, R17, 0x2, P1 ;  /* 0x0000000d0f117211 */ /* 0x000fc400008f1411 */
[----:B------:R-:W-:Y:S02]  /*e1f0*/  IADD3 R15, P1, R11, 0x2f0, RZ ;  /* 0x000002f00b0f7810 */ /* 0x000fe40007f3e0ff */
[----:B------:R-:W-:Y:S01]  /*e200*/  R2UR UR4, R18 ;  /* 0x00000000120472ca */ /* 0x000fe200000e0000 */
[----:B------:R-:W-:Y:S01]  /*e210*/  IMAD.MOV.U32 R18, RZ, RZ, 0x14000 ;  /* 0x00014000ff127424 */ /* 0x000fe200078e00ff */
[----:B------:R-:W-:Y:S01]  /*e220*/  R2UR UR5, R17 ;  /* 0x00000000110572ca */ /* 0x000fe200000e0000 */
[----:B------:R4:W-:Y:S01]  /*e230*/  UTMALDG.4D [UR24], [UR6], desc[UR22] ;  /* 0x00001618060075b4 */ /* 0x0009e20008019000 */
[----:B------:R-:W-:Y:S01]  /*e240*/  R2UR UR14, R15 ;  /* 0x000000000f0e72ca */ /* 0x000fe200000e0000 */
[----:B------:R-:W-:Y:S01]  /*e250*/  IMAD.X R15, RZ, RZ, R10, P1 ;  /* 0x000000ffff0f7224 */ /* 0x000fe200008e060a */
[----:B--2---:R-:W-:Y:S01]  /*e260*/  UMOV UR16, 0x0 ;  /* 0x0000000000107882 */ /* 0x004fe20000000000 */
[----:B------:R-:W-:Y:S01]  /*e270*/  UMOV UR17, 0x10000000 ;  /* 0x1000000000117882 */ /* 0x000fe20000000000 */
[----:B------:R-:W-:-:S02]  /*e280*/  IMAD.MOV.U32 R17, RZ, RZ, 0x1 ;  /* 0x00000001ff117424 */ /* 0x000fc400078e00ff */
[----:B------:R-:W-:Y:S02]  /*e290*/  R2UR UR15, R15 ;  /* 0x000000000f0f72ca */ /* 0x000fe400000e0000 */
[----:B------:R-:W-:Y:S01]  /*e2a0*/  IADD3 R15, P1, R11, 0x3f0, RZ ;  /* 0x000003f00b0f7810 */ /* 0x000fe20007f3e0ff */
[----:B---3--:R-:W-:Y:S02]  /*e2b0*/  UIADD3 UR40, UR8, 0xa000, URZ ;  /* 0x0000a00008287890 */ /* 0x008fe4000fffe03f */
[----:B------:R2:W-:Y:S01]  /*e2c0*/  UBLKCP.S.G [UR30], [UR4], UR9 ;  /* 0x0000001e040073ba */ /* 0x0005e20008000209 */
[----:B------:R3:W-:Y:S01]  /*e2d0*/  SYNCS.ARRIVE.TRANS64 RZ, [R7+URZ+0x31800], R18 ;  /* 0x0318001207ff79a7 */ /* 0x0007e2000800003f */
[----:B------:R-:W-:Y:S01]  /*e2e0*/  UMOV UR43, UR11 ;  /* 0x0000000b002b7c82 */ /* 0x000fe20008000000 */
[----:B------:R-:W-:Y:S01]  /*e2f0*/  UMOV UR44, UR12 ;  /* 0x0000000c002c7c82 */ /* 0x000fe20008000000 */
[----:B------:R-:W-:Y:S01]  /*e300*/  UMOV UR42, UR18 ;  /* 0x00000012002a7c82 */ /* 0x000fe20008000000 */
[----:B-1----:R-:W-:Y:S01]  /*e310*/  UIADD3 UR32, UR8, 0xc800, URZ ;  /* 0x0000c80008207890 */ /* 0x002fe2000fffe03f */
[----:B------:R-:W-:Y:S01]  /*e320*/  UMOV UR34, 0x40 ;  /* 0x0000004000227882 */ /* 0x000fe20000000000 */
[----:B------:R-:W-:Y:S01]  /*e330*/  UMOV UR35, UR11 ;  /* 0x0000000b00237c82 */ /* 0x000fe20008000000 */
[----:B------:R-:W-:Y:S01]  /*e340*/  UMOV UR36, UR12 ;  /* 0x0000000c00247c82 */ /* 0x000fe20008000000 */
[----:B----4-:R-:W-:Y:S01]  /*e350*/  R2UR UR6, R15 ;  /* 0x000000000f0672ca */ /* 0x010fe200000e0000 */
[----:B------:R-:W-:Y:S01]  /*e360*/  IMAD.X R15, RZ, RZ, R10, P1 ;  /* 0x000000ffff0f7224 */ /* 0x000fe200008e060a */
[----:B--2---:R-:W-:Y:S01]  /*e370*/  UIADD3 UR9, UR8, 0x31800, URZ ;  /* 0x0003180008097890 */ /* 0x004fe2000fffe03f */
[----:B------:R-:W-:Y:S01]  /*e380*/  ISETP.GE.AND P1, PT, R9, R8, PT ;  /* 0x000000080900720c */ /* 0x000fe20003f26270 */
[----:B------:R-:W-:-:S02]  /*e390*/  UIADD3 UR24, UR8, 0x2800, URZ ;  /* 0x0000280008187890 */ /* 0x000fc4000fffe03f */
[----:B------:R-:W-:Y:S01]  /*e3a0*/  R2UR UR7, R15 ;  /* 0x000000000f0772ca */ /* 0x000fe200000e0000 */
[----:B------:R-:W-:Y:S01]  /*e3b0*/  UMOV UR26, 0x40 ;  /* 0x00000040001a7882 */ /* 0x000fe20000000000 */
[----:B------:R-:W-:Y:S01]  /*e3c0*/  UMOV UR27, UR11 ;  /* 0x0000000b001b7c82 */ /* 0x000fe20008000000 */
[----:B------:R-:W-:Y:S01]  /*e3d0*/  UMOV UR28, UR12 ;  /* 0x0000000c001c7c82 */ /* 0x000fe20008000000 */
[----:B------:R-:W-:Y:S01]  /*e3e0*/  UMOV UR25, UR9 ;  /* 0x0000000900197c82 */ /* 0x000fe20008000000 */
[----:B------:R1:W-:Y:S01]  /*e3f0*/  UTMALDG.4D [UR8], [UR14], desc[UR16] ;  /* 0x000010080e0075b4 */ /* 0x0003e20008019000 */
[----:B------:R-:W-:Y:S01]  /*e400*/  UMOV UR57, UR9 ;  /* 0x0000000900397c82 */ /* 0x000fe20008000000 */
[----:B------:R-:W-:Y:S01]  /*e410*/  UMOV UR49, UR9 ;  /* 0x0000000900317c82 */ /* 0x000fe20008000000 */
[----:B------:R-:W-:Y:S01]  /*e420*/  UMOV UR41, UR9 ;  /* 0x0000000900297c82 */ /* 0x000fe20008000000 */
[----:B------:R-:W-:Y:S01]  /*e430*/  UMOV UR33, UR9 ;  /* 0x0000000900217c82 */ /* 0x000fe20008000000 */
[----:B------:R-:W-:Y:S01]  /*e440*/  IMAD.MOV.U32 R15, RZ, RZ, 0x1 ;  /* 0x00000001ff0f7424 */ /* 0x000fe200078e00ff */
[----:B------:R2:W-:Y:S01]  /*e450*/  UTMALDG.4D [UR24], [UR14], desc[UR16] ;  /* 0x000010180e0075b4 */ /* 0x0005e20008019000 */
        /* <DEDUP_REMOVED lines=11> */
[----:B------:R-:W1:Y:S01]  /*e510*/  S2R R19, SR_TID.X ;  /* 0x0000000000137919 */ /* 0x000e620000002100 */
[----:B------:R-:W2:Y:S01]  /*e520*/  LDC.64 R10, c[0x0][0x728] ;  /* 0x0001ca00ff0a7b82 */ /* 0x000ea20000000a00 */
[----:B------:R-:W-:Y:S01]  /*e530*/  UIADD3 UR4, UR19, 0x40, URZ ;  /* 0x0000004013047890 */ /* 0x000fe2000fffe03f */
[----:B------:R-:W-:Y:S02]  /*e540*/  IMAD.MOV.U32 R15, RZ, RZ, 0x1 ;  /* 0x00000001ff0f7424 */ /* 0x000fe400078e00ff */
[----:B------:R-:W-:-:S03]  /*e550*/  IMAD.MOV.U32 R14, RZ, RZ, 0x1 ;  /* 0x00000001ff0e7424 */ /* 0x000fc600078e00ff */
[----:B------:R-:W-:Y:S01]  /*e560*/  IMAD.U32 R5, RZ, RZ, UR4 ;  /* 0x00000004ff057e24 */ /* 0x000fe2000f8e00ff */
[----:B------:R-:W-:Y:S01]  /*e570*/  IADD3 R4, P1, R4, UR4, RZ ;  /* 0x0000000404047c10 */ /* 0x000fe2000ff3e0ff */
[----:B------:R-:W-:-:S03]  /*e580*/  IMAD.U32 R18, RZ, RZ, UR4 ;  /* 0x00000004ff127e24 */ /* 0x000fc6000f8e00ff */
[----:B------:R-:W-:Y:S02]  /*e590*/  LEA.HI.X.SX32 R16, R5, R16, 0x1, P1 ;  /* 0x0000001005107211 */ /* 0x000fe400008f0eff */
[----:B------:R-:W-:-:S04]  /*e5a0*/  LEA R12, P1, R4, R12, 0x2 ;  /* 0x0000000c040c7211 */ /* 0x000fc800078210ff */
[----:B------:R-:W-:Y:S01]  /*e5b0*/  LEA.HI.X R13, R4, R13, R16, 0x2, P1 ;  /* 0x0000000d040d7211 */ /* 0x000fe200008f1410 */
[----:B------:R-:W-:Y:S01]  /*e5c0*/  IMAD.MOV.U32 R16, RZ, RZ, RZ ;  /* 0x000000ffff107224 */ /* 0x000fe200078e00ff */
[----:B------:R-:W-:-:S04]  /*e5d0*/  IADD3 R5, P1, R2, UR19, RZ ;  /* 0x0000001302057c10 */ /* 0x000fc8000ff3e0ff */
[----:B--2---:R-:W-:Y:S01]  /*e5e0*/  LEA R4, P2, R5, R10, 0x2 ;  /* 0x0000000a05047211 */ /* 0x004fe200078410ff */
[----:B------:R-:W-:-:S05]  /*e5f0*/  IMAD.X R10, RZ, RZ, R6, P1 ;  /* 0x000000ffff0a7224 */ /* 0x000fca00008e0606 */
[----:B------:R-:W-:Y:S02]  /*e600*/  LEA.HI.X R5, R5, R11, R10, 0x2, P2 ;  /* 0x0000000b05057211 */ /* 0x000fe400010f140a */
[----:B-1----:R-:W-:-:S07]  /*e610*/  LOP3.LUT R17, R19, 0x1f, RZ, 0xc0, !PT ;  /* 0x0000001f13117812 */ /* 0x002fce00078ec0ff */
.L_x_771:
[----:B------:R-:W-:-:S04]  /*e620*/  SHF.L.U32 R10, R15, 0x1f, RZ ;  /* 0x0000001f0f0a7819 */ /* 0x000fc800000006ff */
[----:B------:R-:W1:Y:S02]  /*e630*/  SYNCS.PHASECHK.TRANS64.TRYWAIT P1, [R7+URZ+0x31838], R10 ;  /* 0x0318380a070075a7 */ /* 0x000e64000802017f */
[----:B-1---5:R-:W-:Y:S05]  /*e640*/  @!P1 BRA `(.L_x_767) ;  /* 0x0000000c00a49947 */ /* 0x022fea0003800000 */
.L_x_781:
[----:B------:R-:W-:Y:S05]  /*e650*/  @P0 BRA `(.L_x_768) ;  /* 0x0000000000140947 */ /* 0x000fea0003800000 */
[----:B------:R-:W-:Y:S01]  /*e660*/  ISETP.NE.AND P1, PT, R17, RZ, PT ;  /* 0x000000ff1100720c */ /* 0x000fe20003f25270 */
[----:B-1----:R-:W-:-:S04]  /*e670*/  IMAD.MOV.U32 R10, RZ, RZ, 0x8100 ;  /* 0x00008100ff0a7424 */ /* 0x002fc800078e00ff */
[----:B------:R2:W-:Y:S08]  /*e680*/  SYNCS.ARRIVE.TRANS64 RZ, [R7+URZ+0x31830], R10 ;  /* 0x0318300a07ff79a7 */ /* 0x0005f0000800003f */
[----:B------:R-:W-:Y:S05]  /*e690*/  @!P1 BRA `(.L_x_768) ;  /* 0x0000000000049947 */ /* 0x000fea0003800000 */
[----:B------:R-:W-:Y:S01]  /*e6a0*/  BPT.TRAP 0x1 ;  /* 0x000000040000795c */ /* 0x000fe20000300000 */
.L_x_768:
[----:B------:R3:W-:Y:S01]  /*e6b0*/  STL.64 [R1+0x10], R2 ;  /* 0x0000100201007387 */ /* 0x0007e20000100a00 */
[----:B------:R-:W-:Y:S01]  /*e6c0*/  R2UR UR19, R18 ;  /* 0x00000000121372ca */ /* 0x000fe200000e0000 */
[----:B------:R-:W-:Y:S01]  /*e6d0*/  VIADD R16, R16, 0x1 ;  /* 0x0000000110107836 */ /* 0x000fe20000000000 */
        /* <DEDUP_REMOVED lines=8> */
[----:B------:R-:W-:Y:S01]  /*e760*/  UIADD3 UR19, UR19, -0x40, URZ ;  /* 0xffffffc013137890 */ /* 0x000fe2000fffe03f */
[----:B------:R-:W-:Y:S01]  /*e770*/  ISETP.NE.AND P1, PT, R16, 0x2, PT ;  /* 0x000000021000780c */ /* 0x000fe20003f25270 */
[----:B------:R-:W-:Y:S01]  /*e780*/  UMOV UR8, 0x0 ;  /* 0x0000000000087882 */ /* 0x000fe20000000000 */
[----:B------:R-:W-:Y:S01]  /*e790*/  UMOV UR9, 0x14f00000 ;  /* 0x14f0000000097882 */ /* 0x000fe20000000000 */
[----:B------:R-:W-:Y:S01]  /*e7a0*/  R2UR UR7, R19 ;  /* 0x00000000130772ca */ /* 0x000fe200000e0000 */
[----:B------:R-:W-:Y:S01]  /*e7b0*/  UMOV UR18, URZ ;  /* 0x0000003f00127c82 */ /* 0x000fe20008000000 */
[----:B------:R-:W-:Y:S01]  /*e7c0*/  R2UR UR4, R4 ;  /* 0x00000000040472ca */ /* 0x000fe200000e0000 */
[----:B------:R-:W-:Y:S01]  /*e7d0*/  UMOV UR34, 0x40 ;  /* 0x0000004000227882 */ /* 0x000fe20000000000 */
[----:B------:R-:W-:Y:S01]  /*e7e0*/  R2UR UR5, R5 ;  /* 0x00000000050572ca */ /* 0x000fe200000e0000 */
[----:B------:R-:W-:Y:S01]  /*e7f0*/  UMOV UR36, UR20 ;  /* 0x0000001400247c82 */ /* 0x000fe20008000000 */
[----:B------:R-:W-:Y:S01]  /*e800*/  SEL R19, RZ, 0x1, P1 ;  /* 0x00000001ff137807 */ /* 0x000fe20000800000 */
[----:B------:R-:W-:Y:S01]  /*e810*/  UIADD3 UR16, UR14, 0x24100, URZ ;  /* 0x000241000e107890 */ /* 0x000fe2000fffe03f */
[----:B------:R-:W-:Y:S01]  /*e820*/  SEL R16, R16, RZ, P1 ;  /* 0x000000ff10107207 */ /* 0x000fe20000800000 */
[----:B------:R-:W-:Y:S01]  /*e830*/  UIADD3 UR17, UR14, 0x31830, URZ ;  /* 0x000318300e117890 */ /* 0x000fe2000fffe03f */
[----:B------:R-:W-:Y:S01]  /*e840*/  LOP3.LUT R14, R14, R19, RZ, 0x3c, !PT ;  /* 0x000000130e0e7212 */ /* 0x000fe200078e3cff */
[----:B------:R-:W-:Y:S01]  /*e850*/  UIADD3 UR32, UR14, 0x26100, URZ ;  /* 0x000261000e207890 */ /* 0x000fe2000fffe03f */
[----:B------:R-:W-:Y:S01]  /*e860*/  ISETP.NE.AND P2, PT, R21, RZ, PT ;  /* 0x000000ff1500720c */ /* 0x000fe20003f45270 */
[----:B------:R-:W-:Y:S01]  /*e870*/  UIADD3 UR24, UR14, 0x28100, URZ ;  /* 0x000281000e187890 */ /* 0x000fe2000fffe03f */
[----:B------:R-:W-:Y:S01]  /*e880*/  IMAD R19, R16, 0x8, R7 ;  /* 0x0000000810137824 */ /* 0x000fe200078e0207 */
        /* <DEDUP_REMOVED lines=9> */
[----:B------:R-:W-:Y:S01]  /*e920*/  SHF.L.U32 R20, R14, 0x1f, RZ ;  /* 0x0000001f0e147819 */ /* 0x000fe200000006ff */
[----:B------:R-:W-:Y:S01]  /*e930*/  UMOV UR10, 0x10 ;  /* 0x00000010000a7882 */ /* 0x000fe20000000000 */
[----:B------:R1:W-:Y:S01]  /*e940*/  UTMALDG.4D [UR32], [UR6], desc[UR8] ;  /* 0x00000820060075b4 */ /* 0x0003e20008019000 */
        /* <DEDUP_REMOVED lines=9> */
.L_x_783:
[----:B------:R-:W-:Y:S01]  /*e9e0*/  LOP3.LUT R15, R15, 0x1, RZ, 0x3c, !PT ;  /* 0x000000010f0f7812 */ /* 0x000fe200078e3cff */
[----:B------:R-:W-:Y:S06]  /*e9f0*/  @P2 BRA `(.L_x_770) ;  /* 0x0000000000142947 */ /* 0x000fec0003800000 */
[----:B------:R-:W-:Y:S01]  /*ea00*/  ISETP.NE.AND P1, PT, R17, RZ, PT ;  /* 0x000000ff1100720c */ /* 0x000fe20003f25270 */
[----:B-1----:R-:W-:-:S04]  /*ea10*/  IMAD.MOV.U32 R20, RZ, RZ, 0x8100 ;  /* 0x00008100ff147424 */ /* 0x002fc800078e00ff */
[----:B------:R2:W-:Y:S08]  /*ea20*/  SYNCS.ARRIVE.TRANS64 RZ, [R19+URZ+0x31810], R20 ;  /* 0x0318101413ff79a7 */ /* 0x0005f0000800003f */
[----:B------:R-:W-:Y:S05]  /*ea30*/  @!P1 BRA `(.L_x_770) ;  /* 0x0000000000049947 */ /* 0x000fea0003800000 */
[----:B------:R-:W-:Y:S01]  /*ea40*/  BPT.TRAP 0x1 ;  /* 0x000000040000795c */ /* 0x000fe20000300000 */
.L_x_770:
[----:B------:R-:W-:Y:S01]  /*ea50*/  R2UR UR41, R19 ;  /* 0x00000000132972ca */ /* 0x000fe200000e0000 */
        /* <DEDUP_REMOVED lines=51> */
.L_x_766:
[----:B------:R-:W-:-:S04]  /*ed90*/  SHF.L.U32 R4, R15, 0x1f, RZ ;  /* 0x0000001f0f047819 */ /* 0x000fc800000006ff */
[----:B------:R-:W1:Y:S02]  /*eda0*/  SYNCS.PHASECHK.TRANS64.TRYWAIT P1, [R7+URZ+0x31838], R4 ;  /* 0x03183804070075a7 */ /* 0x000e64000802017f */
[----:B-1----:R-:W-:Y:S05]  /*edb0*/  @!P1 BRA `(.L_x_772) ;  /* 0x0000000400f49947 */ /* 0x002fea0003800000 */
.L_x_784:
[----:B------:R-:W-:Y:S05]  /*edc0*/  @P0 BRA `(.L_x_773) ;  /* 0x0000000000180947 */ /* 0x000fea0003800000 */
[----:B------:R-:W2:Y:S01]  /*edd0*/  S2R R5, SR_TID.X ;  /* 0x0000000000057919 */ /* 0x000ea20000002100 */
[----:B-1----:R-:W-:-:S04]  /*ede0*/  IMAD.MOV.U32 R4, RZ, RZ, 0x8100 ;  /* 0x00008100ff047424 */ /* 0x002fc800078e00ff */
[----:B------:R3:W-:Y:S01]  /*edf0*/  SYNCS.ARRIVE.TRANS64 RZ, [R7+URZ+0x31830], R4 ;  /* 0x0318300407ff79a7 */ /* 0x0007e2000800003f */
[----:B--2---:R-:W-:-:S13]  /*ee00*/  LOP3.LUT P0, RZ, R5, 0x1f, RZ, 0xc0, !PT ;  /* 0x0000001f05ff7812 */ /* 0x004fda000780c0ff */
[----:B---3--:R-:W-:Y:S05]  /*ee10*/  @!P0 BRA `(.L_x_773) ;  /* 0x0000000000048947 */ /* 0x008fea0003800000 */
[----:B------:R-:W-:Y:S01]  /*ee20*/  BPT.TRAP 0x1 ;  /* 0x000000040000795c */ /* 0x000fe20000300000 */
.L_x_773:
[----:B------:R-:W-:Y:S01]  /*ee30*/  R2UR UR43, R9 ;  /* 0x00000000092b72ca */ /* 0x000fe200000e0000 */
[----:B-1----:R-:W1:Y:S01]  /*ee40*/  LDC.64 R4, c[0x0][0x728] ;  /* 0x0001ca00ff047b82 */ /* 0x002e620000000a00 */
[----:B------:R-:W-:Y:S01]  /*ee50*/  R2UR UR8, R7 ;  /* 0x00000000070872ca */ /* 0x000fe200000e0000 */
[----:B------:R-:W-:Y:S01]  /*ee60*/  UMOV UR6, 0x0 ;  /* 0x0000000000067882 */ /* 0x000fe20000000000 */
[----:B------:R-:W-:Y:S01]  /*ee70*/  UMOV UR7, 0x14f00000 ;  /* 0x14f0000000077882 */ /* 0x000fe20000000000 */
[----:B------:R-:W-:Y:S01]  /*ee80*/  UMOV UR42, URZ ;  /* 0x0000003f002a7c82 */ /* 0x000fe20008000000 */
[----:B------:R-:W-:Y:S01]  /*ee90*/  UMOV UR44, UR20 ;  /* 0x00000014002c7c82 */ /* 0x000fe20008000000 */
[----:B------:R-:W-:Y:S01]  /*eea0*/  UMOV UR45, UR21 ;  /* 0x00000015002d7c82 */ /* 0x000fe20008000000 */
[----:B------:R-:W-:Y:S01]  /*eeb0*/  UMOV UR34, 0x40 ;  /* 0x0000004000227882 */ /* 0x000fe20000000000 */
[----:B------:R-:W-:Y:S01]  /*eec0*/  UMOV UR36, UR20 ;  /* 0x0000001400247c82 */ /* 0x000fe20008000000 */
[----:B------:R-:W-:Y:S01]  /*eed0*/  UMOV UR37, UR21 ;  /* 0x0000001500257c82 */ /* 0x000fe20008000000 */
[----:B------:R-:W-:Y:S01]  /*eee0*/  UMOV UR26, 0x80 ;  /* 0x00000080001a7882 */ /* 0x000fe20000000000 */
[----:B------:R-:W-:Y:S01]  /*eef0*/  UMOV UR28, UR20 ;  /* 0x00000014001c7c82 */ /* 0x000fe20008000000 */
[----:B------:R-:W-:-:S02]  /*ef00*/  USHF.L.U32 UR43, UR43, 0x6, URZ ;  /* 0x000000062b2b7899 */ /* 0x000fc4000800063f */
[----:B------:R-:W-:Y:S02]  /*ef10*/  UIADD3 UR40, UR8, 0x24100, URZ ;  /* 0x0002410008287890 */ /* 0x000fe4000fffe03f */
[----:B------:R-:W-:Y:S02]  /*ef20*/  UIADD3 UR41, UR8, 0x31830, URZ ;  /* 0x0003183008297890 */ /* 0x000fe4000fffe03f */
[----:B-----5:R-:W-:Y:S01]  /*ef30*/  IMAD.U32 R3, RZ, RZ, UR43 ;  /* 0x0000002bff037e24 */ /* 0x020fe2000f8e00ff */
[----:B------:R-:W-:Y:S01]  /*ef40*/  IADD3 R2, P0, R2, UR43, RZ ;  /* 0x0000002b02027c10 */ /* 0x000fe2000ff1e0ff */
[----:B------:R-:W-:Y:S02]  /*ef50*/  UIADD3 UR32, UR8, 0x26100, URZ ;  /* 0x0002610008207890 */ /* 0x000fe4000fffe03f */
[----:B------:R-:W-:Y:S01]  /*ef60*/  UIADD3 UR24, UR8, 0x28100, URZ ;  /* 0x0002810008187890 */ /* 0x000fe2000fffe03f */
[----:B------:R-:W-:Y:S01]  /*ef70*/  LEA.HI.X.SX32 R6, R3, R6, 0x1, P0 ;  /* 0x0000000603067211 */ /* 0x000fe200000f0eff */
[----:B------:R-:W-:Y:S01]  /*ef80*/  UIADD3 UR16, UR8, 0x2a100, URZ ;  /* 0x0002a10008107890 */ /* 0x000fe2000fffe03f */
[----:B-1----:R-:W-:Y:S01]  /*ef90*/  LEA R4, P0, R2, R4, 0x2 ;  /* 0x0000000402047211 */ /* 0x002fe200078010ff */
[----:B------:R-:W-:Y:S01]  /*efa0*/  UIADD3 UR8, UR8, 0x2c300, URZ ;  /* 0x0002c30008087890 */ /* 0x000fe2000fffe03f */
[----:B------:R-:W-:-:S02]  /*efb0*/  UMOV UR33, UR41 ;  /* 0x0000002900217c82 */ /* 0x000fc40008000000 */
        /* <DEDUP_REMOVED lines=27> */
.L_x_763:
[----:B------:R-:W-:Y:S05]  /*f170*/  BSYNC B1 ;  /* 0x0000000000017941 */ /* 0x000fea0003800000 */
.L_x_762:
[----:B------:R-:W-:-:S03]  /*f180*/  UMOV UR4, 0xffffffff ;  /* 0xffffffff00047882 */ /* 0x000fc60000000000 */
[----:B------:R-:W-:Y:S05]  /*f190*/  BRA.DIV UR4, `(.L_x_774) ;  /* 0x0000000604107947 */ /* 0x000fea000b800000 */
[----:B------:R-:W-:-:S13]  /*f1a0*/  ELECT P6, URZ, PT ;  /* 0x00000000003f782f */ /* 0x000fda00038c0000 */
.L_x_787:
[----:B------:R-:W-:Y:S05]  /*f1b0*/  @!P6 BRA `(.L_x_759) ;  /* 0x000000000070e947 */ /* 0x000fea0003800000 */
[----:B------:R-:W-:-:S04]  /*f1c0*/  LOP3.LUT R0, R0, 0x2, RZ, 0xfc, !PT ;  /* 0x0000000200007812 */ /* 0x000fc800078efcff */
[----:B------:R-:W-:-:S13]  /*f1d0*/  ISETP.NE.AND P1, PT, R0, 0x3, PT ;  /* 0x000000030000780c */ /* 0x000fda0003f25270 */
[----:B------:R-:W-:Y:S05]  /*f1e0*/  @!P1 BRA `(.L_x_775) ;  /* 0x0000000000049947 */ /* 0x000fea0003800000 */
[----:B------:R-:W-:Y:S01]  /*f1f0*/  BPT.TRAP 0x1 ;  /* 0x000000040000795c */ /* 0x000fe20000300000 */
.L_x_775:
[----:B------:R-:W1:Y:S01]  /*f200*/  S2R R3, SR_CgaCtaId ;  /* 0x0000000000037919 */ /* 0x000e620000008800 */
[----:B------:R-:W-:Y:S02]  /*f210*/  MOV R0, 0x400 ;  /* 0x0000040000007802 */ /* 0x000fe40000000f00 */
[----:B------:R-:W-:Y:S02]  /*f220*/  SHF.L.U32 R2, R10, 0x1f, RZ ;  /* 0x0000001f0a027819 */ /* 0x000fe400000006ff */
[----:B-1----:R-:W-:-:S05]  /*f230*/  LEA R5, R3, R0, 0x18 ;  /* 0x0000000003057211 */ /* 0x002fca00078ec0ff */
[----:B------:R-:W-:-:S04]  /*f240*/  VIADD R0, R5, 0x31820 ;  /* 0x0003182005007836 */ /* 0x000fc80000000000 */
[----:B------:R-:W-:-:S04]  /*f250*/  IMAD R3, R17, 0x8, R0 ;  /* 0x0000000811037824 */ /* 0x000fc800078e0200 */
[----:B------:R-:W1:Y:S02]  /*f260*/  SYNCS.PHASECHK.TRANS64.TRYWAIT P0, [R3+URZ], R2 ;  /* 0x00000002030075a7 */ /* 0x000e64000800017f */
[----:B-1----:R-:W-:Y:S05]  /*f270*/  @!P0 BRA `(.L_x_776) ;  /* 0x0000000000f88947 */ /* 0x002fea0003800000 */
.L_x_788:
        /* <DEDUP_REMOVED lines=9> */
.L_x_789:
[----:B------:R-:W-:Y:S05]  /*f310*/  @!P1 BRA `(.L_x_778) ;  /* 0x0000000000049947 */ /* 0x000fea0003800000 */
[----:B------:R-:W-:Y:S01]  /*f320*/  BPT.TRAP 0x1 ;  /* 0x000000040000795c */ /* 0x000fe20000300000 */
.L_x_778:
[----:B------:R-:W-:-:S07]  /*f330*/  SHF.L.U32 R6, R6, 0x1f, RZ ;  /* 0x0000001f06067819 */ /* 0x000fce00000006ff */
.L_x_779:
[----:B--2---:R2:W3:Y:S02]  /*f340*/  SYNCS.PHASECHK.TRANS64.TRYWAIT P0, [R5+URZ+0x31838], R6 ;  /* 0x03183806050075a7 */ /* 0x0044e4000800017f */
[----:B---3--:R-:W-:Y:S05]  /*f350*/  @!P0 NANOSLEEP.SYNCS 0x989680 ;  /* 0x009896800000895d */ /* 0x008fea0003900000 */
[----:B------:R-:W3:Y:S02]  /*f360*/  @!P0 SYNCS.PHASECHK.TRANS64 P0, [R5+URZ+0x31838], R6 ;  /* 0x03183806050085a7 */ /* 0x000ee4000800007f */
[----:B---3--:R-:W-:Y:S05]  /*f370*/  @!P0 BRA `(.L_x_779) ;  /* 0xfffffffc00f08947 */ /* 0x008fea000383ffff */
.L_x_759:
[----:B------:R-:W-:Y:S05]  /*f380*/  BSYNC B0 ;  /* 0x0000000000007941 */ /* 0x000fea0003800000 */
.L_x_758:
[----:B------:R-:W-:Y:S05]  /*f390*/  EXIT ;  /* 0x000000000000794d */ /* 0x000fea0003800000 */
.L_x_699:
[----:B-1----:R1:W2:Y:S02]  /*f3a0*/  SYNCS.PHASECHK.TRANS64.TRYWAIT P0, [R17+URZ+0x31800], R10 ;  /* 0x0318000a110075a7 */ /* 0x0022a4000800017f */
[----:B--2---:R-:W-:Y:S05]  /*f3b0*/  @!P0 NANOSLEEP.SYNCS 0x989680 ;  /* 0x009896800000895d */ /* 0x004fea0003900000 */
[----:B------:R-:W2:Y:S02]  /*f3c0*/  @!P0 SYNCS.PHASECHK.TRANS64 P0, [R17+URZ+0x31800], R10 ;  /* 0x0318000a110085a7 */ /* 0x000ea4000800007f */
[----:B--2---:R-:W-:Y:S05]  /*f3d0*/  @!P0 BRA `(.L_x_699) ;  /* 0xfffffffc00f08947 */ /* 0x004fea000383ffff */
[----:B------:R-:W-:Y:S05]  /*f3e0*/  BRA `(.L_x_698) ;  /* 0xffffff1c000c7947 */ /* 0x000fea000383ffff */
.L_x_703:
[----:B--2---:R2:W3:Y:S02]  /*f3f0*/  SYNCS.PHASECHK.TRANS64.TRYWAIT P1, [R16+URZ+0x31810], R7 ;  /* 0x03181007100075a7 */ /* 0x0044e4000802017f */
[----:B---3--:R-:W-:Y:S05]  /*f400*/  @!P1 NANOSLEEP.SYNCS 0x989680 ;  /* 0x009896800000995d */ /* 0x008fea0003900000 */
[----:B------:R-:W3:Y:S02]  /*f410*/  @!P1 SYNCS.PHASECHK.TRANS64 P1, [R16+URZ+0x31810], R7 ;  /* 0x03181007100095a7 */ /* 0x000ee4000802007f */
[----:B---3--:R-:W-:Y:S05]  /*f420*/  @!P1 BRA `(.L_x_703) ;  /* 0xfffffffc00f09947 */ /* 0x008fea000383ffff */
[----:B------:R-:W-:Y:S05]  /*f430*/  BRA `(.L_x_702) ;  /* 0xffffff2400547947 */ /* 0x000fea000383ffff */
.L_x_707:
[----:B----4-:R4:W1:Y:S02]  /*f440*/  SYNCS.PHASECHK.TRANS64.TRYWAIT P1, [R17+URZ+0x31830], R6 ;  /* 0x03183006110075a7 */ /* 0x010864000802017f */
[----:B-1----:R-:W-:Y:S05]  /*f450*/  @!P1 NANOSLEEP.SYNCS 0x989680 ;  /* 0x009896800000995d */ /* 0x002fea0003900000 */
[----:B------:R-:W1:Y:S02]  /*f460*/  @!P1 SYNCS.PHASECHK.TRANS64 P1, [R17+URZ+0x31830], R6 ;  /* 0x03183006110095a7 */ /* 0x000e64000802007f */
[----:B-1----:R-:W-:Y:S05]  /*f470*/  @!P1 BRA `(.L_x_707) ;  /* 0xfffffffc00f09947 */ /* 0x002fea000383ffff */
[----:B------:R-:W-:Y:S05]  /*f480*/  BRA `(.L_x_706) ;  /* 0xffffff4800ac7947 */ /* 0x000fea000383ffff */
.L_x_764:
[----:B-1----:R1:W2:Y:S02]  /*f490*/  SYNCS.PHASECHK.TRANS64.TRYWAIT P1, [R7+URZ+0x31820], R6 ;  /* 0x03182006070075a7 */ /* 0x0022a4000802017f */
[----:B--2---:R-:W-:Y:S05]  /*f4a0*/  @!P1 NANOSLEEP.SYNCS 0x989680 ;  /* 0x009896800000995d */ /* 0x004fea0003900000 */
[----:B------:R-:W2:Y:S02]  /*f4b0*/  @!P1 SYNCS.PHASECHK.TRANS64 P1, [R7+URZ+0x31820], R6 ;  /* 0x03182006070095a7 */ /* 0x000ea4000802007f */
[----:B--2---:R-:W-:Y:S05]  /*f4c0*/  @!P1 BRA `(.L_x_764) ;  /* 0xfffffffc00f09947 */ /* 0x004fea000383ffff */
[----:B------:R-:W-:Y:S05]  /*f4d0*/  BRA `(.L_x_780) ;  /* 0xffffffe800347947 */ /* 0x000fea000383ffff */
.L_x_767:
[----:B-1----:R1:W2:Y:S02]  /*f4e0*/  SYNCS.PHASECHK.TRANS64.TRYWAIT P1, [R7+URZ+0x31838], R10 ;  /* 0x0318380a070075a7 */ /* 0x0022a4000802017f */
[----:B--2---:R-:W-:Y:S05]  /*f4f0*/  @!P1 NANOSLEEP.SYNCS 0x989680 ;  /* 0x009896800000995d */ /* 0x004fea0003900000 */
[----:B------:R-:W2:Y:S02]  /*f500*/  @!P1 SYNCS.PHASECHK.TRANS64 P1, [R7+URZ+0x31838], R10 ;  /* 0x0318380a070095a7 */ /* 0x000ea4000802007f */
[----:B--2---:R-:W-:Y:S05]  /*f510*/  @!P1 BRA `(.L_x_767) ;  /* 0xfffffffc00f09947 */ /* 0x004fea000383ffff */
[----:B------:R-:W-:Y:S05]  /*f520*/  BRA `(.L_x_781) ;  /* 0xfffffff000487947 */ /* 0x000fea000383ffff */
.L_x_769:
[----:B------:R-:W-:-:S07]  /*f530*/  SHF.L.U32 R20, R14, 0x1f, RZ ;  /* 0x0000001f0e147819 */ /* 0x000fce00000006ff */
.L_x_782:
[----:B-1----:R1:W2:Y:S02]  /*f540*/  SYNCS.PHASECHK.TRANS64.TRYWAIT P1, [R19+URZ+0x31820], R20 ;  /* 0x03182014130075a7 */ /* 0x0022a4000802017f */
[----:B--2---:R-:W-:Y:S05]  /*f550*/  @!P1 NANOSLEEP.SYNCS 0x989680 ;  /* 0x009896800000995d */ /* 0x004fea0003900000 */
[----:B------:R-:W2:Y:S02]  /*f560*/  @!P1 SYNCS.PHASECHK.TRANS64 P1, [R19+URZ+0x31820], R20 ;  /* 0x03182014130095a7 */ /* 0x000ea4000802007f */
[----:B--2---:R-:W-:Y:S05]  /*f570*/  @!P1 BRA `(.L_x_782) ;  /* 0xfffffffc00f09947 */ /* 0x004fea000383ffff */
[----:B------:R-:W-:Y:S05]  /*f580*/  BRA `(.L_x_783) ;  /* 0xfffffff400147947 */ /* 0x000fea000383ffff */
.L_x_772:
[----:B-1----:R1:W2:Y:S02]  /*f590*/  SYNCS.PHASECHK.TRANS64.TRYWAIT P1, [R7+URZ+0x31838], R4 ;  /* 0x03183804070075a7 */ /* 0x0022a4000802017f */
[----:B--2---:R-:W-:Y:S05]  /*f5a0*/  @!P1 NANOSLEEP.SYNCS 0x989680 ;  /* 0x009896800000995d */ /* 0x004fea0003900000 */
[----:B------:R-:W2:Y:S02]  /*f5b0*/  @!P1 SYNCS.PHASECHK.TRANS64 P1, [R7+URZ+0x31838], R4 ;  /* 0x03183804070095a7 */ /* 0x000ea4000802007f */
[----:B--2---:R-:W-:Y:S05]  /*f5c0*/  @!P1 BRA `(.L_x_772) ;  /* 0xfffffffc00f09947 */ /* 0x004fea000383ffff */
[----:B------:R-:W-:Y:S05]  /*f5d0*/  BRA `(.L_x_784) ;  /* 0xfffffff400f87947 */ /* 0x000fea000383ffff */
.L_x_774:
[----:B------:R-:W-:Y:S01]  /*f5e0*/  BSSY B1, `(.L_x_785) ;  /* 0x0000006000017945 */ /* 0x000fe20003800000 */
[----:B------:R-:W-:-:S07]  /*f5f0*/  IMAD.MOV.U32 R15, RZ, RZ, -0x1 ;  /* 0xffffffffff0f7424 */ /* 0x000fce00078e00ff */
[----:B------:R-:W-:Y:S05]  /*f600*/  WARPSYNC.COLLECTIVE R15, `(.L_x_786) ;  /* 0x000000000f0c7348 */ /* 0x000fea0003c00000 */
[----:B------:R-:W-:Y:S02]  /*f610*/  ELECT P6, UR62, PT ;  /* 0x00000000003e782f */ /* 0x000fe400038c0000 */
[----:B------:R-:W-:Y:S01]  /*f620*/  MOV R14, UR62 ;  /* 0x0000003e000e7c02 */ /* 0x000fe20008000f00 */
[----:B------:R-:W-:Y:S10]  /*f630*/  ENDCOLLECTIVE ;  /* 0x000000000000791b */ /* 0x000ff40003800000 */
.L_x_786:
[----:B------:R-:W-:Y:S05]  /*f640*/  BSYNC B1 ;  /* 0x0000000000017941 */ /* 0x000fea0003800000 */
.L_x_785:
[----:B------:R-:W-:Y:S05]  /*f650*/  BRA `(.L_x_787) ;  /* 0xfffffff800d47947 */ /* 0x000fea000383ffff */
.L_x_776:
[----:B-1----:R1:W2:Y:S02]  /*f660*/  SYNCS.PHASECHK.TRANS64.TRYWAIT P0, [R3+URZ], R2 ;  /* 0x00000002030075a7 */ /* 0x0022a4000800017f */
[----:B--2---:R-:W-:Y:S05]  /*f670*/  @!P0 NANOSLEEP.SYNCS 0x989680 ;  /* 0x009896800000895d */ /* 0x004fea0003900000 */
[----:B------:R-:W2:Y:S02]  /*f680*/  @!P0 SYNCS.PHASECHK.TRANS64 P0, [R3+URZ], R2 ;  /* 0x00000002030085a7 */ /* 0x000ea4000800007f */
[----:B--2---:R-:W-:Y:S05]  /*f690*/  @!P0 BRA `(.L_x_776) ;  /* 0xfffffffc00f08947 */ /* 0x004fea000383ffff */
[----:B------:R-:W-:Y:S05]  /*f6a0*/  BRA `(.L_x_788) ;  /* 0xfffffff800f47947 */ /* 0x000fea000383ffff */
.L_x_777:
[----:B-1----:R1:W2:Y:S02]  /*f6b0*/  SYNCS.PHASECHK.TRANS64.TRYWAIT P0, [R17+URZ], R0 ;  /* 0x00000000110075a7 */ /* 0x0022a4000800017f */
[----:B--2---:R-:W-:Y:S05]  /*f6c0*/  @!P0 NANOSLEEP.SYNCS 0x989680 ;  /* 0x009896800000895d */ /* 0x004fea0003900000 */
[----:B------:R-:W2:Y:S02]  /*f6d0*/  @!P0 SYNCS.PHASECHK.TRANS64 P0, [R17+URZ], R0 ;  /* 0x00000000110085a7 */ /* 0x000ea4000800007f */
[----:B--2---:R-:W-:Y:S05]  /*f6e0*/  @!P0 BRA `(.L_x_777) ;  /* 0xfffffffc00f08947 */ /* 0x004fea000383ffff */
[----:B------:R-:W-:Y:S05]  /*f6f0*/  BRA `(.L_x_789) ;  /* 0xfffffffc00047947 */ /* 0x000fea000383ffff */
.L_x_790:
        /* <DEDUP_REMOVED lines=16> */
.L_x_1153:


//--------------------- .text._ZN7cutlass13device_kernelIN5flash11enable_sm90INS1_16FlashAttnBwdSm90INS1_25CollectiveMainloopBwdSm90ILi2ELi1ELi1EN4cute5tupleIJNS5_1CILi1EEES8_S8_EEENS6_IJNS7_ILi64EEENS7_ILi80EEENS7_ILi256EEEEEENS_10bfloat16_tEfNS_4arch4Sm90ELb1ELb0ELb1ELb0ELb0ELb0ELb1ELb1ELi2ELi1ELi1ELi1ELb0EEENS1_24CollectiveEpilogueBwdGQAISD_fSG_Li256ELb0ELb0EEENS1_25SingleTileBwdLPTSchedulerILb0ELi80ELb0EEEEEEEEEvNT_6ParamsE --------------------------
	.section	.text._ZN7cutlass13device_kernelIN5flash11enable_sm90INS1_16FlashAttnBwdSm90INS1_25CollectiveMainloopBwdSm90ILi2ELi1ELi1EN4cute5tupleIJNS5_1CILi1EEES8_S8_EEENS6_IJNS7_ILi64EEENS7_ILi80EEENS7_ILi256EEEEEENS_10bfloat16_tEfNS_4arch4Sm90ELb1ELb0ELb1ELb0ELb0ELb0ELb1ELb1ELi2ELi1ELi1ELi1ELb0EEENS1_24CollectiveEpilogueBwdGQAISD_fSG_Li256ELb0ELb0EEENS1_25SingleTileBwdLPTSchedulerILb0ELi80ELb0EEEEEEEEEvNT_6ParamsE,"ax",@progbits
	.align	128
.text._ZN7cutlass13device_kernelIN5flash11enable_sm90INS1_16FlashAttnBwdSm90INS1_25CollectiveMainloopBwdSm90ILi2ELi1ELi1EN4cute5tupleIJNS5_1CILi1EEES8_S8_EEENS6_IJNS7_ILi64EEENS7_ILi80EEENS7_ILi256EEEEEENS_10bfloat16_tEfNS_4arch4Sm90ELb1ELb0ELb1ELb0ELb0ELb0ELb1ELb1ELi2ELi1ELi1ELi1ELb0EEENS1_24CollectiveEpilogueBwdGQAISD_fSG_Li256ELb0ELb0EEENS1_25SingleTileBwdLPTSchedulerILb0ELi80ELb0EEEEEEEEEvNT_6ParamsE:
        .type           _ZN7cutlass13device_kernelIN5flash11enable_sm90INS1_16FlashAttnBwdSm90INS1_25CollectiveMainloopBwdSm90ILi2ELi1ELi1EN4cute5tupleIJNS5_1CILi1EEES8_S8_EEENS6_IJNS7_ILi64EEENS7_ILi80EEENS7_ILi256EEEEEENS_10bfloat16_tEfNS_4arch4Sm90ELb1ELb0ELb1ELb0ELb0ELb0ELb1ELb1ELi2ELi1ELi1ELi1ELb0EEENS1_24CollectiveEpilogueBwdGQAISD_fSG_Li256ELb0ELb0EEENS1_25SingleTileBwdLPTSchedulerILb0ELi80ELb0EEEEEEEEEvNT_6ParamsE,@function
        .size           _ZN7cutlass13device_kernelIN5flash11enable_sm90INS1_16FlashAttnBwdSm90INS1_25CollectiveMainloopBwdSm90ILi2ELi1ELi1EN4cute5tupleIJNS5_1CILi1EEES8_S8_EEENS6_IJNS7_ILi64EEENS7_ILi80EEENS7_ILi256EEEEEENS_10bfloat16_tEfNS_4arch4Sm90ELb1ELb0ELb1ELb0ELb0ELb0ELb1ELb1ELi2ELi1ELi1ELi1ELb0EEENS1_24CollectiveEpilogueBwdGQAISD_fSG_Li256ELb0ELb0EEENS1_25SingleTileBwdLPTSchedulerILb0ELi80ELb0EEEEEEEEEvNT_6ParamsE,(.L_x_1154 - _ZN7cutlass13device_kernelIN5flash11enable_sm90INS1_16FlashAttnBwdSm90INS1_25CollectiveMainloopBwdSm90ILi2ELi1ELi1EN4cute5tupleIJNS5_1CILi1EEES8_S8_EEENS6_IJNS7_ILi64EEENS7_ILi80EEENS7_ILi256EEEEEENS_10bfloat16_tEfNS_4arch4Sm90ELb1ELb0ELb1ELb0ELb0ELb0ELb1ELb1ELi2ELi1ELi1ELi1ELb0EEENS1_24CollectiveEpilogueBwdGQAISD_fSG_Li256ELb0ELb0EEENS1_25SingleTileBwdLPTSchedulerILb0ELi80ELb0EEEEEEEEEvNT_6ParamsE)
        .other          _ZN7cutlass13device_kernelIN5flash11enable_sm90INS1_16FlashAttnBwdSm90INS1_25CollectiveMainloopBwdSm90ILi2ELi1ELi1EN4cute5tupleIJNS5_1CILi1EEES8_S8_EEENS6_IJNS7_ILi64EEENS7_ILi80EEENS7_ILi256EEEEEENS_10bfloat16_tEfNS_4arch4Sm90ELb1ELb0ELb1ELb0ELb0ELb0ELb1ELb1ELi2ELi1ELi1ELi1ELb0EEENS1_24CollectiveEpilogueBwdGQAISD_fSG_Li256ELb0ELb0EEENS1_25SingleTileBwdLPTSchedulerILb0ELi80ELb0EEEEEEEEEvNT_6ParamsE,@"STO_CUDA_ENTRY STV_DEFAULT"
_ZN7cutlass13device_kernelIN5flash11enable_sm90INS1_16FlashAttnBwdSm90INS1_25CollectiveMainloopBwdSm90ILi2ELi1ELi1EN4cute5tupleIJNS5_1CILi1EEES8_S8_EEENS6_IJNS7_ILi64EEENS7_ILi80EEENS7_ILi256EEEEEENS_10bfloat16_tEfNS_4arch4Sm90ELb1ELb0ELb1ELb0ELb0ELb0ELb1ELb1ELi2ELi1ELi1ELi1ELb0EEENS1_24CollectiveEpilogueBwdGQAISD_fSG_Li256ELb0ELb0EEENS1_25SingleTileBwdLPTSchedulerILb0ELi80ELb0EEEEEEEEEvNT_6ParamsE:
        /* <DEDUP_REMOVED lines=23> */
.L_x_792:
[----:B------:R-:W-:Y:S05]  /*0170*/  BSYNC B0 ;  /* 0x0000000000007941 */ /* 0x000fea0003800000 */
.L_x_791:
        /* <DEDUP_REMOVED lines=34> */
.L_x_793:
        /* <DEDUP_REMOVED lines=20> */
.L_x_794:
        /* <DEDUP_REMOVED lines=8> */
.L_x_797:
        /* <DEDUP_REMOVED lines=23> */
[----:B------:R-:W-:Y:S02]  /*06d0*/  UIMAD UR4, UR11, UR7, URZ ;  /* 0x000000070b0472a4 */ /* 0x000fe4000f8e023f */
[----:B------:R-:W-:-:S05]  /*06e0*/  IMAD.U32 R2, RZ, RZ, UR11 ;  /* 0x0000000bff027e24 */ /* 0x000fca000f8e00ff */
[----:B------:R1:W-:Y:S01]  /*06f0*/  STL [R1+0x10], R2 ;  /* 0x0000100201007387 */ /* 0x0003e20000100800 */
[----:B------:R-:W-:Y:S05]  /*0700*/  BRA `(.L_x_799) ;  /* 0x0000000000247947 */ /* 0x000fea0003800000 */
.L_x_798:
        /* <DEDUP_REMOVED lines=8> */
[----:B------:R2:W-:Y:S05]  /*0790*/  STL [R1+0x10], R2 ;  /* 0x0000100201007387 */ /* 0x0005ea0000100800 */
.L_x_799:
        /* <DEDUP_REMOVED lines=11> */
[----:B-12---:R-:W-:Y:S01]  /*0850*/  IMAD.U32 R2, RZ, RZ, UR9 ;  /* 0x00000009ff027e24 */ /* 0x006fe2000f8e00ff */
[----:B------:R-:W-:Y:S01]  /*0860*/  ISETP.LE.AND P0, PT, RZ, UR9, PT ;  /* 0x00000009ff007c0c */ /* 0x000fe2000bf03270 */
[----:B------:R-:W-:-:S03]  /*0870*/  UIMAD UR4, UR7, UR4, UR6 ;  /* 0x00000004070472a4 */ /* 0x000fc6000f8e0206 */
[----:B------:R1:W-:Y:S09]  /*0880*/  STL [R1+0x14], R2 ;  /* 0x0000140201007387 */ /* 0x0003f20000100800 */
[----:B------:R-:W-:Y:S05]  /*0890*/  @!P0 BRA `(.L_x_800) ;  /* 0x000000a800308947 */ /* 0x000fea0003800000 */
[----:B-1----:R-:W2:Y:S01]  /*08a0*/  LDL R2, [R1+0x10] ;  /* 0x0000100001027983 */ /* 0x002ea20000100800 */
[----:B------:R-:W-:Y:S01]  /*08b0*/  ULDC UR9, c[0x0][0x280] ;  /* 0x0000a00000097ab9 */ /* 0x000fe20000000800 */
[----:B------:R-:W-:Y:S01]  /*08c0*/  ULDC UR10, c[0x0][0x290] ;  /* 0x0000a400000a7ab9 */ /* 0x000fe20000000800 */
[----:B------:R-:W-:Y:S01]  /*08d0*/  ULDC UR7, c[0x0][0x74c] ;  /* 0x0001d30000077ab9 */ /* 0x000fe20000000800 */
        /* <DEDUP_REMOVED lines=81> */
[----:B--2---:R-:W-:-:S13]  /*0df0*/  R2UR UR5, R2 ;  /* 0x00000000020572ca */ /* 0x004fda00000e0000 */
[----:B------:R-:W-:-:S04]  /*0e00*/  UIMAD UR5, UR5, 0x50, UR9 ;  /* 0x00000050050578a4 */ /* 0x000fc8000f8e0209 */
[----:B------:R-:W-:Y:S02]  /*0e10*/  UIADD3 UR7, -UR7, UR5, -UR10 ;  /* 0x0000000507077290 */ /* 0x000fe4000fffe90a */
[----:B------:R-:W-:Y:S02]  /*0e20*/  UIADD3 UR5, UR9, 0x3f, URZ ;  /* 0x0000003f09057890 */ /* 0x000fe4000fffe03f */
[----:B------:R-:W-:Y:S02]  /*0e30*/  USHF.R.S32.HI UR8, URZ, 0x1f, UR7 ;  /* 0x0000001f3f087899 */ /* 0x000fe40008011407 */
[----:B------:R-:W-:Y:S02]  /*0e40*/  USHF.R.S32.HI UR6, URZ, 0x1f, UR5 ;  /* 0x0000001f3f067899 */ /* 0x000fe40008011405 */
[----:B------:R-:W-:Y:S02]  /*0e50*/  ULEA.HI UR8, UR8, UR7, URZ, 0x6 ;  /* 0x0000000708087291 */ /* 0x000fe4000f8f303f */
[----:B------:R-:W-:-:S02]  /*0e60*/  ULEA.HI UR6, UR6, UR5, URZ, 0x6 ;  /* 0x0000000506067291 */ /* 0x000fc4000f8f303f */
[----:B------:R-:W-:Y:S02]  /*0e70*/  USHF.R.S32.HI UR8, URZ, 0x6, UR8 ;  /* 0x000000063f087899 */ /* 0x000fe40008011408 */
[----:B------:R-:W-:-:S04]  /*0e80*/  USHF.R.S32.HI UR11, URZ, 0x6, UR6 ;  /* 0x000000063f0b7899 */ /* 0x000fc80008011406 */
[----:B------:R-:W-:Y:S02]  /*0e90*/  VIMNMX R5, RZ, UR8, !PT ;  /* 0x00000008ff057c48 */ /* 0x000fe4000ffe0100 */
[----:B------:R-:W-:Y:S02]  /*0ea0*/  IMAD.U32 R2, RZ, RZ, UR11 ;  /* 0x0000000bff027e24 */ /* 0x000fe4000f8e00ff */
[----:B------:R-:W-:-:S03]  /*0eb0*/  ISETP.LT.AND P1, PT, R5, UR11, PT ;  /* 0x0000000b05007c0c */ /* 0x000fc6000bf21270 */
[----:B------:R1:W-:Y:S02]  /*0ec0*/  STL [R1+0x8], R2 ;  /* 0x0000080201007387 */ /* 0x0003e40000100800 */
[----:B-1----:R-:W-:-:S05]  /*0ed0*/  IMAD.U32 R2, RZ, RZ, UR4 ;  /* 0x00000004ff027e24 */ /* 0x002fca000f8e00ff */
[----:B------:R1:W-:Y:S03]  /*0ee0*/  STL [R1+0xc], R2 ;  /* 0x00000c0201007387 */ /* 0x0003e60000100800 */
[----:B------:R-:W-:Y:S05]  /*0ef0*/  @!P1 BRA `(.L_x_801) ;  /* 0x0000007c00549947 */ /* 0x000fea0003800000 */
[----:B-1----:R-:W1:Y:S01]  /*0f00*/  S2R R2, SR_CgaCtaId ;  /* 0x0000000000027919 */ /* 0x002e620000008800 */
        /* <DEDUP_REMOVED lines=9> */
[CC--:B------:R-:W-:Y:S02]  /*0fa0*/  LEA.HI R8, R3.reuse, R2.reuse, RZ, 0x4 ;  /* 0x0000000203087211 */ /* 0x0c0fe400078f20ff */
[----:B------:R-:W-:Y:S02]  /*0fb0*/  SHF.R.S32.HI R6, RZ, 0x7, R4 ;  /* 0x00000007ff067819 */ /* 0x000fe40000011404 */
[----:B------:R-:W-:Y:S02]  /*0fc0*/  LOP3.LUT R9, R4, 0xffffff80, RZ, 0xc0, !PT ;  /* 0xffffff8004097812 */ /* 0x000fe400078ec0ff */
[----:B------:R-:W-:Y:S01]  /*0fd0*/  LOP3.LUT R11, R8, 0xffffff0, RZ, 0xc0, !PT ;  /* 0x0ffffff0080b7812 */ /* 0x000fe200078ec0ff */
[----:B------:R3:W4:Y:S01]  /*0fe0*/  SHFL.IDX PT, R7, R6, RZ, 0x1f ;  /* 0x00001fff06077589 */ /* 0x00072200000e0000 */
[----:B------:R-:W-:Y:S01]  /*0ff0*/  LEA.HI R3, R3, R2, RZ, 0x5 ;  /* 0x0000000203037211 */ /* 0x000fe200078f28ff */
[----:B------:R-:W-:-:S02]  /*1000*/  IMAD.IADD R9, R2, 0x1, -R9 ;  /* 0x0000000102097824 */ /* 0x000fc400078e0a09 */
[----:B------:R-:W-:Y:S01]  /*1010*/  IMAD.IADD R11, R2, 0x1, -R11 ;  /* 0x00000001020b7824 */ /* 0x000fe200078e0a0b */
[--C-:B------:R-:W-:Y:S02]  /*1020*/  SHF.R.S32.HI R12, RZ, 0x5, R3.reuse ;  /* 0x00000005ff0c7819 */ /* 0x100fe40000011403 */
[----:B------:R-:W-:Y:S02]  /*1030*/  SHF.R.S32.HI R3, RZ, 0x1f, R3 ;  /* 0x0000001fff037819 */ /* 0x000fe40000011403 */
[----:B------:R-:W-:Y:S01]  /*1040*/  LEA.HI R2, R6, R6, RZ, 0x1 ;  /* 0x0000000606027211 */ /* 0x000fe200078f08ff */
[----:B-123--:R-:W-:Y:S06]  /*1050*/  @P0 BRA `(.L_x_802) ;  /* 0x0000000000080947 */ /* 0x00efec0003800000 */
[----:B------:R-:W1:Y:S02]  /*1060*/  SYNCS.PHASECHK.TRANS64.TRYWAIT P0, [R17+URZ+0x31800], R10 ;  /* 0x0318000a110075a7 */ /* 0x000e64000800017f */
[----:B-1----:R-:W-:Y:S05]  /*1070*/  @!P0 BRA `(.L_x_803) ;  /* 0x000000a000408947 */ /* 0x002fea0003800000 */
.L_x_802:
[----:B------:R-:W2:Y:S01]  /*1080*/  LDL R8, [R1+0xc] ;  /* 0x00000c0001087983 */ /* 0x000ea20000100800 */
[----:B------:R-:W3:Y:S03]  /*1090*/  LDC.64 R232, c[0x0][0x2e0] ;  /* 0x0000b800ffe87b82 */ /* 0x000ee60000000a00 */
[----:B------:R-:W5:Y:S04]  /*10a0*/  LDL R4, [R1+0x14] ;  /* 0x0000140001047983 */ /* 0x000f680000100800 */
[----:B------:R-:W3:Y:S01]  /*10b0*/  LDL R16, [R1+0x10] ;  /* 0x0000100001107983 */ /* 0x000ee20000100800 */
[----:B------:R-:W-:Y:S01]  /*10c0*/  LOP3.LUT R13, R2, 0x1ffffffe, RZ, 0xc0, !PT ;  /* 0x1ffffffe020d7812 */ /* 0x000fe200078ec0ff */
[C---:B------:R-:W-:Y:S01]  /*10d0*/  IMAD R14, R6.reuse, 0x40, R11 ;  /* 0x00000040060e7824 */ /* 0x040fe200078e020b */
[----:B----4-:R-:W-:Y:S01]  /*10e0*/  LEA.HI R2, R7, R7, RZ, 0x1 ;  /* 0x0000000707027211 */ /* 0x010fe200078f08ff */
[----:B-1----:R-:W-:-:S02]  /*10f0*/  IMAD R10, R6, 0x800, R9 ;  /* 0x00000800060a7824 */ /* 0x002fc400078e0209 */
[----:B------:R-:W-:Y:S01]  /*1100*/  IMAD.IADD R15, R6, 0x1, -R13 ;  /* 0x00000001060f7824 */ /* 0x000fe200078e0a0d */
[----:B------:R-:W-:-:S04]  /*1110*/  LEA.HI R3, R3, R12, RZ, 0x2 ;  /* 0x0000000c03037211 */ /* 0x000fc800078f10ff */
[----:B------:R-:W-:-:S05]  /*1120*/  LOP3.LUT R13, R3, 0xfffffc, RZ, 0xc0, !PT ;  /* 0x00fffffc030d7812 */ /* 0x000fca00078ec0ff */
[----:B------:R-:W-:Y:S01]  /*1130*/  IMAD.IADD R13, R12, 0x1, -R13 ;  /* 0x000000010c0d7824 */ /* 0x000fe200078e0a0d */
[----:B------:R-:W-:-:S03]  /*1140*/  LOP3.LUT R231, R0, 0x1, RZ, 0xfc, !PT ;  /* 0x0000000100e77812 */ /* 0x000fc600078efcff */
[----:B------:R-:W-:-:S04]  /*1150*/  IMAD R13, R13, 0x10, R14 ;  /* 0x000000100d0d7824 */ /* 0x000fc800078e020e */
[----:B------:R-:W-:Y:S01]  /*1160*/  IMAD.SHL.U32 R0, R13, 0x8, RZ ;  /* 0x000000080d007824 */ /* 0x000fe200078e00ff */
[----:B------:R-:W-:Y:S01]  /*1170*/  CS2R R214, SRZ ;  /* 0x0000000000d67805 */ /* 0x000fe2000001ff00 */
[----:B------:R-:W-:Y:S01]  /*1180*/  IMAD.MOV.U32 R228, RZ, RZ, RZ ;  /* 0x000000ffffe47224 */ /* 0x000fe200078e00ff */
        /* <DEDUP_REMOVED lines=80> */
[----:B------:R-:W-:Y:S01]  /*1690*/  ULDC.64 UR60, c[0x0][0x208] ;  /* 0x00008200003c7ab9 */ /* 0x000fe20000000a00 */
[----:B--2---:R-:W-:Y:S02]  /*16a0*/  R2UR UR6, R8 ;  /* 0x00000000080672ca */ /* 0x004fe400000e0000 */
[----:B------:R-:W-:Y:S02]  /*16b0*/  SHF.R.S32.HI R8, RZ, 0x1f, R9 ;  /* 0x0000001fff087819 */ /* 0x000fe40000011409 */
[----:B-----5:R-:W-:Y:S02]  /*16c0*/  R2UR UR5, R4 ;  /* 0x00000000040572ca */ /* 0x020fe400000e0000 */
[----:B------:R-:W-:-:S02]  /*16d0*/  LEA.HI R6, R8, R9, RZ, 0x2 ;  /* 0x0000000908067211 */ /* 0x000fc400078f10ff */
[----:B------:R-:W-:Y:S01]  /*16e0*/  LOP3.LUT R4, R2, 0xfffffffe, RZ, 0xc0, !PT ;  /* 0xfffffffe02047812 */ /* 0x000fe200078ec0ff */
[----:B------:R-:W-:Y:S01]  /*16f0*/  IMAD.SHL.U32 R2, R10, 0x4, RZ ;  /* 0x000000040a027824 */ /* 0x000fe200078e00ff */
[--C-:B------:R-:W-:Y:S02]  /*1700*/  SHF.R.S32.HI R10, RZ, 0x2, R6.reuse ;  /* 0x00000002ff0a7819 */ /* 0x100fe40000011406 */
[----:B------:R-:W-:Y:S01]  /*1710*/  SHF.R.S32.HI R11, RZ, 0x1f, R6 ;  /* 0x0000001fff0b7819 */ /* 0x000fe20000011406 */
[----:B------:R-:W-:Y:S01]  /*1720*/  USHF.R.S32.HI UR4, URZ, 0x1f, UR6 ;  /* 0x0000001f3f047899 */ /* 0x000fe20008011406 */
[----:B------:R-:W-:Y:S02]  /*1730*/  SHF.R.S32.HI R3, RZ, 0x1f, R2 ;  /* 0x0000001fff037819 */ /* 0x000fe40000011402 */
[----:B------:R-:W-:-:S03]  /*1740*/  LEA.HI R11, R11, R10, RZ, 0x3 ;  /* 0x0000000a0b0b7211 */ /* 0x000fc600078f18ff */
[C---:B------:R-:W-:Y:S01]  /*1750*/  IMAD R12, R18.reuse, UR4, RZ ;  /* 0x00000004120c7c24 */ /* 0x040fe2000f8e02ff */
[----:B------:R-:W-:Y:S01]  /*1760*/  LOP3.LUT R11, R11, 0xfffffff8, RZ, 0xc0, !PT ;  /* 0xfffffff80b0b7812 */ /* 0x000fe200078ec0ff */
[----:B------:R-:W-:Y:S01]  /*1770*/  USHF.R.S32.HI UR4, URZ, 0x1f, UR5 ;  /* 0x0000001f3f047899 */ /* 0x000fe20008011405 */
[----:B------:R-:W-:Y:S02]  /*1780*/  IMAD.IADD R4, R7, 0x1, -R4 ;  /* 0x0000000107047824 */ /* 0x000fe400078e0a04 */
[----:B------:R-:W-:-:S04]  /*1790*/  IMAD.WIDE.U32 R2, R18, UR6, R2 ;  /* 0x0000000612027c25 */ /* 0x000fc8000f8e0002 */
[----:B------:R-:W-:Y:S02]  /*17a0*/  IMAD R7, R19, UR6, R12 ;  /* 0x0000000613077c24 */ /* 0x000fe4000f8e020c */
[----:B------:R-:W-:Y:S02]  /*17b0*/  IMAD.IADD R11, R10, 0x1, -R11 ;  /* 0x000000010a0b7824 */ /* 0x000fe400078e0a0b */
[C---:B---3--:R-:W-:Y:S02]  /*17c0*/  IMAD R10, R232.reuse, UR4, RZ ;  /* 0x00000004e80a7c24 */ /* 0x048fe4000f8e02ff */
[----:B------:R-:W-:Y:S02]  /*17d0*/  IMAD.IADD R3, R3, 0x1, R7 ;  /* 0x0000000103037824 */ /* 0x000fe400078e0207 */
[----:B------:R-:W-:Y:S02]  /*17e0*/  IMAD R7, R233, UR5, R10 ;  /* 0x00000005e9077c24 */ /* 0x000fe4000f8e020a */
[----:B------:R-:W-:Y:S01]  /*17f0*/  IMAD.WIDE.U32 R232, R232, UR5, R2 ;  /* 0x00000005e8e87c25 */ /* 0x000fe2000f8e0002 */
[----:B------:R-:W-:-:S03]  /*1800*/  R2UR UR4, R16 ;  /* 0x00000000100472ca */ /* 0x000fc600000e0000 */
[----:B------:R-:W-:Y:S02]  /*1810*/  IMAD.MOV.U32 R3, RZ, RZ, R5 ;  /* 0x000000ffff037224 */ /* 0x000fe400078e0005 */
[----:B------:R-:W-:Y:S01]  /*1820*/  IMAD.IADD R5, R233, 0x1, R7 ;  /* 0x00000001e9057824 */ /* 0x000fe200078e0207 */
[----:B------:R-:W-:-:S04]  /*1830*/  LOP3.LUT R6, R6, 0x7ffffffc, RZ, 0xc0, !PT ;  /* 0x7ffffffc06067812 */ /* 0x000fc800078ec0ff */
[----:B------:R1:W-:Y:S01]  /*1840*/  STL [R1+0x4], R5 ;  /* 0x0000040501007387 */ /* 0x0003e20000100800 */
[----:B------:R-:W-:Y:S01]  /*1850*/  IMAD.IADD R6, R9, 0x1, -R6 ;  /* 0x0000000109067824 */ /* 0x000fe200078e0a06 */
[----:B------:R-:W-:Y:S01]  /*1860*/  LEA.HI R8, R8, R9, RZ, 0x5 ;  /* 0x0000000908087211 */ /* 0x000fe200078f28ff */
[----:B------:R-:W-:Y:S02]  /*1870*/  UIMAD UR4, UR4, -0x50, UR10 ;  /* 0xffffffb0040478a4 */ /* 0x000fe4000f8e020a */
[----:B------:R-:W-:Y:S01]  /*1880*/  IMAD R6, R15, 0x4, R6 ;  /* 0x000000040f067824 */ /* 0x000fe200078e0206 */
[----:B------:R-:W-:Y:S01]  /*1890*/  SHF.R.S32.HI R8, RZ, 0x5, R8 ;  /* 0x00000005ff087819 */ /* 0x000fe20000011408 */
[----:B------:R-:W-:Y:S02]  /*18a0*/  UIADD3 UR5, UR4, 0x1, -UR9 ;  /* 0x0000000104057890 */ /* 0x000fe4000fffe809 */
[----:B------:R-:W-:Y:S02]  /*18b0*/  IMAD.SHL.U32 R229, R6, 0x2, RZ ;  /* 0x0000000206e57824 */ /* 0x000fe400078e00ff */
[----:B------:R-:W-:-:S02]  /*18c0*/  IMAD R19, R8, 0x10, R11 ;  /* 0x0000001008137824 */ /* 0x000fc400078e020b */
[----:B------:R-:W-:Y:S01]  /*18d0*/  IMAD.MOV.U32 R2, RZ, RZ, RZ ;  /* 0x000000ffff027224 */ /* 0x000fe200078e00ff */
[C---:B------:R-:W-:Y:S01]  /*18e0*/  IADD3 R230, -R229.reuse, UR4, RZ ;  /* 0x00000004e5e67c10 */ /* 0x040fe2000fffe1ff */
[----:B------:R-:W-:Y:S01]  /*18f0*/  IMAD.MOV.U32 R18, RZ, RZ, RZ ;  /* 0x000000ffff127224 */ /* 0x000fe200078e00ff */
[----:B-1----:R-:W-:-:S07]  /*1900*/  IADD3 R229, -R229, UR5, RZ ;  /* 0x00000005e5e57c10 */ /* 0x002fce000fffe1ff */
.L_x_814:
[----:B------:R-:W-:-:S13]  /*1910*/  ISETP.NE.AND P0, PT, R231, 0x3, PT ;  /* 0x00000003e700780c */ /* 0x000fda0003f05270 */
[----:B------:R-:W-:Y:S05]  /*1920*/  @!P0 BRA `(.L_x_804) ;  /* 0x0000000000048947 */ /* 0x000fea0003800000 */
[----:B------:R-:W-:Y:S01]  /*1930*/  BPT.TRAP 0x1 ;  /* 0x000000040000795c */ /* 0x000fe20000300000 */
.L_x_804:
[----:B------:R-:W-:Y:S01]  /*1940*/  IMAD R16, R2, 0x8, R17 ;  /* 0x0000000802107824 */ /* 0x000fe200078e0211 */
[----:B------:R-:W-:-:S04]  /*1950*/  SHF.L.U32 R9, R228, 0x1f, RZ ;  /* 0x0000001fe4097819 */ /* 0x000fc800000006ff */
[----:B------:R1:W2:Y:S01]  /*1960*/  SYNCS.PHASECHK.TRANS64.TRYWAIT P1, [R16+URZ+0x31810], R9 ;  /* 0x03181009100075a7 */ /* 0x0002a2000802017f */
[----:B------:R-:W-:Y:S05]  /*1970*/  @!P0 BRA `(.L_x_805) ;  /* 0x0000000000048947 */ /* 0x000fea0003800000 */
[----:B------:R-:W-:Y:S01]  /*1980*/  BPT.TRAP 0x1 ;  /* 0x000000040000795c */ /* 0x000fe20000300000 */
.L_x_805:
        /* <DEDUP_REMOVED lines=11> */
.L_x_806:
[----:B------:R-:W-:Y:S01]  /*1a40*/  IMAD R7, R2, 0x800, R11 ;  /* 0x0000080002077824 */ /* 0x000fe200078e020b */
[C---:B------:R-:W-:Y:S01]  /*1a50*/  R2UR UR6, R6.reuse ;  /* 0x00000000060672ca */ /* 0x040fe200000e0000 */
[C---:B------:R-:W-:Y:S01]  /*1a60*/  VIADD R8, R6.reuse, 0x80 ;  /* 0x0000008006087836 */ /* 0x040fe20000000000 */
[----:B------:R-:W-:Y:S01]  /*1a70*/  WARPGROUP.ARRIVE ;  /* 0x00000000000079c5 */ /* 0x000fe20000000000 */
[----:B-12---:R-:W-:Y:S01]  /*1a80*/  VIADD R9, R6, 0x100 ;  /* 0x0000010006097836 */ /* 0x006fe20000000000 */
        /* <DEDUP_REMOVED lines=414> */
[----:B------:R-:W-:-:S04]  /*3470*/  IMAD R6, R2, 0x40, R19 ;  /* 0x0000004002067824 */ /* 0x000fc800078e0213 */
[----:B------:R-:W-:-:S05]  /*3480*/  IMAD R8, R6, 0x4, R17 ;  /* 0x0000000406087824 */ /* 0x000fca00078e0211 */
        /* <DEDUP_REMOVED lines=15> */
[----:B-1----:R-:W-:Y:S05]  /*3580*/  @!P0 BRA `(.L_x_808) ;  /* 0x0000000000048947 */ /* 0x002fea0003800000 */
[----:B------:R-:W-:Y:S01]  /*3590*/  BPT.TRAP 0x1 ;  /* 0x000000040000795c */ /* 0x000fe20000300000 */
.L_x_808:
[----:B------:R-:W-:-:S04]  /*35a0*/  SHF.L.U32 R10, R18, 0x1f, RZ ;  /* 0x0000001f120a7819 */ /* 0x000fc800000006ff */
[----:B------:R1:W4:Y:S01]  /*35b0*/  SYNCS.PHASECHK.TRANS64.TRYWAIT P1, [R17+URZ+0x31830], R10 ;  /* 0x0318300a110075a7 */ /* 0x000322000802017f */
[----:B------:R-:W-:Y:S05]  /*35c0*/  @!P0 BRA `(.L_x_809) ;  /* 0x0000000000048947 */ /* 0x000fea0003800000 */
[----:B------:R-:W-:Y:S01]  /*35d0*/  BPT.TRAP 0x1 ;  /* 0x000000040000795c */ /* 0x000fe20000300000 */
.L_x_809:
        /* <DEDUP_REMOVED lines=11> */
.L_x_810:
[C---:B-1--4-:R-:W-:Y:S01]  /*3690*/  VIADD R10, R8.reuse, 0x80 ;  /* 0x00000080080a7836 */ /* 0x052fe20000000000 */
[----:B------:R-:W-:Y:S01]  /*36a0*/  R2UR UR4, R9 ;  /* 0x00000000090472ca */ /* 0x000fe200000e0000 */
[C---:B------:R-:W-:Y:S01]  /*36b0*/  VIADD R11, R8.reuse, 0x100 ;  /* 0x00000100080b7836 */ /* 0x040fe20000000000 */
        /* <DEDUP_REMOVED lines=11> */
[C---:B------:R-:W-:Y:S01]  /*3770*/  VIADD R11, R8.reuse, 0x82 ;  /* 0x00000082080b7836 */ /* 0x040fe20000000000 */
[----:B------:R1:W-:Y:S01]  /*3780*/  STL [R1+0x18], R16 ;  /* 0x0000181001007387 */ /* 0x0003e20000100800 */
[----:B------:R-:W-:Y:S01]  /*3790*/  HGMMA.64x8x16.F32.BF16 R44, gdesc[UR4], RZ, !UPT ;  /* 0x00000000042c79f0 */ /* 0x000fe2000c7018ff */
[----:B------:R-:W-:Y:S01]  /*37a0*/  UMOV UR7, 0x40000000 ;  /* 0x4000000000077882 */ /* 0x000fe20000000000 */
[----:B------:R-:W-:Y:S01]  /*37b0*/  UMOV UR6, UR8 ;  /* 0x0000000800067c82 */ /* 0x000fe20008000000 */
[----:B------:R-:W-:Y:S01]  /*37c0*/  R2UR UR8, R11 ;  /* 0x000000000b0872ca */ /* 0x000fe200000e0000 */
[----:B------:R-:W-:Y:S01]  /*37d0*/  HGMMA.64x8x16.F32.BF16 R48, gdesc[UR4], RZ, !UPT ;  /* 0x00000000043079f0 */ /* 0x000fe2000c7018ff */
[----:B------:R-:W-:Y:S01]  /*37e0*/  UMOV UR6, UR9 ;  /* 0x0000000900067c82 */ /* 0x000fe20008000000 */
[----:B------:R-:W-:Y:S01]  /*37f0*/  UMOV UR7, 0x40000000 ;  /* 0x4000000000077882 */ /* 0x000fe20000000000 */
[----:B------:R-:W-:Y:S01]  /*3800*/  VIADD R11, R8, 0x182 ;  /* 0x00000182080b7836 */ /* 0x000fe20000000000 */
[----:B------:R-:W-:Y:S01]  /*3810*/  HGMMA.64x8x16.F32.BF16 R52, gdesc[UR4], RZ, !UPT ;  /* 0x00000000043479f0 */ /* 0x000fe2000c7018ff */
[----:B------:R-:W-:Y:S01]  /*3820*/  UMOV UR6, UR10 ;  /* 0x0000000a00067c82 */ /* 0x000fe20008000000 */
[----:B------:R-:W-:-:S02]  /*3830*/  UMOV UR7, 0x40000000 ;  /* 0x4000000000077882 */ /* 0x000fc40000000000 */
[----:B------:R-:W-:Y:S01]  /*3840*/  HGMMA.64x8x16.F32.BF16 R216, gdesc[UR4], RZ, !UPT ;  /* 0x0000000004d879f0 */ /* 0x000fe2000c7018ff */
[----:B------:R-:W-:Y:S01]  /*3850*/  UMOV UR6, UR11 ;  /* 0x0000000b00067c82 */ /* 0x000fe20008000000 */
[----:B------:R-:W-:Y:S01]  /*3860*/  UMOV UR7, 0x40000000 ;  /* 0x4000000000077882 */ /* 0x000fe20000000000 */
[----:B------:R-:W-:Y:S01]  /*3870*/  R2UR UR10, R11 ;  /* 0x000000000b0a72ca */ /* 0x000fe200000e0000 */
[----:B------:R-:W-:Y:S01]  /*3880*/  HGMMA.64x8x16.F32.BF16 R220, gdesc[UR4], RZ, !UPT ;  /* 0x0000000004dc79f0 */ /* 0x000fe2000c7018ff */
[----:B------:R-:W-:Y:S01]  /*3890*/  R2UR UR6, R10 ;  /* 0x000000000a0672ca */ /* 0x000fe200000e0000 */
[----:B------:R-:W-:Y:S01]  /*38a0*/  VIADD R10, R9, 0x2 ;  /* 0x00000002090a7836 */ /* 0x000fe20000000000 */
        /* <DEDUP_REMOVED lines=8> */
[C---:B------:R-:W-:Y:S01]  /*3930*/  VIADD R10, R8.reuse, 0x4 ;  /* 0x00000004080a7836 */ /* 0x040fe20000000000 */
[----:B------:R-:W-:Y:S01]  /*3940*/  HGMMA.64x8x16.F32.BF16 R44, gdesc[UR4], R44 ;  /* 0x00000000042c79f0 */ /* 0x000fe2000870182c */
        /* <DEDUP_REMOVED lines=9> */
[----:B------:R-:W-:-:S02]  /*39e0*/  UMOV UR7, 0x40000000 ;  /* 0x4000000000077882 */ /* 0x000fc40000000000 */
[----:B------:R-:W-:Y:S01]  /*39f0*/  HGMMA.64x8x16.F32.BF16 R216, gdesc[UR4], R216 ;  /* 0x0000000004d879f0 */ /* 0x000fe200087018d8 */
[----:B------:R-:W-:Y:S01]  /*3a00*/  UMOV UR6, UR11 ;  /* 0x0000000b00067c82 */ /* 0x000fe20008000000 */
[----:B------:R-:W-:Y:S01]  /*3a10*/  UMOV UR7, 0x40000000 ;  /* 0x4000000000077882 */ /* 0x000fe20000000000 */
[----:B------:R-:W-:Y:S01]  /*3a20*/  R2UR UR10, R11 ;  /* 0x000000000b0a72ca */ /* 0x000fe200000e0000 */
[----:B------:R-:W-:Y:S01]  /*3a30*/  HGMMA.64x8x16.F32.BF16 R220, gdesc[UR4], R220 ;  /* 0x0000000004dc79f0 */ /* 0x000fe200087018dc */
        /* <DEDUP_REMOVED lines=334> */
[----:B------:R-:W-:Y:S01]  /*4f20*/  VIADD R10, R8, 0x786 ;  /* 0x00000786080a7836 */ /* 0x000fe20000000000 */
        /* <DEDUP_REMOVED lines=39> */
[----:B------:R-:W-:Y:S02]  /*51a0*/  ULDC UR4, c[0x0][0x744] ;  /* 0x0001d10000047ab9 */ /* 0x000fe40000000800 */
[----:B------:R-:W-:-:S02]  /*51b0*/  WARPGROUP.DEPBAR.LE gsb0, 0x1 ;  /* 0x00008000000079c5 */ /* 0x000fc40000010100 */
[----:B------:R-:W-:Y:S01]  /*51c0*/  FMUL.FTZ R237, R24, UR8 ;  /* 0x0000000818ed7c20 */ /* 0x000fe20008410000 */
[----:B------:R-:W-:Y:S01]  /*51d0*/  FMUL.FTZ R8, R25, UR8 ;  /* 0x0000000819087c20 */ /* 0x000fe20008410000 */
[----:B------:R-:W-:Y:S01]  /*51e0*/  FMUL.FTZ R10, R28, UR8 ;  /* 0x000000081c0a7c20 */ /* 0x000fe20008410000 */
[----:B------:R-:W-:Y:S01]  /*51f0*/  FMUL.FTZ R11, R29, UR8 ;  /* 0x000000081d0b7c20 */ /* 0x000fe20008410000 */
[----:B------:R-:W-:Y:S01]  /*5200*/  FMUL.FTZ R26, R26, UR8 ;  /* 0x000000081a1a7c20 */ /* 0x000fe20008410000 */
[----:B------:R-:W-:Y:S01]  /*5210*/  FMUL.FTZ R14, R32, UR8 ;  /* 0x00000008200e7c20 */ /* 0x000fe20008410000 */
[----:B------:R-:W4:Y:S01]  /*5220*/  MUFU.TANH R237, R237 ;  /* 0x000000ed00ed7308 */ /* 0x000f220000002400 */
[----:B------:R-:W-:Y:S01]  /*5230*/  FMUL.FTZ R15, R33, UR8 ;  /* 0x00000008210f7c20 */ /* 0x000fe20008410000 */
[----:B------:R-:W-:Y:S01]  /*5240*/  FMUL.FTZ R22, R36, UR8 ;  /* 0x0000000824167c20 */ /* 0x000fe20008410000 */
[----:B------:R-:W-:Y:S01]  /*5250*/  FMUL.FTZ R23, R37, UR8 ;  /* 0x0000000825177c20 */ /* 0x000fe20008410000 */
[----:B------:R-:W-:Y:S01]  /*5260*/  FMUL.FTZ R9, R27, UR8 ;  /* 0x000000081b097c20 */ /* 0x000fe20008410000 */
[----:B------:R-:W-:Y:S01]  /*5270*/  FMUL.FTZ R12, R30, UR8 ;  /* 0x000000081e0c7c20 */ /* 0x000fe20008410000 */
[----:B------:R-:W-:Y:S01]  /*5280*/  FMUL.FTZ R13, R31, UR8 ;  /* 0x000000081f0d7c20 */ /* 0x000fe20008410000 */
[----:B------:R-:W-:Y:S01]  /*5290*/  FMUL.FTZ R24, R40, UR8 ;  /* 0x0000000828187c20 */ /* 0x000fe20008410000 */
[----:B------:R-:W2:Y:S01]  /*52a0*/  MUFU.TANH R8, R8 ;  /* 0x0000000800087308 */ /* 0x000ea20000002400 */
[----:B------:R-:W-:Y:S01]  /*52b0*/  FMUL.FTZ R21, R35, UR8 ;  /* 0x0000000823157c20 */ /* 0x000fe20008410000 */
[----:B------:R-:W-:Y:S01]  /*52c0*/  FMUL.FTZ R27, R39, UR8 ;  /* 0x00000008271b7c20 */ /* 0x000fe20008410000 */
[----:B------:R-:W-:Y:S01]  /*52d0*/  FMUL.FTZ R20, R34, UR8 ;  /* 0x0000000822147c20 */ /* 0x000fe20008410000 */
[----:B------:R-:W-:-:S04]  /*52e0*/  FMUL.FTZ R28, R42, UR8 ;  /* 0x000000082a1c7c20 */ /* 0x000fc80008410000 */
[----:B------:R-:W3:Y:S08]  /*52f0*/  MUFU.TANH R10, R10 ;  /* 0x0000000a000a7308 */ /* 0x000ef00000002400 */
[----:B------:R-:W3:Y:S08]  /*5300*/  MUFU.TANH R11, R11 ;  /* 0x0000000b000b7308 */ /* 0x000ef00000002400 */
[----:B-1----:R1:W-:Y:S08]  /*5310*/  MUFU.TANH R16, R26 ;  /* 0x0000001a00107308 */ /* 0x0023f00000002400 */
[----:B------:R-:W3:Y:S01]  /*5320*/  MUFU.TANH R14, R14 ;  /* 0x0000000e000e7308 */ /* 0x000ee20000002400 */
[----:B-1----:R-:W-:-:S05]  /*5330*/  IMAD R26, R3, 0x40, R19 ;  /* 0x00000040031a7824 */ /* 0x002fca00078e0213 */
[----:B------:R-:W-:Y:S02]  /*5340*/  VIADDMNMX R25, R26, R229, R230, PT ;  /* 0x000000e51a197246 */ /* 0x000fe400038001e6 */
[----:B------:R-:W1:Y:S01]  /*5350*/  MUFU.TANH R15, R15 ;  /* 0x0000000f000f7308 */ /* 0x000e620000002400 */
[----:B------:R-:W-:Y:S01]  /*5360*/  IADD3 R31, R229, 0x8, R26 ;  /* 0x00000008e51f7810 */ /* 0x000fe20007ffe01a */
[----:B------:R-:W-:Y:S01]  /*5370*/  FMUL.FTZ R26, R38, UR8 ;  /* 0x00000008261a7c20 */ /* 0x000fe20008410000 */
[C---:B------:R-:W-:Y:S02]  /*5380*/  ISETP.GT.AND P6, PT, R25.reuse, RZ, PT ;  /* 0x000000ff1900720c */ /* 0x040fe40003fc4270 */
[C---:B------:R-:W-:Y:S02]  /*5390*/  ISETP.GT.AND P1, PT, R25.reuse, 0x1, PT ;  /* 0x000000011900780c */ /* 0x040fe40003f24270 */
[C---:B------:R-:W-:Y:S01]  /*53a0*/  ISETP.GT.AND P2, PT, R25.reuse, 0x10, PT ;  /* 0x000000101900780c */ /* 0x040fe20003f44270 */
[----:B------:R-:W1:Y:S01]  /*53b0*/  MUFU.TANH R22, R22 ;  /* 0x0000001600167308 */ /* 0x000e620000002400 */
[----:B------:R-:W-:-:S02]  /*53c0*/  ISETP.GT.AND P3, PT, R25, 0x11, PT ;  /* 0x000000111900780c */ /* 0x000fc40003f64270 */
[----:B----4-:R-:W-:Y:S02]  /*53d0*/  FSEL R235, R237, -INF , P6 ;  /* 0xff800000edeb7808 */ /* 0x010fe40003000000 */
[C---:B--2---:R-:W-:Y:S01]  /*53e0*/  FSEL R227, R8.reuse, -INF , P1 ;  /* 0xff80000008e37808 */ /* 0x044fe20000800000 */
[----:B------:R-:W-:Y:S01]  /*53f0*/  FFMA.FTZ R8, -R8, R8, 1 ;  /* 0x3f80000008087423 */ /* 0x000fe20000010108 */
[----:B---3--:R-:W-:Y:S01]  /*5400*/  FSEL R226, R10, -INF , P2 ;  /* 0xff8000000ae27808 */ /* 0x008fe20001000000 */
[----:B------:R-:W2:Y:S01]  /*5410*/  MUFU.TANH R23, R23 ;  /* 0x0000001700177308 */ /* 0x000ea20000002400 */
[----:B------:R-:W-:Y:S01]  /*5420*/  FSEL R225, R11, -INF , P3 ;  /* 0xff8000000be17808 */ /* 0x000fe20001800000 */
[--C-:B------:R-:W-:Y:S01]  /*5430*/  FFMA.FTZ R235, R235, UR4, -R7.reuse ;  /* 0x00000004ebeb7c23 */ /* 0x100fe20008010807 */
[----:B------:R-:W-:Y:S01]  /*5440*/  ISETP.GT.AND P4, PT, R25, 0x20, PT ;  /* 0x000000201900780c */ /* 0x000fe20003f84270 */
[--C-:B------:R-:W-:Y:S01]  /*5450*/  FFMA.FTZ R227, R227, UR4, -R7.reuse ;  /* 0x00000004e3e37c23 */ /* 0x100fe20008010807 */
[C---:B------:R-:W-:Y:S01]  /*5460*/  ISETP.GT.AND P5, PT, R25.reuse, 0x21, PT ;  /* 0x000000211900780c */ /* 0x040fe20003fa4270 */
[--C-:B------:R-:W-:Y:S01]  /*5470*/  FFMA.FTZ R226, R226, UR4, -R7.reuse ;  /* 0x00000004e2e27c23 */ /* 0x100fe20008010807 */
[C---:B------:R-:W-:Y:S01]  /*5480*/  ISETP.GT.AND P6, PT, R25.reuse, 0x30, PT ;  /* 0x000000301900780c */ /* 0x040fe20003fc4270 */
[----:B------:R-:W3:Y:S01]  /*5490*/  MUFU.TANH R9, R9 ;  /* 0x0000000900097308 */ /* 0x000ee20000002400 */
[----:B------:R-:W-:Y:S01]  /*54a0*/  ISETP.GT.AND P1, PT, R25, 0x31, PT ;  /* 0x000000311900780c */ /* 0x000fe20003f24270 */
[--C-:B------:R-:W-:Y:S01]  /*54b0*/  FFMA.FTZ R225, R225, UR4, -R7.reuse ;  /* 0x00000004e1e17c23 */ /* 0x100fe20008010807 */
[C---:B------:R-:W-:Y:S01]  /*54c0*/  ISETP.GT.AND P2, PT, R25.reuse, 0x40, PT ;  /* 0x000000401900780c */ /* 0x040fe20003f44270 */
[----:B------:R-:W-:Y:S01]  /*54d0*/  FFMA.FTZ R10, -R10, R10, 1 ;  /* 0x3f8000000a0a7423 */ /* 0x000fe2000001010a */
[----:B------:R-:W-:Y:S01]  /*54e0*/  ISETP.GT.AND P3, PT, R25, 0x41, PT ;  /* 0x000000411900780c */ /* 0x000fe20003f64270 */
[----:B------:R-:W-:Y:S01]  /*54f0*/  FMUL.FTZ R25, R41, UR8 ;  /* 0x0000000829197c20 */ /* 0x000fe20008410000 */
[----:B------:R-:W-:Y:S01]  /*5500*/  VIMNMX R31, R230, R31, PT ;  /* 0x0000001fe61f7248 */ /* 0x000fe20003fe0100 */
[----:B------:R-:W4:Y:S01]  /*5510*/  MUFU.TANH R12, R12 ;  /* 0x0000000c000c7308 */ /* 0x000f220000002400 */
[C---:B------:R-:W-:Y:S01]  /*5520*/  FSEL R35, R14.reuse, -INF , P4 ;  /* 0xff8000000e237808 */ /* 0x040fe20002000000 */
[----:B------:R-:W-:Y:S01]  /*5530*/  FFMA.FTZ R14, -R14, R14, 1 ;  /* 0x3f8000000e0e7423 */ /* 0x000fe2000001010e */
[----:B-1----:R-:W-:Y:S01]  /*5540*/  FSEL R39, R15, -INF , P5 ;  /* 0xff8000000f277808 */ /* 0x002fe20002800000 */
[----:B------:R-:W-:Y:S01]  /*5550*/  FFMA.FTZ R11, -R11, R11, 1 ;  /* 0x3f8000000b0b7423 */ /* 0x000fe2000001010b */
[----:B------:R-:W-:Y:S01]  /*5560*/  FSEL R30, R22, -INF , P6 ;  /* 0xff800000161e7808 */ /* 0x000fe20003000000 */
[--C-:B------:R-:W-:Y:S01]  /*5570*/  FFMA.FTZ R42, R35, UR4, -R7.reuse ;  /* 0x00000004232a7c23 */ /* 0x100fe20008010807 */
[----:B--2---:R-:W-:Y:S01]  /*5580*/  FSEL R29, R23, -INF , P1 ;  /* 0xff800000171d7808 */ /* 0x004fe20000800000 */
[----:B------:R-:W1:Y:S01]  /*5590*/  MUFU.TANH R13, R13 ;  /* 0x0000000d000d7308 */ /* 0x000e620000002400 */
[----:B------:R-:W-:Y:S01]  /*55a0*/  ISETP.GT.AND P4, PT, R31, RZ, PT ;  /* 0x000000ff1f00720c */ /* 0x000fe20003f84270 */
[--C-:B------:R-:W-:Y:S01]  /*55b0*/  FFMA.FTZ R39, R39, UR4, -R7.reuse ;  /* 0x0000000427277c23 */ /* 0x100fe20008010807 */
[C---:B------:R-:W-:Y:S01]  /*55c0*/  ISETP.GT.AND P5, PT, R31.reuse, 0x1, PT ;  /* 0x000000011f00780c */ /* 0x040fe20003fa4270 */
[--C-:B------:R-:W-:Y:S01]  /*55d0*/  FFMA.FTZ R30, R30, UR4, -R7.reuse ;  /* 0x000000041e1e7c23 */ /* 0x100fe20008010807 */
[----:B------:R-:W-:Y:S01]  /*55e0*/  ISETP.GT.AND P6, PT, R31, 0x10, PT ;  /* 0x000000101f00780c */ /* 0x000fe20003fc4270 */
[----:B------:R-:W-:Y:S01]  /*55f0*/  FFMA.FTZ R29, R29, UR4, -R7 ;  /* 0x000000041d1d7c23 */ /* 0x000fe20008010807 */
[----:B------:R-:W-:Y:S01]  /*5600*/  ISETP.GT.AND P1, PT, R31, 0x11, PT ;  /* 0x000000111f00780c */ /* 0x000fe20003f24270 */
[----:B------:R-:W2:Y:S01]  /*5610*/  MUFU.TANH R24, R24 ;  /* 0x0000001800187308 */ /* 0x000ea20000002400 */
[----:B------:R-:W-:Y:S01]  /*5620*/  FSEL R33, R16, -INF , P4 ;  /* 0xff80000010217808 */ /* 0x000fe20002000000 */
[----:B------:R-:W-:Y:S01]  /*5630*/  FFMA.FTZ R22, -R22, R22, 1 ;  /* 0x3f80000016167423 */ /* 0x000fe20000010116 */
[----:B---3--:R-:W-:-:S02]  /*5640*/  FSEL R234, R9, -INF , P5 ;  /* 0xff80000009ea7808 */ /* 0x008fc40002800000 */
[----:B----4-:R-:W-:Y:S02]  /*5650*/  FSEL R37, R12, -INF , P6 ;  /* 0xff8000000c257808 */ /* 0x010fe40003000000 */
[----:B------:R-:W-:Y:S01]  /*5660*/  ISETP.GT.AND P4, PT, R31, 0x30, PT ;  /* 0x000000301f00780c */ /* 0x000fe20003f84270 */
[----:B------:R-:W3:Y:S01]  /*5670*/  MUFU.TANH R25, R25 ;  /* 0x0000001900197308 */ /* 0x000ee20000002400 */
[----:B-1----:R-:W-:Y:S01]  /*5680*/  FSEL R34, R13, -INF , P1 ;  /* 0xff8000000d227808 */ /* 0x002fe20000800000 */
[--C-:B------:R-:W-:Y:S01]  /*5690*/  FFMA.FTZ R234, R234, UR4, -R6.reuse ;  /* 0x00000004eaea7c23 */ /* 0x100fe20008010806 */
[----:B------:R-:W-:Y:S01]  /*56a0*/  ISETP.GT.AND P5, PT, R31, 0x31, PT ;  /* 0x000000311f00780c */ /* 0x000fe20003fa4270 */
[--C-:B------:R-:W-:Y:S01]  /*56b0*/  FFMA.FTZ R37, R37, UR4, -R6.reuse ;  /* 0x0000000425257c23 */ /* 0x100fe20008010806 */
[C---:B------:R-:W-:Y:S01]  /*56c0*/  ISETP.GT.AND P6, PT, R31.reuse, 0x40, PT ;  /* 0x000000401f00780c */ /* 0x040fe20003fc4270 */
[----:B------:R-:W-:Y:S01]  /*56d0*/  FFMA.FTZ R34, R34, UR4, -R6 ;  /* 0x0000000422227c23 */ /* 0x000fe20008010806 */
[C---:B------:R-:W-:Y:S01]  /*56e0*/  ISETP.GT.AND P1, PT, R31.reuse, 0x41, PT ;  /* 0x000000411f00780c */ /* 0x040fe20003f24270 */
[----:B------:R-:W1:Y:S01]  /*56f0*/  MUFU.TANH R20, R20 ;  /* 0x0000001400147308 */ /* 0x000e620000002400 */
[C---:B--2---:R-:W-:Y:S01]  /*5700*/  FSEL R32, R24.reuse, -INF , P2 ;  /* 0xff80000018207808 */ /* 0x044fe20001000000 */
[----:B------:R-:W-:Y:S01]  /*5710*/  FFMA.FTZ R24, -R24, R24, 1 ;  /* 0x3f80000018187423 */ /* 0x000fe20000010118 */
[----:B------:R-:W-:-:S03]  /*5720*/  ISETP.GT.AND P2, PT, R31, 0x20, PT ;  /* 0x000000201f00780c */ /* 0x000fc60003f44270 */
[--C-:B------:R-:W-:Y:S02]  /*5730*/  FFMA.FTZ R32, R32, UR4, -R7.reuse ;  /* 0x0000000420207c23 */ /* 0x100fe40008010807 */
[----:B------:R-:W2:Y:S01]  /*5740*/  MUFU.TANH R21, R21 ;  /* 0x0000001500157308 */ /* 0x000ea20000002400 */
[----:B---3--:R-:W-:Y:S02]  /*5750*/  FSEL R36, R25, -INF , P3 ;  /* 0xff80000019247808 */ /* 0x008fe40001800000 */
[----:B------:R-:W-:Y:S01]  /*5760*/  ISETP.GT.AND P3, PT, R31, 0x21, PT ;  /* 0x000000211f00780c */ /* 0x000fe20003f64270 */
[----:B------:R-:W-:Y:S02]  /*5770*/  FMUL.FTZ R31, R43, UR8 ;  /* 0x000000082b1f7c20 */ /* 0x000fe40008410000 */
[----:B------:R-:W-:Y:S01]  /*5780*/  FFMA.FTZ R36, R36, UR4, -R7 ;  /* 0x0000000424247c23 */ /* 0x000fe20008010807 */
[----:B------:R-:W-:Y:S01]  /*5790*/  FFMA.FTZ R7, R33, UR4, -R6 ;  /* 0x0000000421077c23 */ /* 0x000fe20008010806 */
[----:B------:R-:W3:Y:S01]  /*57a0*/  MUFU.TANH R26, R26 ;  /* 0x0000001a001a7308 */ /* 0x000ee20000002400 */
[----:B-1----:R-:W-:-:S05]  /*57b0*/  FSEL R41, R20, -INF , P2 ;  /* 0xff80000014297808 */ /* 0x002fca0001000000 */
[----:B------:R-:W-:Y:S02]  /*57c0*/  FFMA.FTZ R41, R41, UR4, -R6 ;  /* 0x0000000429297c23 */ /* 0x000fe40008010806 */
[----:B------:R-:W1:Y:S01]  /*57d0*/  MUFU.TANH R27, R27 ;  /* 0x0000001b001b7308 */ /* 0x000e620000002400 */
[----:B--2---:R-:W-:-:S05]  /*57e0*/  FSEL R33, R21, -INF , P3 ;  /* 0xff80000015217808 */ /* 0x004fca0001800000 */
[----:B------:R-:W-:Y:S02]  /*57f0*/  FFMA.FTZ R33, R33, UR4, -R6 ;  /* 0x0000000421217c23 */ /* 0x000fe40008010806 */
[----:B------:R-:W2:Y:S01]  /*5800*/  MUFU.TANH R28, R28 ;  /* 0x0000001c001c7308 */ /* 0x000ea20000002400 */
[----:B---3--:R-:W-:-:S05]  /*5810*/  FSEL R35, R26, -INF , P4 ;  /* 0xff8000001a237808 */ /* 0x008fca0002000000 */
[----:B------:R-:W-:Y:S02]  /*5820*/  FFMA.FTZ R35, R35, UR4, -R6 ;  /* 0x0000000423237c23 */ /* 0x000fe40008010806 */
[----:B------:R-:W3:Y:S01]  /*5830*/  MUFU.TANH R31, R31 ;  /* 0x0000001f001f7308 */ /* 0x000ee20000002400 */
[----:B-1----:R-:W-:-:S05]  /*5840*/  FSEL R40, R27, -INF , P5 ;  /* 0xff8000001b287808 */ /* 0x002fca0002800000 */
[----:B------:R-:W-:Y:S02]  /*5850*/  FFMA.FTZ R40, R40, UR4, -R6 ;  /* 0x0000000428287c23 */ /* 0x000fe40008010806 */
[----:B------:R-:W-:Y:S01]  /*5860*/  MUFU.EX2 R235, R235 ;  /* 0x000000eb00eb7308 */ /* 0x000fe20000000800 */
[----:B--2---:R-:W-:-:S05]  /*5870*/  FSEL R38, R28, -INF , P6 ;  /* 0xff8000001c267808 */ /* 0x004fca0003000000 */
[----:B------:R-:W-:Y:S02]  /*5880*/  FFMA.FTZ R38, R38, UR4, -R6 ;  /* 0x0000000426267c23 */ /* 0x000fe40008010806 */
[----:B------:R-:W-:Y:S01]  /*5890*/  MUFU.EX2 R227, R227 ;  /* 0x000000e300e37308 */ /* 0x000fe20000000800 */
[----:B---3--:R-:W-:-:S05]  /*58a0*/  FSEL R224, R31, -INF , P1 ;  /* 0xff8000001fe07808 */ /* 0x008fca0000800000 */
[----:B------:R-:W-:Y:S01]  /*58b0*/  FFMA.FTZ R224, R224, UR4, -R6 ;  /* 0x00000004e0e07c23 */ /* 0x000fe20008010806 */
[----:B------:R-:W-:Y:S01]  /*58c0*/  IMAD R6, R19, 0x4, R17 ;  /* 0x0000000413067824 */ /* 0x000fe200078e0211 */
[----:B------:R-:W-:Y:S04]  /*58d0*/  MUFU.EX2 R234, R234 ;  /* 0x000000ea00ea7308 */ /* 0x000fe80000000800 */
[----:B------:R-:W1:Y:S04]  /*58e0*/  LDS R43, [R6+0x2c300] ;  /* 0x02c30000062b7984 */ /* 0x000e680000000800 */
[----:B------:R2:W3:Y:S01]  /*58f0*/  LDS R236, [R6+0x2c320] ;  /* 0x02c3200006ec7984 */ /* 0x0004e20000000800 */
[----:B------:R-:W-:-:S02]  /*5900*/  WARPGROUP.DEPBAR.LE gsb0, 0x0 ;  /* 0x00008000000079c5 */ /* 0x000fc40000010000 */
[----:B------:R-:W-:Y:S01]  /*5910*/  MUFU.EX2 R226, R226 ;  /* 0x000000e200e27308 */ /* 0x000fe20000000800 */
[----:B--2---:R-:W-:-:S07]  /*5920*/  FFMA.FTZ R6, -R237, R237, 1 ;  /* 0x3f800000ed067423 */ /* 0x004fce00000101ed */
[----:B------:R-:W2:Y:S08]  /*5930*/  MUFU.EX2 R237, R7 ;  /* 0x0000000700ed7308 */ /* 0x000eb00000000800 */
[----:B------:R-:W-:Y:S08]  /*5940*/  MUFU.EX2 R42, R42 ;  /* 0x0000002a002a7308 */ /* 0x000ff00000000800 */
[----:B------:R-:W-:Y:S01]  /*5950*/  MUFU.EX2 R30, R30 ;  /* 0x0000001e001e7308 */ /* 0x000fe20000000800 */
[----:B--2---:R-:W-:-:S07]  /*5960*/  F2FP.BF16.F32.PACK_AB R7, R234, R237 ;  /* 0x000000edea07723e */ /* 0x004fce00000010ff */
[----:B------:R-:W2:Y:S01]  /*5970*/  MUFU.EX2 R36, R36 ;  /* 0x0000002400247308 */ /* 0x000ea20000000800 */
[--C-:B-1----:R-:W-:Y:S01]  /*5980*/  FADD.FTZ R44, R44, -R43.reuse ;  /* 0x8000002b2c2c7221 */ /* 0x102fe20000010000 */
[--C-:B------:R-:W-:Y:S01]  /*5990*/  FADD.FTZ R45, R45, -R43.reuse ;  /* 0x8000002b2d2d7221 */ /* 0x100fe20000010000 */
[--C-:B------:R-:W-:Y:S01]  /*59a0*/  FADD.FTZ R48, R48, -R43.reuse ;  /* 0x8000002b30307221 */ /* 0x100fe20000010000 */
[--C-:B------:R-:W-:Y:S01]  /*59b0*/  FADD.FTZ R217, R217, -R43.reuse ;  /* 0x8000002bd9d97221 */ /* 0x100fe20000010000 */
[----:B------:R-:W-:Y:S01]  /*59c0*/  FMUL.FTZ R44, R235, R44 ;  /* 0x0000002ceb2c7220 */ /* 0x000fe20000410000 */
[C---:B------:R-:W-:Y:S01]  /*59d0*/  FMUL.FTZ R45, R227.reuse, R45 ;  /* 0x0000002de32d7220 */ /* 0x040fe20000410000 */
[----:B------:R-:W-:Y:S01]  /*59e0*/  FMUL.FTZ R48, R226, R48 ;  /* 0x00000030e2307220 */ /* 0x000fe20000410000 */
[----:B------:R-:W-:Y:S01]  /*59f0*/  MUFU.EX2 R37, R37 ;  /* 0x0000002500257308 */ /* 0x000fe20000000800 */
[----:B------:R-:W-:Y:S01]  /*5a00*/  FMUL.FTZ R44, R6, R44 ;  /* 0x0000002c062c7220 */ /* 0x000fe20000410000 */
[----:B------:R-:W-:Y:S01]  /*5a10*/  F2FP.BF16.F32.PACK_AB R6, R227, R235 ;  /* 0x000000ebe306723e */ /* 0x000fe200000010ff */
[----:B------:R-:W-:Y:S01]  /*5a20*/  BAR.SYNC.DEFER_BLOCKING 0x9, 0x100 ;  /* 0x0244000000007b1d */ /* 0x000fe20000010000 */
[----:B------:R-:W-:Y:S01]  /*5a30*/  FMUL.FTZ R8, R8, R45 ;  /* 0x0000002d08087220 */ /* 0x000fe20000410000 */
[--C-:B------:R-:W-:Y:S01]  /*5a40*/  FADD.FTZ R45, R52, -R43.reuse ;  /* 0x8000002b342d7221 */ /* 0x100fe20000010000 */
[----:B------:R-:W-:Y:S01]  /*5a50*/  FMUL.FTZ R10, R10, R48 ;  /* 0x000000300a0a7220 */ /* 0x000fe20000410000 */
[--C-:B------:R-:W-:Y:S01]  /*5a60*/  FADD.FTZ R48, R49, -R43.reuse ;  /* 0x8000002b31307221 */ /* 0x100fe20000010000 */
[--C-:B------:R-:W-:Y:S01]  /*5a70*/  FADD.FTZ R49, R216, -R43.reuse ;  /* 0x8000002bd8317221 */ /* 0x100fe20000010000 */
[--C-:B------:R-:W-:Y:S01]  /*5a80*/  FADD.FTZ R52, R53, -R43.reuse ;  /* 0x8000002b35347221 */ /* 0x100fe20000010000 */
[--C-:B------:R-:W-:Y:S01]  /*5a90*/  FADD.FTZ R220, R220, -R43.reuse ;  /* 0x8000002bdcdc7221 */ /* 0x100fe20000010000 */
[----:B------:R-:W-:Y:S01]  /*5aa0*/  FADD.FTZ R43, R221, -R43 ;  /* 0x8000002bdd2b7221 */ /* 0x000fe20000010000 */
[----:B------:R-:W-:Y:S01]  /*5ab0*/  MUFU.EX2 R41, R41 ;  /* 0x0000002900297308 */ /* 0x000fe20000000800 */
[--C-:B---3--:R-:W-:Y:S01]  /*5ac0*/  FADD.FTZ R46, R46, -R236.reuse ;  /* 0x800000ec2e2e7221 */ /* 0x108fe20000010000 */
[--C-:B------:R-:W-:Y:S01]  /*5ad0*/  FADD.FTZ R50, R50, -R236.reuse ;  /* 0x800000ec32327221 */ /* 0x100fe20000010000 */
[----:B--2---:R-:W-:Y:S01]  /*5ae0*/  FMUL.FTZ R43, R36, R43 ;  /* 0x0000002b242b7220 */ /* 0x004fe20000410000 */
[----:B------:R-:W-:Y:S01]  /*5af0*/  FFMA.FTZ R12, -R12, R12, 1 ;  /* 0x3f8000000c0c7423 */ /* 0x000fe2000001010c */
[----:B------:R-:W-:Y:S01]  /*5b00*/  FMUL.FTZ R46, R237, R46 ;  /* 0x0000002eed2e7220 */ /* 0x000fe20000410000 */
[----:B------:R-:W-:-:S02]  /*5b10*/  FADD.FTZ R54, R54, -R236 ;  /* 0x800000ec36367221 */ /* 0x000fc40000010000 */
[----:B------:R-:W1:Y:S08]  /*5b20*/  MUFU.EX2 R225, R225 ;  /* 0x000000e100e17308 */ /* 0x000e700000000800 */
[----:B------:R-:W2:Y:S01]  /*5b30*/  MUFU.EX2 R34, R34 ;  /* 0x0000002200227308 */ /* 0x000ea20000000800 */
[----:B------:R3:W-:Y:S07]  /*5b40*/  STSM.16.M88.2 [R0+0x2c500], R6 ;  /* 0x02c5000600007844 */ /* 0x0007ee0000000100 */
[----:B------:R-:W4:Y:S01]  /*5b50*/  MUFU.EX2 R39, R39 ;  /* 0x0000002700277308 */ /* 0x000f220000000800 */
[----:B------:R-:W-:Y:S01]  /*5b60*/  FFMA.FTZ R20, -R20, R20, 1 ;  /* 0x3f80000014147423 */ /* 0x000fe20000010114 */
[--C-:B------:R-:W-:Y:S01]  /*5b70*/  FADD.FTZ R218, R218, -R236.reuse ;  /* 0x800000ecdada7221 */ /* 0x100fe20000010000 */
[----:B------:R-:W-:-:S05]  /*5b80*/  FADD.FTZ R223, R223, -R236 ;  /* 0x800000ecdfdf7221 */ /* 0x000fca0000010000 */
[----:B------:R-:W-:Y:S01]  /*5b90*/  MUFU.EX2 R35, R35 ;  /* 0x0000002300237308 */ /* 0x000fe20000000800 */
[----:B---3--:R-:W-:Y:S01]  /*5ba0*/  FFMA.FTZ R6, -R15, R15, 1 ;  /* 0x3f8000000f067423 */ /* 0x008fe2000001010f */
[----:B------:R-:W-:-:S06]  /*5bb0*/  FMUL.FTZ R15, R42, R45 ;  /* 0x0000002d2a0f7220 */ /* 0x000fcc0000410000 */
[----:B------:R-:W-:Y:S01]  /*5bc0*/  MUFU.EX2 R224, R224 ;  /* 0x000000e000e07308 */ /* 0x000fe20000000800 */
[----:B------:R-:W-:Y:S01]  /*5bd0*/  FMUL.FTZ R15, R14, R15 ;  /* 0x0000000f0e0f7220 */ /* 0x000fe20000410000 */
[----:B------:R-:W-:Y:S01]  /*5be0*/  FFMA.FTZ R14, -R23, R23, 1 ;  /* 0x3f800000170e7423 */ /* 0x000fe20000010117 */
[----:B------:R-:W-:-:S05]  /*5bf0*/  FMUL.FTZ R23, R30, R49 ;  /* 0x000000311e177220 */ /* 0x000fca0000410000 */
[----:B------:R-:W3:Y:S01]  /*5c00*/  MUFU.EX2 R29, R29 ;  /* 0x0000001d001d7308 */ /* 0x000ee20000000800 */
[----:B------:R-:W-:Y:S01]  /*5c10*/  FMUL.FTZ R23, R22, R23 ;  /* 0x0000001716177220 */ /* 0x000fe20000410000 */
[----:B------:R-:W-:-:S06]  /*5c20*/  FFMA.FTZ R22, -R25, R25, 1 ;  /* 0x3f80000019167423 */ /* 0x000fcc0000010119 */
[----:B------:R-:W-:Y:S01]  /*5c30*/  MUFU.EX2 R40, R40 ;  /* 0x0000002800287308 */ /* 0x000fe20000000800 */
[----:B------:R-:W-:Y:S01]  /*5c40*/  FFMA.FTZ R26, -R26, R26, 1 ;  /* 0x3f8000001a1a7423 */ /* 0x000fe2000001011a */
[----:B------:R-:W-:Y:S01]  /*5c50*/  FFMA.FTZ R31, -R31, R31, 1 ;  /* 0x3f8000001f1f7423 */ /* 0x000fe2000001011f */
[----:B-1----:R-:W-:Y:S01]  /*5c60*/  F2FP.BF16.F32.PACK_AB R226, R225, R226 ;  /* 0x000000e2e1e2723e */ /* 0x002fe200000010ff */
[--C-:B------:R-:W-:Y:S01]  /*5c70*/  FADD.FTZ R47, R47, -R236.reuse ;  /* 0x800000ec2f2f7221 */ /* 0x100fe20000010000 */
[----:B------:R-:W-:Y:S01]  /*5c80*/  FMUL.FTZ R48, R225, R48 ;  /* 0x00000030e1307220 */ /* 0x000fe20000410000 */
[--C-:B------:R-:W-:Y:S01]  /*5c90*/  FADD.FTZ R51, R51, -R236.reuse ;  /* 0x800000ec33337221 */ /* 0x100fe20000010000 */
[--C-:B------:R-:W-:Y:S01]  /*5ca0*/  FADD.FTZ R55, R55, -R236.reuse ;  /* 0x800000ec37377221 */ /* 0x100fe20000010000 */
[----:B------:R1:W1:Y:S01]  /*5cb0*/  MUFU.EX2 R7, R32 ;  /* 0x0000002000077308 */ /* 0x0002620000000800 */
[----:B--2---:R-:W-:Y:S01]  /*5cc0*/  F2FP.BF16.F32.PACK_AB R227, R34, R37 ;  /* 0x0000002522e3723e */ /* 0x004fe200000010ff */
[----:B------:R-:W-:Y:S01]  /*5cd0*/  FMUL.FTZ R47, R234, R47 ;  /* 0x0000002fea2f7220 */ /* 0x000fe20000410000 */
[----:B----4-:R-:W-:Y:S01]  /*5ce0*/  F2FP.BF16.F32.PACK_AB R42, R39, R42 ;  /* 0x0000002a272a723e */ /* 0x010fe200000010ff */
[----:B------:R-:W-:Y:S01]  /*5cf0*/  FMUL.FTZ R11, R11, R48 ;  /* 0x000000300b0b7220 */ /* 0x000fe20000410000 */
[----:B---3--:R-:W-:Y:S01]  /*5d00*/  F2FP.BF16.F32.PACK_AB R30, R29, R30 ;  /* 0x0000001e1d1e723e */ /* 0x008fe200000010ff */
[----:B------:R-:W-:Y:S01]  /*5d10*/  FFMA.FTZ R13, -R13, R13, 1 ;  /* 0x3f8000000d0d7423 */ /* 0x000fe2000001010d */
[----:B------:R-:W-:Y:S01]  /*5d20*/  FADD.FTZ R219, R219, -R236 ;  /* 0x800000ecdbdb7221 */ /* 0x000fe20000010000 */
[----:B------:R-:W-:Y:S01]  /*5d30*/  FMUL.FTZ R45, R39, R52 ;  /* 0x00000034272d7220 */ /* 0x000fe20000410000 */
[----:B-1----:R-:W-:Y:S01]  /*5d40*/  FFMA.FTZ R32, -R9, R9, 1 ;  /* 0x3f80000009207423 */ /* 0x002fe20000010109 */
[----:B------:R-:W-:-:S02]  /*5d50*/  VIADD R9, R17, 0x2c500 ;  /* 0x0002c50011097836 */ /* 0x000fc40000000000 */
[----:B------:R-:W-:Y:S01]  /*5d60*/  FADD.FTZ R222, R222, -R236 ;  /* 0x800000ecdede7221 */ /* 0x000fe20000010000 */
[----:B------:R-:W-:Y:S01]  /*5d70*/  FMUL.FTZ R217, R29, R217 ;  /* 0x000000d91dd97220 */ /* 0x000fe20000410000 */
[----:B------:R-:W-:Y:S01]  /*5d80*/  FMUL.FTZ R25, R7, R220 ;  /* 0x000000dc07197220 */ /* 0x000fe20000410000 */
[----:B------:R-:W-:Y:S02]  /*5d90*/  SHF.R.U32.HI R9, RZ, 0x4, R9 ;  /* 0x00000004ff097819 */ /* 0x000fe40000011609 */
[----:B------:R-:W-:Y:S01]  /*5da0*/  F2FP.BF16.F32.PACK_AB R36, R36, R7 ;  /* 0x000000072424723e */ /* 0x000fe200000010ff */
[----:B------:R-:W-:Y:S01]  /*5db0*/  FMUL.FTZ R25, R24, R25 ;  /* 0x0000001918197220 */ /* 0x000fe20000410000 */
[----:B------:R-:W-:Y:S01]  /*5dc0*/  LOP3.LUT R9, R9, 0x3fff, RZ, 0xc0, !PT ;  /* 0x00003fff09097812 */ /* 0x000fe200078ec0ff */
[----:B------:R-:W-:Y:S01]  /*5dd0*/  FMUL.FTZ R24, R22, R43 ;  /* 0x0000002b16187220 */ /* 0x000fe20000410000 */
[----:B------:R-:W-:Y:S01]  /*5de0*/  FFMA.FTZ R43, -R16, R16, 1 ;  /* 0x3f800000102b7423 */ /* 0x000fe20000010110 */
[----:B------:R1:W2:Y:S01]  /*5df0*/  MUFU.EX2 R22, R33 ;  /* 0x0000002100167308 */ /* 0x0002a20000000800 */
[----:B------:R-:W-:Y:S01]  /*5e00*/  LOP3.LUT R9, R9, 0x80000, RZ, 0xfc, !PT ;  /* 0x0008000009097812 */ /* 0x000fe200078efcff */
[----:B------:R-:W-:Y:S01]  /*5e10*/  STSM.16.M88.2 [R0+0x2cd00], R226 ;  /* 0x02cd00e200007844 */ /* 0x000fe20000000100 */
[----:B------:R-:W-:Y:S01]  /*5e20*/  FMUL.FTZ R46, R43, R46 ;  /* 0x0000002e2b2e7220 */ /* 0x000fe20000410000 */
[----:B------:R-:W-:Y:S01]  /*5e30*/  FMUL.FTZ R47, R32, R47 ;  /* 0x0000002f202f7220 */ /* 0x000fe20000410000 */
[----:B------:R-:W-:Y:S01]  /*5e40*/  FMUL.FTZ R48, R34, R51 ;  /* 0x0000003322307220 */ /* 0x000fe20000410000 */
[----:B------:R-:W-:Y:S01]  /*5e50*/  FMUL.FTZ R6, R6, R45 ;  /* 0x0000002d06067220 */ /* 0x000fe20000410000 */
[----:B------:R-:W-:Y:S01]  /*5e60*/  FFMA.FTZ R27, -R27, R27, 1 ;  /* 0x3f8000001b1b7423 */ /* 0x000fe2000001011b */
[----:B------:R-:W-:Y:S01]  /*5e70*/  FFMA.FTZ R28, -R28, R28, 1 ;  /* 0x3f8000001c1c7423 */ /* 0x000fe2000001011c */
[----:B-1----:R-:W-:Y:S01]  /*5e80*/  FMUL.FTZ R33, R37, R50 ;  /* 0x0000003225217220 */ /* 0x002fe20000410000 */
[----:B------:R-:W-:-:S02]  /*5e90*/  VIADD R43, R9, 0x100 ;  /* 0x00000100092b7836 */ /* 0x000fc40000000000 */
[----:B------:R-:W-:Y:S01]  /*5ea0*/  FMUL.FTZ R14, R14, R217 ;  /* 0x000000d90e0e7220 */ /* 0x000fe20000410000 */
[----:B------:R-:W-:Y:S01]  /*5eb0*/  F2FP.BF16.F32.PACK_AB R44, R8, R44 ;  /* 0x0000002c082c723e */ /* 0x000fe200000010ff */
[----:B------:R-:W-:Y:S01]  /*5ec0*/  FMUL.FTZ R12, R12, R33 ;  /* 0x000000210c0c7220 */ /* 0x000fe20000410000 */
[----:B------:R-:W-:Y:S01]  /*5ed0*/  F2FP.BF16.F32.PACK_AB R10, R11, R10 ;  /* 0x0000000a0b0a723e */ /* 0x000fe200000010ff */
[----:B------:R1:W3:Y:S01]  /*5ee0*/  MUFU.EX2 R33, R38 ;  /* 0x0000002600217308 */ /* 0x0002e20000000800 */
[----:B------:R-:W-:Y:S01]  /*5ef0*/  R2UR UR5, R43 ;  /* 0x000000002b0572ca */ /* 0x000fe200000e0000 */
[----:B------:R-:W-:Y:S01]  /*5f00*/  FMUL.FTZ R43, R41, R54 ;  /* 0x00000036292b7220 */ /* 0x000fe20000410000 */
[----:B------:R-:W-:Y:S01]  /*5f10*/  F2FP.BF16.F32.PACK_AB R24, R24, R25 ;  /* 0x000000191818723e */ /* 0x000fe200000010ff */
[----:B------:R-:W-:Y:S01]  /*5f20*/  UMOV UR57, 0x40000040 ;  /* 0x4000004000397882 */ /* 0x000fe20000000000 */
[----:B------:R-:W-:Y:S01]  /*5f30*/  UMOV UR59, 0x40 ;  /* 0x00000040003b7882 */ /* 0x000fe20000000000 */
[----:B------:R-:W-:Y:S01]  /*5f40*/  FMUL.FTZ R20, R20, R43 ;  /* 0x0000002b14147220 */ /* 0x000fe20000410000 */
[----:B------:R-:W-:Y:S01]  /*5f50*/  FMUL.FTZ R43, R35, R218 ;  /* 0x000000da232b7220 */ /* 0x000fe20000410000 */
[----:B------:R-:W-:Y:S01]  /*5f60*/  UMOV UR15, 0x40 ;  /* 0x00000040000f7882 */ /* 0x000fe20000000000 */
[----:B-1----:R-:W-:Y:S01]  /*5f70*/  FMUL.FTZ R38, R224, R223 ;  /* 0x000000dfe0267220 */ /* 0x002fe20000410000 */
[----:B------:R-:W-:Y:S01]  /*5f80*/  UMOV UR11, 0x40 ;  /* 0x00000040000b7882 */ /* 0x000fe20000000000 */
[----:B------:R-:W-:Y:S01]  /*5f90*/  FMUL.FTZ R26, R26, R43 ;  /* 0x0000002b1a1a7220 */ /* 0x000fe20000410000 */
[----:B--2---:R-:W-:Y:S01]  /*5fa0*/  F2FP.BF16.F32.PACK_AB R43, R22, R41 ;  /* 0x00000029162b723e */ /* 0x004fe200000010ff */
[----:B------:R-:W-:Y:S01]  /*5fb0*/  FMUL.FTZ R49, R31, R38 ;  /* 0x000000261f317220 */ /* 0x000fe20000410000 */
[----:B------:R-:W-:Y:S01]  /*5fc0*/  F2FP.BF16.F32.PACK_AB R31, R40, R35 ;  /* 0x00000023281f723e */ /* 0x000fe200000010ff */
[----:B------:R-:W-:Y:S01]  /*5fd0*/  UMOV UR19, 0x40 ;  /* 0x0000004000137882 */ /* 0x000fe20000000000 */
[----:B------:R-:W-:Y:S01]  /*5fe0*/  UMOV UR49, 0x40000040 ;  /* 0x4000004000317882 */ /* 0x000fe20000000000 */
[----:B---3--:R-:W-:Y:S01]  /*5ff0*/  F2FP.BF16.F32.PACK_AB R37, R224, R33 ;  /* 0x00000021e025723e */ /* 0x008fe200000010ff */
[----:B------:R-:W-:Y:S04]  /*6000*/  STSM.16.M88.2 [R0+0x2d500], R42 ;  /* 0x02d5002a00007844 */ /* 0x000fe80000000100 */
[----:B------:R-:W-:Y:S04]  /*6010*/  STSM.16.M88.2 [R0+0x2dd00], R30 ;  /* 0x02dd001e00007844 */ /* 0x000fe80000000100 */
[----:B------:R-:W-:Y:S01]  /*6020*/  STSM.16.M88.2 [R0+0x2e500], R36 ;  /* 0x02e5002400007844 */ /* 0x000fe20000000100 */
[----:B------:R1:W-:Y:S06]  /*6030*/  MEMBAR.ALL.CTA ;  /* 0x0000000000007992 */ /* 0x0003ec0000008000 */
[----:B-1----:R-:W1:Y:S01]  /*6040*/  FENCE.VIEW.ASYNC.S ;  /* 0x00000000000073c6 */ /* 0x002e620000000000 */
[----:B------:R-:W-:-:S02]  /*6050*/  VIADD R32, R9, 0x80 ;  /* 0x0000008009207836 */ /* 0x000fc40000000000 */
[----:B------:R-:W-:Y:S01]  /*6060*/  FMUL.FTZ R55, R22, R55 ;  /* 0x0000003716377220 */ /* 0x000fe20000410000 */
[----:B------:R-:W-:Y:S01]  /*6070*/  UMOV UR51, 0x40 ;  /* 0x0000004000337882 */ /* 0x000fe20000000000 */
[----:B------:R-:W-:Y:S01]  /*6080*/  UMOV UR55, 0x40 ;  /* 0x0000004000377882 */ /* 0x000fe20000000000 */
[----:B------:R-:W-:Y:S01]  /*6090*/  UMOV UR47, 0x40 ;  /* 0x00000040002f7882 */ /* 0x000fe20000000000 */
[----:B------:R-:W-:Y:S01]  /*60a0*/  R2UR UR4, R32 ;  /* 0x00000000200472ca */ /* 0x000fe200000e0000 */
[----:B------:R-:W-:Y:S01]  /*60b0*/  FFMA.FTZ R32, -R21, R21, 1 ;  /* 0x3f80000015207423 */ /* 0x000fe20000010115 */
[----:B------:R-:W-:Y:S01]  /*60c0*/  VIADD R21, R9, 0x180 ;  /* 0x0000018009157836 */ /* 0x000fe20000000000 */
[----:B------:R-:W-:Y:S01]  /*60d0*/  UMOV UR29, 0x40000040 ;  /* 0x40000040001d7882 */ /* 0x000fe20000000000 */
[----:B------:R-:W-:Y:S01]  /*60e0*/  IMAD R22, R4, 0x2000, R5 ;  /* 0x0000200004167824 */ /* 0x000fe200078e0205 */
[----:B------:R-:W-:Y:S01]  /*60f0*/  UMOV UR31, 0x40 ;  /* 0x00000040001f7882 */ /* 0x000fe20000000000 */
[----:B------:R-:W-:Y:S01]  /*6100*/  UMOV UR43, 0x40 ;  /* 0x00000040002b7882 */ /* 0x000fe20000000000 */
[----:B------:R-:W-:Y:S01]  /*6110*/  R2UR UR6, R21 ;  /* 0x00000000150672ca */ /* 0x000fe200000e0000 */
[----:B------:R-:W-:Y:S01]  /*6120*/  FMUL.FTZ R21, R13, R48 ;  /* 0x000000300d157220 */ /* 0x000fe20000410000 */
[----:B------:R-:W-:Y:S01]  /*6130*/  FMUL.FTZ R13, R32, R55 ;  /* 0x00000037200d7220 */ /* 0x000fe20000410000 */
[----:B------:R-:W-:Y:S01]  /*6140*/  FMUL.FTZ R32, R40, R219 ;  /* 0x000000db28207220 */ /* 0x000fe20000410000 */
[----:B------:R-:W-:Y:S01]  /*6150*/  SHF.R.U32.HI R7, RZ, 0x4, R22 ;  /* 0x00000004ff077819 */ /* 0x000fe20000011616 */
[----:B------:R-:W-:Y:S01]  /*6160*/  FMUL.FTZ R45, R33, R222 ;  /* 0x000000de212d7220 */ /* 0x000fe20000410000 */
[----:B------:R-:W-:Y:S01]  /*6170*/  UMOV UR39, 0x40 ;  /* 0x0000004000277882 */ /* 0x000fe20000000000 */
[----:B------:R-:W-:Y:S01]  /*6180*/  FMUL.FTZ R27, R27, R32 ;  /* 0x000000201b1b7220 */ /* 0x000fe20000410000 */
[----:B------:R-:W-:Y:S01]  /*6190*/  LOP3.LUT R7, R7, 0x3fff, RZ, 0xc0, !PT ;  /* 0x00003fff07077812 */ /* 0x000fe200078ec0ff */
[----:B------:R-:W-:Y:S01]  /*61a0*/  FMUL.FTZ R28, R28, R45 ;  /* 0x0000002d1c1c7220 */ /* 0x000fe20000410000 */
[----:B------:R-:W-:Y:S01]  /*61b0*/  F2FP.BF16.F32.PACK_AB R45, R47, R46 ;  /* 0x0000002e2f2d723e */ /* 0x000fe200000010ff */
[----:B-1----:R-:W-:Y:S01]  /*61c0*/  BAR.SYNC.DEFER_BLOCKING 0x9, 0x100 ;  /* 0x0244000000007b1d */ /* 0x002fe20000010000 */
[----:B------:R-:W-:Y:S01]  /*61d0*/  F2FP.BF16.F32.PACK_AB R11, R21, R12 ;  /* 0x0000000c150b723e */ /* 0x000fe200000010ff */
[----:B------:R-:W-:Y:S01]  /*61e0*/  VIADD R5, R9, 0x200 ;  /* 0x0000020009057836 */ /* 0x000fe20000000000 */
[----:B------:R-:W-:-:S02]  /*61f0*/  F2FP.BF16.F32.PACK_AB R12, R6, R15 ;  /* 0x0000000f060c723e */ /* 0x000fc400000010ff */
[----:B------:R-:W-:Y:S02]  /*6200*/  F2FP.BF16.F32.PACK_AB R13, R13, R20 ;  /* 0x000000140d0d723e */ /* 0x000fe400000010ff */
[----:B------:R-:W-:Y:S01]  /*6210*/  R2UR UR56, R7 ;  /* 0x00000000073872ca */ /* 0x000fe200000e0000 */
[----:B------:R-:W-:Y:S01]  /*6220*/  UMOV UR35, 0x40 ;  /* 0x0000004000237882 */ /* 0x000fe20000000000 */
[----:B------:R-:W-:Y:S01]  /*6230*/  F2FP.BF16.F32.PACK_AB R14, R14, R23 ;  /* 0x000000170e0e723e */ /* 0x000fe200000010ff */
[----:B------:R-:W-:Y:S01]  /*6240*/  UMOV UR27, 0x40 ;  /* 0x00000040001b7882 */ /* 0x000fe20000000000 */
[----:B------:R-:W-:Y:S01]  /*6250*/  R2UR UR58, R9 ;  /* 0x00000000093a72ca */ /* 0x000fe200000e0000 */
[----:B------:R-:W-:Y:S01]  /*6260*/  UMOV UR23, 0x40 ;  /* 0x0000004000177882 */ /* 0x000fe20000000000 */
[----:B------:R-:W-:Y:S01]  /*6270*/  F2FP.BF16.F32.PACK_AB R15, R27, R26 ;  /* 0x0000001a1b0f723e */ /* 0x000fe200000010ff */
[----:B------:R1:W5:Y:S01]  /*6280*/  LDL.LU R16, [R1+0x18] ;  /* 0x0000180001107983 */ /* 0x0003620000300800 */
[----:B------:R-:W-:-:S02]  /*6290*/  F2FP.BF16.F32.PACK_AB R25, R49, R28 ;  /* 0x0000001c3119723e */ /* 0x000fc400000010ff */
[----:B------:R-:W-:Y:S01]  /*62a0*/  R2UR UR7, R5 ;  /* 0x00000000050772ca */ /* 0x000fe200000e0000 */
[----:B------:R-:W-:Y:S04]  /*62b0*/  STSM.16.M88.2 [R0+0x2ed00], R44 ;  /* 0x02ed002c00007844 */ /* 0x000fe80000000100 */
[----:B------:R-:W-:Y:S04]  /*62c0*/  STSM.16.M88.2 [R0+0x2f500], R10 ;  /* 0x02f5000a00007844 */ /* 0x000fe80000000100 */
[----:B------:R-:W-:Y:S04]  /*62d0*/  STSM.16.M88.2 [R0+0x2fd00], R12 ;  /* 0x02fd000c00007844 */ /* 0x000fe80000000100 */
[----:B------:R2:W-:Y:S04]  /*62e0*/  STSM.16.M88.2 [R0+0x30500], R14 ;  /* 0x0305000e00007844 */ /* 0x0005e80000000100 */
[----:B------:R3:W-:Y:S01]  /*62f0*/  STSM.16.M88.2 [R0+0x30d00], R24 ;  /* 0x030d001800007844 */ /* 0x0007e20000000100 */
[----:B------:R-:W-:Y:S01]  /*6300*/  WARPGROUP.ARRIVE ;  /* 0x00000000000079c5 */ /* 0x000fe20000000000 */
[----:B------:R-:W-:Y:S01]  /*6310*/  UMOV UR12, UR56 ;  /* 0x00000038000c7c82 */ /* 0x000fe20008000000 */
[----:B------:R-:W-:Y:S01]  /*6320*/  UMOV UR13, UR57 ;  /* 0x00000039000d7c82 */ /* 0x000fe20008000000 */
        /* <DEDUP_REMOVED lines=9> */
[----:B------:R-:W-:Y:S01]  /*63c0*/  VIADD R6, R9, 0x10 ;  /* 0x0000001009067836 */ /* 0x000fe20000000000 */
        /* <DEDUP_REMOVED lines=10> */
[----:B------:R-:W-:Y:S01]  /*6470*/  UMOV UR41, UR29 ;  /* 0x0000001d00297c82 */ /* 0x000fe20008000000 */
[----:B------:R-:W-:Y:S01]  /*6480*/  HGMMA.64x16x16.F32.BF16 R88, gdesc[UR16].tnspA.tnspB, R88 ;  /* 0x60200000105879f0 */ /* 0x000fe20008701858 */
[----:B------:R-:W-:Y:S01]  /*6490*/  VIADD R5, R7, 0x80 ;  /* 0x0000008007057836 */ /* 0x000fe20000000000 */
[----:B------:R-:W-:Y:S01]  /*64a0*/  UMOV UR37, UR29 ;  /* 0x0000001d00257c82 */ /* 0x000fe20008000000 */
[----:B------:R-:W-:Y:S01]  /*64b0*/  UMOV UR33, UR29 ;  /* 0x0000001d00217c82 */ /* 0x000fe20008000000 */
[----:B------:R-:W-:Y:S01]  /*64c0*/  UMOV UR25, UR29 ;  /* 0x0000001d00197c82 */ /* 0x000fe20008000000 */
[----:B------:R-:W-:Y:S01]  /*64d0*/  MOV R216, UR58 ;  /* 0x0000003a00d87c02 */ /* 0x000fe20008000f00 */
[----:B------:R-:W-:Y:S01]  /*64e0*/  VIADD R20, R9, 0xb0 ;  /* 0x000000b009147836 */ /* 0x000fe20000000000 */
[----:B------:R-:W-:Y:S01]  /*64f0*/  R2UR UR48, R5 ;  /* 0x00000000053072ca */ /* 0x000fe200000e0000 */
[C---:B------:R-:W-:Y:S01]  /*6500*/  VIADD R5, R9.reuse, 0x90 ;  /* 0x0000009009057836 */ /* 0x040fe20000000000 */
[----:B------:R-:W-:Y:S01]  /*6510*/  R2UR UR50, R6 ;  /* 0x00000000063272ca */ /* 0x000fe200000e0000 */
[----:B------:R-:W-:Y:S01]  /*6520*/  VIADD R6, R9, 0x110 ;  /* 0x0000011009067836 */ /* 0x000fe20000000000 */
[----:B------:R-:W-:Y:S01]  /*6530*/  MOV R217, UR59 ;  /* 0x0000003b00d97c02 */ /* 0x000fe20008000f00 */
[----:B------:R-:W4:Y:S01]  /*6540*/  LDL R234, [R1+0x4] ;  /* 0x0000040001ea7983 */ /* 0x000f220000100800 */
[----:B------:R-:W-:Y:S01]  /*6550*/  R2UR UR4, R5 ;  /* 0x00000000050472ca */ /* 0x000fe200000e0000 */
[----:B------:R-:W-:Y:S01]  /*6560*/  VIADD R5, R9, 0x190 ;  /* 0x0000019009057836 */ /* 0x000fe20000000000 */
[----:B------:R-:W-:Y:S01]  /*6570*/  R2UR UR5, R6 ;  /* 0x00000000060572ca */ /* 0x000fe200000e0000 */
[----:B------:R-:W-:Y:S01]  /*6580*/  UMOV UR6, UR18 ;  /* 0x0000001200067c82 */ /* 0x000fe20008000000 */
[----:B------:R-:W-:Y:S01]  /*6590*/  UMOV UR7, UR19 ;  /* 0x0000001300077c82 */ /* 0x000fe20008000000 */
[----:B------:R-:W-:Y:S01]  /*65a0*/  UMOV UR17, UR49 ;  /* 0x0000003100117c82 */ /* 0x000fe20008000000 */
[----:B------:R-:W-:Y:S01]  /*65b0*/  R2UR UR54, R5 ;  /* 0x00000000053672ca */ /* 0x000fe200000e0000 */
[----:B------:R-:W-:Y:S01]  /*65c0*/  VIADD R5, R9, 0x210 ;  /* 0x0000021009057836 */ /* 0x000fe20000000000 */
[----:B------:R-:W-:Y:S01]  /*65d0*/  UMOV UR16, UR48 ;  /* 0x0000003000107c82 */ /* 0x000fe20008000000 */
[----:B------:R-:W-:Y:S01]  /*65e0*/  UMOV UR19, 0x40 ;  /* 0x0000004000137882 */ /* 0x000fe20000000000 */
[----:B------:R-:W-:Y:S01]  /*65f0*/  UMOV UR52, UR48 ;  /* 0x0000003000347c82 */ /* 0x000fe20008000000 */
[----:B------:R-:W-:Y:S01]  /*6600*/  UMOV UR57, UR19 ;  /* 0x0000001300397c82 */ /* 0x000fe20008000000 */
[----:B------:R-:W-:Y:S01]  /*6610*/  R2UR UR46, R5 ;  /* 0x00000000052e72ca */ /* 0x000fe200000e0000 */
[----:B------:R-:W-:Y:S01]  /*6620*/  UMOV UR18, UR4 ;  /* 0x0000000400127c82 */ /* 0x000fe20008000000 */
[----:B------:R-:W-:Y:S01]  /*6630*/  UMOV UR44, UR48 ;  /* 0x00000030002c7c82 */ /* 0x000fe20008000000 */
[----:B------:R-:W-:Y:S01]  /*6640*/  UMOV UR56, UR18 ;  /* 0x0000001200387c82 */ /* 0x000fe20008000000 */
[----:B------:R-:W-:Y:S01]  /*6650*/  VIADD R5, R7, 0x100 ;  /* 0x0000010007057836 */ /* 0x000fe20000000000 */
[----:B------:R-:W-:Y:S01]  /*6660*/  UMOV UR12, UR14 ;  /* 0x0000000e000c7c82 */ /* 0x000fe20008000000 */
[----:B------:R-:W-:Y:S01]  /*6670*/  VIADD R6, R9, 0x20 ;  /* 0x0000002009067836 */ /* 0x000fe20000000000 */
[----:B------:R-:W-:Y:S01]  /*6680*/  MOV R8, UR56 ;  /* 0x0000003800087c02 */ /* 0x000fe20008000f00 */
[----:B--2---:R-:W-:Y:S01]  /*6690*/  VIADD R14, R7, 0x180 ;  /* 0x00000180070e7836 */ /* 0x004fe20000000000 */
[----:B------:R-:W-:Y:S01]  /*66a0*/  HGMMA.64x16x16.F32.BF16 R56, gdesc[UR48].tnspA.tnspB, R56 ;  /* 0x60200000303879f0 */ /* 0x000fe20008701838 */
[----:B------:R-:W-:Y:S01]  /*66b0*/  R2UR UR28, R5 ;  /* 0x00000000051c72ca */ /* 0x000fe200000e0000 */
[----:B------:R-:W-:Y:S01]  /*66c0*/  VIADD R5, R9, 0xa0 ;  /* 0x000000a009057836 */ /* 0x000fe20000000000 */
[----:B------:R-:W-:Y:S01]  /*66d0*/  R2UR UR30, R6 ;  /* 0x00000000061e72ca */ /* 0x000fe200000e0000 */
[----:B------:R-:W-:Y:S01]  /*66e0*/  HGMMA.64x16x16.F32.BF16 R64, gdesc[UR16].tnspA.tnspB, R64 ;  /* 0x60200000104079f0 */ /* 0x000fe20008701840 */
[----:B------:R-:W-:Y:S01]  /*66f0*/  UMOV UR16, UR48 ;  /* 0x0000003000107c82 */ /* 0x000fe20008000000 */
[----:B------:R-:W-:Y:S01]  /*6700*/  UMOV UR17, UR49 ;  /* 0x0000003100117c82 */ /* 0x000fe20008000000 */
[----:B------:R-:W-:Y:S01]  /*6710*/  UMOV UR18, UR5 ;  /* 0x0000000500127c82 */ /* 0x000fe20008000000 */
[----:B------:R-:W-:Y:S01]  /*6720*/  UMOV UR19, 0x40 ;  /* 0x0000004000137882 */ /* 0x000fe20000000000 */
[----:B------:R-:W-:Y:S01]  /*6730*/  R2UR UR42, R5 ;  /* 0x00000000052a72ca */ /* 0x000fe200000e0000 */
[----:B------:R-:W-:Y:S01]  /*6740*/  HGMMA.64x16x16.F32.BF16 R72, gdesc[UR16].tnspA.tnspB, R72 ;  /* 0x60200000104879f0 */ /* 0x000fe20008701848 */
[C---:B------:R-:W-:Y:S01]  /*6750*/  VIADD R5, R9.reuse, 0x1a0 ;  /* 0x000001a009057836 */ /* 0x040fe20000000000 */
[----:B------:R-:W-:Y:S01]  /*6760*/  UMOV UR58, UR18 ;  /* 0x00000012003a7c82 */ /* 0x000fe20008000000 */
[----:B------:R-:W-:Y:S01]  /*6770*/  VIADD R6, R9, 0x120 ;  /* 0x0000012009067836 */ /* 0x000fe20000000000 */
[----:B------:R-:W-:Y:S01]  /*6780*/  HGMMA.64x16x16.F32.BF16 R80, gdesc[UR52].tnspA.tnspB, R80 ;  /* 0x60200000345079f0 */ /* 0x000fe20008701850 */
[----:B------:R-:W-:Y:S01]  /*6790*/  UMOV UR40, UR28 ;  /* 0x0000001c00287c82 */ /* 0x000fe20008000000 */
[----:B------:R-:W-:Y:S01]  /*67a0*/  R2UR UR34, R5 ;  /* 0x00000000052272ca */ /* 0x000fe200000e0000 */
[----:B------:R-:W-:Y:S01]  /*67b0*/  VIADD R5, R9, 0x220 ;  /* 0x0000022009057836 */ /* 0x000fe20000000000 */
[----:B------:R-:W-:Y:S01]  /*67c0*/  HGMMA.64x16x16.F32.BF16 R88, gdesc[UR44].tnspA.tnspB, R88 ;  /* 0x602000002c5879f0 */ /* 0x000fe20008701858 */
[----:B------:R-:W-:Y:S01]  /*67d0*/  R2UR UR38, R6 ;  /* 0x00000000062672ca */ /* 0x000fe200000e0000 */
[----:B------:R-:W-:Y:S01]  /*67e0*/  UMOV UR36, UR28 ;  /* 0x0000001c00247c82 */ /* 0x000fe20008000000 */
[----:B------:R-:W-:Y:S01]  /*67f0*/  UMOV UR32, UR28 ;  /* 0x0000001c00207c82 */ /* 0x000fe20008000000 */
[----:B------:R-:W-:Y:S01]  /*6800*/  R2UR UR26, R5 ;  /* 0x00000000051a72ca */ /* 0x000fe200000e0000 */
[----:B------:R-:W-:Y:S01]  /*6810*/  UMOV UR24, UR28 ;  /* 0x0000001c00187c82 */ /* 0x000fe20008000000 */
[----:B------:R-:W-:Y:S01]  /*6820*/  VIADD R6, R17, 0x2ed00 ;  /* 0x0002ed0011067836 */ /* 0x000fe20000000000 */
[----:B------:R-:W-:Y:S01]  /*6830*/  MOV R219, UR58 ;  /* 0x0000003a00db7c02 */ /* 0x000fe20008000f00 */
[----:B------:R-:W-:Y:S01]  /*6840*/  IMAD R5, R4, 0x2800, R17 ;  /* 0x0000280004057824 */ /* 0x000fe200078e0211 */
[----:B------:R-:W-:Y:S01]  /*6850*/  UMOV UR58, UR6 ;  /* 0x00000006003a7c82 */ /* 0x000fe20008000000 */
[C---:B------:R-:W-:Y:S01]  /*6860*/  VIADD R15, R9.reuse, 0x30 ;  /* 0x00000030090f7836 */ /* 0x040fe20000000000 */
[----:B------:R-:W-:Y:S01]  /*6870*/  SHF.R.U32.HI R6, RZ, 0x4, R6 ;  /* 0x00000004ff067819 */ /* 0x000fe20000011606 */
[----:B------:R-:W-:Y:S01]  /*6880*/  UMOV UR52, UR8 ;  /* 0x0000000800347c82 */ /* 0x000fe20008000000 */
[----:B------:R-:W-:Y:S01]  /*6890*/  SHF.R.U32.HI R5, RZ, 0x4, R5 ;  /* 0x00000004ff057819 */ /* 0x000fe20000011605 */
[----:B------:R-:W-:Y:S01]  /*68a0*/  UMOV UR59, UR19 ;  /* 0x00000013003b7c82 */ /* 0x000fe20008000000 */
[----:B------:R-:W-:Y:S01]  /*68b0*/  LOP3.LUT R23, R6, 0x3fff, RZ, 0xc0, !PT ;  /* 0x00003fff06177812 */ /* 0x000fe200078ec0ff */
[----:B------:R-:W-:Y:S01]  /*68c0*/  UMOV UR53, UR9 ;  /* 0x0000000900357c82 */ /* 0x000fe20008000000 */
[----:B------:R-:W-:Y:S01]  /*68d0*/  MOV R10, UR58 ;  /* 0x0000003a000a7c02 */ /* 0x000fe20008000f00 */
[----:B------:R-:W-:Y:S01]  /*68e0*/  UMOV UR58, UR10 ;  /* 0x0000000a003a7c82 */ /* 0x000fe20008000000 */
[----:B------:R-:W-:Y:S01]  /*68f0*/  R2UR UR8, R14 ;  /* 0x000000000e0872ca */ /* 0x000fe200000e0000 */
[----:B------:R-:W-:Y:S01]  /*6900*/  VIADD R14, R9, 0x130 ;  /* 0x00000130090e7836 */ /* 0x000fe20000000000 */
[----:B------:R-:W-:Y:S01]  /*6910*/  R2UR UR10, R15 ;  /* 0x000000000f0a72ca */ /* 0x000fe200000e0000 */
[----:B------:R-:W-:Y:S01]  /*6920*/  VIADD R15, R9, 0x1b0 ;  /* 0x000001b0090f7836 */ /* 0x000fe20000000000 */
[----:B------:R-:W-:Y:S01]  /*6930*/  LOP3.LUT R5, R5, 0x3fff, RZ, 0xc0, !PT ;  /* 0x00003fff05057812 */ /* 0x000fe200078ec0ff */
[----:B------:R-:W-:Y:S01]  /*6940*/  VIADD R9, R9, 0x230 ;  /* 0x0000023009097836 */ /* 0x000fe20000000000 */
[----:B------:R-:W-:Y:S01]  /*6950*/  LOP3.LUT R6, R23, 0x400000, RZ, 0xfc, !PT ;  /* 0x0040000017067812 */ /* 0x000fe200078efcff */
[----:B------:R-:W-:Y:S01]  /*6960*/  UMOV UR9, 0x40000040 ;  /* 0x4000004000097882 */ /* 0x000fe20000000000 */
[----:B------:R-:W-:Y:S01]  /*6970*/  R2UR UR18, R20 ;  /* 0x00000000141272ca */ /* 0x000fe200000e0000 */
[----:B------:R-:W-:Y:S01]  /*6980*/  UMOV UR13, UR15 ;  /* 0x0000000f000d7c82 */ /* 0x000fe20008000000 */
[----:B------:R-:W-:Y:S01]  /*6990*/  R2UR UR5, R5 ;  /* 0x00000000050572ca */ /* 0x000fe200000e0000 */
[----:B------:R-:W-:Y:S01]  /*69a0*/  UMOV UR56, UR12 ;  /* 0x0000000c00387c82 */ /* 0x000fe20008000000 */
[----:B------:R-:W-:Y:S01]  /*69b0*/  R2UR UR4, R6 ;  /* 0x00000000060472ca */ /* 0x000fe200000e0000 */
[----:B------:R-:W-:Y:S01]  /*69c0*/  UMOV UR16, UR8 ;  /* 0x0000000800107c82 */ /* 0x000fe20008000000 */
[----:B------:R-:W-:Y:S01]  /*69d0*/  R2UR UR22, R14 ;  /* 0x000000000e1672ca */ /* 0x000fe200000e0000 */
[----:B------:R-:W-:Y:S01]  /*69e0*/  HGMMA.64x16x16.F32.BF16 R56, gdesc[UR28].tnspA.tnspB, R56 ;  /* 0x602000001c3879f0 */ /* 0x000fe20008701838 */
[----:B------:R-:W-:Y:S01]  /*69f0*/  R2UR UR14, R15 ;  /* 0x000000000f0e72ca */ /* 0x000fe200000e0000 */
[----:B------:R-:W-:Y:S01]  /*6a00*/  UMOV UR17, UR9 ;  /* 0x0000000900117c82 */ /* 0x000fe20008000000 */
[----:B------:R-:W-:Y:S01]  /*6a10*/  R2UR UR6, R9 ;  /* 0x00000000090672ca */ /* 0x000fe200000e0000 */
[----:B------:R-:W-:Y:S01]  /*6a20*/  HGMMA.64x16x16.F32.BF16 R64, gdesc[UR40].tnspA.tnspB, R64 ;  /* 0x60200000284079f0 */ /* 0x000fe20008701840 */
[----:B------:R-:W-:Y:S01]  /*6a30*/  MOV R218, UR59 ;  /* 0x0000003b00da7c02 */ /* 0x000fe20008000f00 */
[----:B------:R-:W-:Y:S01]  /*6a40*/  UMOV UR59, UR7 ;  /* 0x00000007003b7c82 */ /* 0x000fe20008000000 */
[----:B------:R-:W-:Y:S01]  /*6a50*/  MOV R220, UR57 ;  /* 0x0000003900dc7c02 */ /* 0x000fe20008000f00 */
[----:B------:R-:W-:Y:S01]  /*6a60*/  UMOV UR19, 0x40 ;  /* 0x0000004000137882 */ /* 0x000fe20000000000 */
[----:B------:R-:W-:Y:S01]  /*6a70*/  MOV R11, UR59 ;  /* 0x0000003b000b7c02 */ /* 0x000fe20008000f00 */
[----:B------:R-:W-:Y:S01]  /*6a80*/  HGMMA.64x16x16.F32.BF16 R72, gdesc[UR36].tnspA.tnspB, R72 ;  /* 0x60200000244879f0 */ /* 0x000fe20008701848 */
[----:B------:R-:W-:Y:S01]  /*6a90*/  UMOV UR59, UR11 ;  /* 0x0000000b003b7c82 */ /* 0x000fe20008000000 */
[----:B------:R-:W-:Y:S01]  /*6aa0*/  UMOV UR11, 0x40 ;  /* 0x00000040000b7882 */ /* 0x000fe20000000000 */
[----:B------:R-:W-:Y:S01]  /*6ab0*/  UMOV UR57, UR13 ;  /* 0x0000000d00397c82 */ /* 0x000fe20008000000 */
[----:B------:R-:W-:Y:S01]  /*6ac0*/  HGMMA.64x16x16.F32.BF16 R80, gdesc[UR32].tnspA.tnspB, R80 ;  /* 0x60200000205079f0 */ /* 0x000fe20008701850 */
[----:B------:R-:W-:Y:S01]  /*6ad0*/  MOV R221, UR58 ;  /* 0x0000003a00dd7c02 */ /* 0x000fe20008000f00 */
[----:B------:R-:W-:Y:S01]  /*6ae0*/  UMOV UR20, UR8 ;  /* 0x0000000800147c82 */ /* 0x000fe20008000000 */
[----:B------:R-:W-:Y:S01]  /*6af0*/  MOV R12, UR56 ;  /* 0x00000038000c7c02 */ /* 0x000fe20008000f00 */
        /* <DEDUP_REMOVED lines=9> */
[----:B------:R-:W-:Y:S01]  /*6b90*/  UMOV UR7, 0x40 ;  /* 0x0000004000077882 */ /* 0x000fe20000000000 */
[----:B------:R-:W-:Y:S01]  /*6ba0*/  MOV R222, UR59 ;  /* 0x0000003b00de7c02 */ /* 0x000fe20008000f00 */
[----:B------:R-:W-:Y:S01]  /*6bb0*/  UMOV UR59, 0x8 ;  /* 0x00000008003b7882 */ /* 0x000fe20000000000 */
[----:B------:R-:W-:Y:S01]  /*6bc0*/  MOV R13, UR57 ;  /* 0x00000039000d7c02 */ /* 0x000fe20008000f00 */
[----:B------:R-:W-:Y:S01]  /*6bd0*/  UMOV UR57, 0x40000040 ;  /* 0x4000004000397882 */ /* 0x000fe20000000000 */
[----:B------:R-:W-:Y:S01]  /*6be0*/  VIADD R9, R5, 0x80 ;  /* 0x0000008005097836 */ /* 0x000fe20000000000 */
[----:B------:R-:W-:Y:S01]  /*6bf0*/  UMOV UR40, UR52 ;  /* 0x0000003400287c82 */ /* 0x000fe20008000000 */
[----:B------:R-:W-:Y:S01]  /*6c00*/  VIADD R14, R6, 0x80 ;  /* 0x00000080060e7836 */ /* 0x000fe20000000000 */
[----:B------:R-:W-:Y:S01]  /*6c10*/  UMOV UR41, UR53 ;  /* 0x0000003500297c82 */ /* 0x000fe20008000000 */
[----:B------:R-:W-:Y:S01]  /*6c20*/  IMAD.U32 R20, RZ, RZ, UR58 ;  /* 0x0000003aff147e24 */ /* 0x000fe2000f8e00ff */
[----:B------:R-:W-:Y:S01]  /*6c30*/  UMOV UR29, 0x40000040 ;  /* 0x40000040001d7882 */ /* 0x000fe20000000000 */
[----:B------:R-:W-:Y:S01]  /*6c40*/  IMAD.U32 R21, RZ, RZ, UR59 ;  /* 0x0000003bff157e24 */ /* 0x000fe2000f8e00ff */
[----:B------:R-:W-:Y:S01]  /*6c50*/  UMOV UR25, UR29 ;  /* 0x0000001d00197c82 */ /* 0x000fe20008000000 */
        /* <DEDUP_REMOVED lines=10> */
[----:B--2---:R-:W2:Y:S01]  /*6d00*/  FENCE.VIEW.ASYNC.S ;  /* 0x00000000000073c6 */ /* 0x004ea20000000000 */
[----:B------:R-:W-:Y:S01]  /*6d10*/  R2UR UR4, R9 ;  /* 0x00000000090472ca */ /* 0x000fe200000e0000 */
[----:B------:R-:W-:Y:S01]  /*6d20*/  VIADD R9, R5, 0x100 ;  /* 0x0000010005097836 */ /* 0x000fe20000000000 */
[----:B------:R-:W-:Y:S01]  /*6d30*/  R2UR UR5, R14 ;  /* 0x000000000e0572ca */ /* 0x000fe200000e0000 */
[----:B--2---:R-:W-:Y:S06]  /*6d40*/  BAR.SYNC.DEFER_BLOCKING 0x9, 0x100 ;  /* 0x0244000000007b1d */ /* 0x004fec0000010000 */
[----:B---3--:R-:W-:-:S06]  /*6d50*/  WARPGROUP.ARRIVE ;  /* 0x00000000000079c5 */ /* 0x008fcc0000000000 */
        /* <DEDUP_REMOVED lines=41> */
[----:B------:R-:W-:Y:S02]  /*6ff0*/  IMAD.U32 R10, RZ, RZ, UR58 ;  /* 0x0000003aff0a7e24 */ /* 0x000fe4000f8e00ff */
[----:B------:R-:W-:Y:S01]  /*7000*/  VIADD R6, R7, 0x400 ;  /* 0x0000040007067836 */ /* 0x000fe20000000000 */
[----:B------:R-:W-:Y:S01]  /*7010*/  HGMMA.64x64x16.F32.BF16 R24, gdesc[UR56].tnspA, R24 ;  /* 0x20e00000381879f0 */ /* 0x000fe20008701818 */
[----:B------:R-:W-:Y:S01]  /*7020*/  R2UR UR56, R8 ;  /* 0x00000000083872ca */ /* 0x000fe200000e0000 */
[----:B------:R-:W-:Y:S01]  /*7030*/  VIADD R8, R5, 0x200 ;  /* 0x0000020005087836 */ /* 0x000fe20000000000 */
[----:B------:R-:W-:Y:S02]  /*7040*/  R2UR UR59, R218 ;  /* 0x00000000da3b72ca */ /* 0x000fe400000e0000 */
[----:B------:R-:W-:-:S02]  /*7050*/  R2UR UR58, R219 ;  /* 0x00000000db3a72ca */ /* 0x000fc400000e0000 */
[----:B------:R-:W-:Y:S02]  /*7060*/  R2UR UR57, R220 ;  /* 0x00000000dc3972ca */ /* 0x000fe400000e0000 */
        /* <DEDUP_REMOVED lines=43> */
[----:B----4-:R-:W-:Y:S01]  /*7320*/  LEA.HI.X.SX32 R7, R7, R234, 0x1, P1 ;  /* 0x000000ea07077211 */ /* 0x010fe200008f0eff */
        /* <DEDUP_REMOVED lines=44> */
[----:B--2---:R-:W-:Y:S01]  /*75f0*/  LOP3.LUT R24, R23, 0x80000, RZ, 0xfc, !PT ;  /* 0x0008000017187812 */ /* 0x004fe200078efcff */
        /* <DEDUP_REMOVED lines=19> */
[----:B------:R-:W-:Y:S01]  /*7730*/  UMOV UR7, 0x40 ;  /* 0x0000004000077882 */ /* 0x000fe20000000000 */
        /* <DEDUP_REMOVED lines=28> */
[C---:B------:R-:W-:Y:S01]  /*7900*/  VIADD R26, R24.reuse, 0x10 ;  /* 0x00000010181a7836 */ /* 0x040fe20000000000 */
[----:B------:R-:W-:Y:S01]  /*7910*/  UMOV UR49, UR45 ;  /* 0x0000002d00317c82 */ /* 0x000fe20008000000 */
[----:B------:R-:W-:Y:S01]  /*7920*/  UMOV UR41, UR25 ;  /* 0x0000001900297c82 */ /* 0x000fe20008000000 */
[----:B------:R-:W-:Y:S01]  /*7930*/  R2UR UR44, R25 ;  /* 0x00000000192c72ca */ /* 0x000fe200000e0000 */
[----:B------:R-:W-:Y:S01]  /*7940*/  VIADD R25, R24, 0x110 ;  /* 0x0000011018197836 */ /* 0x000fe20000000000 */
[----:B------:R-:W-:Y:S01]  /*7950*/  R2UR UR46, R26 ;  /* 0x000000001a2e72ca */ /* 0x000fe200000e0000 */
[C---:B------:R-:W-:Y:S01]  /*7960*/  VIADD R26, R24.reuse, 0x90 ;  /* 0x00000090181a7836 */ /* 0x040fe20000000000 */
[----:B------:R-:W-:Y:S01]  /*7970*/  UMOV UR37, UR25 ;  /* 0x0000001900257c82 */ /* 0x000fe20008000000 */
[----:B------:R-:W-:Y:S01]  /*7980*/  UMOV UR33, UR25 ;  /* 0x0000001900217c82 */ /* 0x000fe20008000000 */
[----:B------:R-:W-:Y:S01]  /*7990*/  R2UR UR5, R25 ;  /* 0x00000000190572ca */ /* 0x000fe200000e0000 */
[----:B------:R-:W-:Y:S01]  /*79a0*/  VIADD R25, R24, 0x190 ;  /* 0x0000019018197836 */ /* 0x000fe20000000000 */
[----:B------:R-:W-:Y:S01]  /*79b0*/  R2UR UR4, R26 ;  /* 0x000000001a0472ca */ /* 0x000fe200000e0000 */
[----:B------:R-:W-:Y:S01]  /*79c0*/  UMOV UR29, UR25 ;  /* 0x00000019001d7c82 */ /* 0x000fe20008000000 */
[----:B------:R-:W-:Y:S01]  /*79d0*/  UMOV UR15, 0x40 ;  /* 0x00000040000f7882 */ /* 0x000fe20000000000 */
[----:B------:R1:W-:Y:S01]  /*79e0*/  REDG.E.ADD.F32x4.FTZ.RN.STRONG.GPU desc[UR60][R6.64+0x1000], R32 ;  /* 0x00100020060079a6 */ /* 0x0003e2000c10f7bc */
[----:B------:R-:W-:Y:S01]  /*79f0*/  R2UR UR6, R25 ;  /* 0x00000000190672ca */ /* 0x000fe200000e0000 */
[----:B------:R-:W-:Y:S01]  /*7a00*/  VIADD R25, R24, 0x210 ;  /* 0x0000021018197836 */ /* 0x000fe20000000000 */
[----:B------:R-:W-:Y:S01]  /*7a10*/  UMOV UR8, UR44 ;  /* 0x0000002c00087c82 */ /* 0x000fe20008000000 */
[----:B------:R-:W-:Y:S01]  /*7a20*/  IMAD.U32 R220, RZ, RZ, UR10 ;  /* 0x0000000affdc7e24 */ /* 0x000fe2000f8e00ff */
[----:B------:R-:W-:Y:S01]  /*7a30*/  UMOV UR9, UR45 ;  /* 0x0000002d00097c82 */ /* 0x000fe20008000000 */
[----:B------:R-:W-:Y:S01]  /*7a40*/  IMAD.U32 R221, RZ, RZ, UR11 ;  /* 0x0000000bffdd7e24 */ /* 0x000fe2000f8e00ff */
[----:B------:R-:W-:Y:S01]  /*7a50*/  R2UR UR50, R25 ;  /* 0x00000000193272ca */ /* 0x000fe200000e0000 */
[----:B------:R-:W-:Y:S01]  /*7a60*/  UMOV UR11, 0x40 ;  /* 0x00000040000b7882 */ /* 0x000fe20000000000 */
[----:B------:R-:W-:Y:S01]  /*7a70*/  UMOV UR48, UR44 ;  /* 0x0000002c00307c82 */ /* 0x000fe20008000000 */
[----:B------:R-:W-:Y:S01]  /*7a80*/  UMOV UR10, UR4 ;  /* 0x00000004000a7c82 */ /* 0x000fe20008000000 */
[----:B------:R-:W-:Y:S01]  /*7a90*/  IMAD.U32 R223, RZ, RZ, UR11 ;  /* 0x0000000bffdf7e24 */ /* 0x000fe2000f8e00ff */
[----:B------:R1:W-:Y:S01]  /*7aa0*/  REDG.E.ADD.F32x4.FTZ.RN.STRONG.GPU desc[UR60][R6.64+0x1800], R36 ;  /* 0x00180024060079a6 */ /* 0x0003e2000c10f7bc */
        /* <DEDUP_REMOVED lines=16> */
[----:B------:R-:W-:Y:S01]  /*7bb0*/  R2UR UR24, R25 ;  /* 0x00000000191872ca */ /* 0x000fe200000e0000 */
[----:B------:R-:W-:Y:S01]  /*7bc0*/  HGMMA.64x16x16.F32.BF16 R160, gdesc[UR8].tnspA.tnspB, R160 ;  /* 0x6020000008a079f0 */ /* 0x000fe200087018a0 */
[C---:B------:R-:W-:Y:S01]  /*7bd0*/  VIADD R26, R24.reuse, 0x20 ;  /* 0x00000020181a7836 */ /* 0x040fe20000000000 */
[----:B------:R1:W-:Y:S02]  /*7be0*/  REDG.E.ADD.F32x4.FTZ.RN.STRONG.GPU desc[UR60][R6.64+0x2800], R44 ;  /* 0x0028002c060079a6 */ /* 0x0003e4000c10f7bc */
[----:B------:R-:W-:Y:S01]  /*7bf0*/  HGMMA.64x16x16.F32.BF16 R168, gdesc[UR48].tnspA.tnspB, R168 ;  /* 0x6020000030a879f0 */ /* 0x000fe200087018a8 */
[----:B------:R-:W-:Y:S01]  /*7c00*/  VIADD R25, R24, 0x120 ;  /* 0x0000012018197836 */ /* 0x000fe20000000000 */
[----:B------:R-:W-:Y:S01]  /*7c10*/  R2UR UR26, R26 ;  /* 0x000000001a1a72ca */ /* 0x000fe200000e0000 */
[----:B------:R-:W-:Y:S01]  /*7c20*/  IMAD.U32 R226, RZ, RZ, UR10 ;  /* 0x0000000affe27e24 */ /* 0x000fe2000f8e00ff */
[----:B------:R-:W-:Y:S01]  /*7c30*/  UMOV UR5, 0x40000040 ;  /* 0x4000004000057882 */ /* 0x000fe20000000000 */
[----:B------:R-:W-:Y:S01]  /*7c40*/  IMAD.U32 R227, RZ, RZ, UR11 ;  /* 0x0000000bffe37e24 */ /* 0x000fe2000f8e00ff */
[----:B------:R-:W-:Y:S01]  /*7c50*/  R2UR UR38, R25 ;  /* 0x00000000192672ca */ /* 0x000fe200000e0000 */
[C---:B------:R-:W-:Y:S01]  /*7c60*/  VIADD R25, R24.reuse, 0x1a0 ;  /* 0x000001a018197836 */ /* 0x040fe20000000000 */
[----:B------:R-:W-:Y:S01]  /*7c70*/  UMOV UR40, UR24 ;  /* 0x0000001800287c82 */ /* 0x000fe20008000000 */
[C---:B------:R-:W-:Y:S01]  /*7c80*/  VIADD R26, R24.reuse, 0xa0 ;  /* 0x000000a0181a7836 */ /* 0x040fe20000000000 */
[----:B------:R-:W-:Y:S01]  /*7c90*/  UMOV UR36, UR24 ;  /* 0x0000001800247c82 */ /* 0x000fe20008000000 */
[----:B------:R-:W-:Y:S01]  /*7ca0*/  UMOV UR32, UR24 ;  /* 0x0000001800207c82 */ /* 0x000fe20008000000 */
[----:B------:R-:W-:Y:S01]  /*7cb0*/  R2UR UR34, R25 ;  /* 0x00000000192272ca */ /* 0x000fe200000e0000 */
[----:B------:R-:W-:Y:S01]  /*7cc0*/  VIADD R25, R24, 0x220 ;  /* 0x0000022018197836 */ /* 0x000fe20000000000 */
[----:B------:R-:W-:Y:S01]  /*7cd0*/  R2UR UR42, R26 ;  /* 0x000000001a2a72ca */ /* 0x000fe200000e0000 */
[----:B------:R-:W-:Y:S01]  /*7ce0*/  UMOV UR28, UR24 ;  /* 0x00000018001c7c82 */ /* 0x000fe20008000000 */
[----:B------:R1:W-:Y:S02]  /*7cf0*/  REDG.E.ADD.F32x4.FTZ.RN.STRONG.GPU desc[UR60][R6.64+0x3000], R48 ;  /* 0x00300030060079a6 */ /* 0x0003e4000c10f7bc */
[----:B------:R-:W-:Y:S01]  /*7d00*/  R2UR UR30, R25 ;  /* 0x00000000191e72ca */ /* 0x000fe200000e0000 */
[----:B------:R-:W-:Y:S01]  /*7d10*/  HGMMA.64x16x16.F32.BF16 R136, gdesc[UR24].tnspA.tnspB, R136 ;  /* 0x60200000188879f0 */ /* 0x000fe20008701888 */
[----:B------:R-:W-:Y:S01]  /*7d20*/  VIADD R26, R24, 0x30 ;  /* 0x00000030181a7836 */ /* 0x000fe20000000000 */
[----:B------:R-:W-:Y:S01]  /*7d30*/  UMOV UR21, UR5 ;  /* 0x0000000500157c82 */ /* 0x000fe20008000000 */
[----:B------:R-:W-:-:S05]  /*7d40*/  UMOV UR17, UR5 ;  /* 0x0000000500117c82 */ /* 0x000fca0008000000 */
[----:B------:R-:W-:Y:S01]  /*7d50*/  HGMMA.64x16x16.F32.BF16 R144, gdesc[UR40].tnspA.tnspB, R144 ;  /* 0x60200000289079f0 */ /* 0x000fe20008701890 */
[----:B------:R-:W-:Y:S01]  /*7d60*/  UMOV UR13, UR5 ;  /* 0x00000005000d7c82 */ /* 0x000fe20008000000 */
[----:B------:R-:W-:Y:S01]  /*7d70*/  UMOV UR9, UR5 ;  /* 0x0000000500097c82 */ /* 0x000fe20008000000 */
[----:B------:R-:W-:Y:S01]  /*7d80*/  UMOV UR11, 0x40 ;  /* 0x00000040000b7882 */ /* 0x000fe20000000000 */
[----:B------:R1:W-:Y:S01]  /*7d90*/  REDG.E.ADD.F32x4.FTZ.RN.STRONG.GPU desc[UR60][R6.64+0x3800], R52 ;  /* 0x00380034060079a6 */ /* 0x0003e2000c10f7bc */
[----:B------:R-:W-:Y:S01]  /*7da0*/  VIADD R25, R234, 0x180 ;  /* 0x00000180ea197836 */ /* 0x000fe20000000000 */
[----:B------:R-:W-:Y:S01]  /*7db0*/  HGMMA.64x16x16.F32.BF16 R152, gdesc[UR36].tnspA.tnspB, R152 ;  /* 0x60200000249879f0 */ /* 0x000fe20008701898 */
[----:B------:R-:W-:Y:S01]  /*7dc0*/  R2UR UR6, R26 ;  /* 0x000000001a0672ca */ /* 0x000fe200000e0000 */
[C---:B------:R-:W-:Y:S02]  /*7dd0*/  VIADD R26, R24.reuse, 0xb0 ;  /* 0x000000b0181a7836 */ /* 0x040fe40000000000 */
[----:B------:R-:W-:Y:S01]  /*7de0*/  R2UR UR4, R25 ;  /* 0x00000000190472ca */ /* 0x000fe200000e0000 */
[----:B------:R-:W-:Y:S01]  /*7df0*/  VIADD R25, R24, 0x130 ;  /* 0x0000013018197836 */ /* 0x000fe20000000000 */
[----:B------:R-:W-:Y:S01]  /*7e00*/  HGMMA.64x16x16.F32.BF16 R160, gdesc[UR32].tnspA.tnspB, R160 ;  /* 0x6020000020a079f0 */ /* 0x000fe200087018a0 */
[----:B------:R-:W-:Y:S01]  /*7e10*/  R2UR UR22, R26 ;  /* 0x000000001a1672ca */ /* 0x000fe200000e0000 */
[----:B------:R-:W-:-:S02]  /*7e20*/  IMAD.U32 R22, RZ, RZ, UR58 ;  /* 0x0000003aff167e24 */ /* 0x000fc4000f8e00ff */
[----:B------:R-:W-:Y:S01]  /*7e30*/  R2UR UR18, R25 ;  /* 0x00000000191272ca */ /* 0x000fe200000e0000 */
[----:B------:R-:W-:Y:S01]  /*7e40*/  HGMMA.64x16x16.F32.BF16 R168, gdesc[UR28].tnspA.tnspB, R168 ;  /* 0x602000001ca879f0 */ /* 0x000fe200087018a8 */
[C---:B------:R-:W-:Y:S02]  /*7e50*/  VIADD R25, R24.reuse, 0x1b0 ;  /* 0x000001b018197836 */ /* 0x040fe40000000000 */
[----:B------:R-:W-:Y:S02]  /*7e60*/  VIADD R24, R24, 0x230 ;  /* 0x0000023018187836 */ /* 0x000fe40000000000 */
        /* <DEDUP_REMOVED lines=15> */
.L_x_812:
        /* <DEDUP_REMOVED lines=111> */
.L_x_813:
[----:B------:R-:W2:Y:S01]  /*8650*/  LDL R5, [R1+0x8] ;  /* 0x0000080001057983 */ /* 0x000ea20000100800 */
[----:B------:R-:W-:Y:S01]  /*8660*/  VIADD R3, R3, 0x1 ;  /* 0x0000000103037836 */ /* 0x000fe20000000000 */
[----:B------:R-:W-:Y:S01]  /*8670*/  LOP3.LUT R18, R18, 0x1, RZ, 0x3c, !PT ;  /* 0x0000000112127812 */ /* 0x000fe200078e3cff */
[----:B------:R-:W-:Y:S02]  /*8680*/  VIADD R2, R2, 0x1 ;  /* 0x0000000102027836 */ /* 0x000fe40000000000 */
[----:B-----5:R-:W-:-:S03]  /*8690*/  VIADD R16, R16, 0x31820 ;  /* 0x0003182010107836 */ /* 0x020fc60000000000 */
[C---:B------:R-:W-:Y:S02]  /*86a0*/  ISETP.NE.AND P0, PT, R2.reuse, 0x2, PT ;  /* 0x000000020200780c */ /* 0x040fe40003f05270 */
[----:B------:R-:W-:Y:S02]  /*86b0*/  PRMT R16, RZ, 0x654, R16 ;  /* 0x00000654ff107816 */ /* 0x000fe40000000010 */
[----:B------:R-:W-:Y:S02]  /*86c0*/  SEL R2, R2, RZ, P0 ;  /* 0x000000ff02027207 */ /* 0x000fe40000000000 */
[----:B------:R1:W-:Y:S01]  /*86d0*/  SYNCS.ARRIVE.TRANS64.RED.A1T0 RZ, [R16+URZ], RZ ;  /* 0x000000ff10ff79a7 */ /* 0x0003e2000810043f */
[----:B--2---:R-:W-:Y:S02]  /*86e0*/  R2UR UR4, R5 ;  /* 0x00000000050472ca */ /* 0x004fe400000e0000 */
[----:B------:R-:W-:-:S04]  /*86f0*/  SEL R5, RZ, 0x1, P0 ;  /* 0x00000001ff057807 */ /* 0x000fc80000000000 */
[----:B------:R-:W-:-:S07]  /*8700*/  LOP3.LUT R228, R228, R5, RZ, 0x3c, !PT ;  /* 0x00000005e4e47212 */ /* 0x000fce00078e3cff */
[----:B------:R-:W-:-:S13]  /*8710*/  ISETP.GE.AND P1, PT, R3, UR4, PT ;  /* 0x0000000403007c0c */ /* 0x000fda000bf26270 */
[----:B-1----:R-:W-:Y:S05]  /*8720*/  @!P1 BRA `(.L_x_814) ;  /* 0xffffff9000789947 */ /* 0x002fea000383ffff */
        /* <DEDUP_REMOVED lines=82> */
.L_x_801:
[----:B------:R-:W-:Y:S05]  /*8c50*/  @P0 BRA `(.L_x_800) ;  /* 0x0000002400400947 */ /* 0x000fea0003800000 */
[----:B------:R-:W2:Y:S01]  /*8c60*/  LDL.LU R3, [R1+0x10] ;  /* 0x0000100001037983 */ /* 0x000ea20000300800 */
[----:B------:R-:W3:Y:S01]  /*8c70*/  S2R R4, SR_TID.X ;  /* 0x0000000000047919 */ /* 0x000ee20000002100 */
[----:B------:R-:W4:Y:S01]  /*8c80*/  S2UR UR5, SR_CgaCtaId ;  /* 0x00000000000579c3 */ /* 0x000f220000008800 */
[----:B------:R-:W-:Y:S01]  /*8c90*/  ULDC UR4, c[0x0][0x850] ;  /* 0x0002140000047ab9 */ /* 0x000fe20000000800 */
[----:B------:R-:W-:Y:S01]  /*8ca0*/  ULDC.64 UR12, c[0x0][0x818] ;  /* 0x00020600000c7ab9 */ /* 0x000fe20000000a00 */
[----:B-1----:R-:W5:Y:S01]  /*8cb0*/  LDL.LU R2, [R1+0xc] ;  /* 0x00000c0001027983 */ /* 0x002f620000300800 */
[----:B------:R-:W-:-:S03]  /*8cc0*/  ULDC.64 UR14, c[0x0][0x848] ;  /* 0x00021200000e7ab9 */ /* 0x000fc60000000a00 */
[----:B------:R-:W5:Y:S01]  /*8cd0*/  LDL.LU R0, [R1+0x14] ;  /* 0x0000140001007983 */ /* 0x000f620000300800 */
[----:B------:R-:W-:Y:S01]  /*8ce0*/  UISETP.NE.AND UP0, UPT, UR4, 0x1, UPT ;  /* 0x000000010400788c */ /* 0x000fe2000bf05270 */
[----:B------:R-:W-:Y:S02]  /*8cf0*/  BSSY B1, `(.L_x_815) ;  /* 0x0000057000017945 */ /* 0x000fe40003800000 */
[----:B------:R-:W-:-:S08]  /*8d00*/  UMOV UR4, 0x400 ;  /* 0x0000040000047882 */ /* 0x000fd00000000000 */
[----:B------:R-:W-:Y:S01]  /*8d10*/  @UP0 ULDC UR6, c[0x0][0x854] ;  /* 0x0002150000060ab9 */ /* 0x000fe20000000800 */
[----:B----4-:R-:W-:-:S03]  /*8d20*/  ULEA UR4, UR5, UR4, 0x18 ;  /* 0x0000000405047291 */ /* 0x010fc6000f8ec03f */
[----:B------:R-:W-:Y:S01]  /*8d30*/  @UP0 ULDC UR5, c[0x0][0x858] ;  /* 0x0002160000050ab9 */ /* 0x000fe20000000800 */
[----:B------:R-:W-:Y:S01]  /*8d40*/  BAR.SYNC.DEFER_BLOCKING 0x1, 0x100 ;  /* 0x0044000000007b1d */ /* 0x000fe20000010000 */
[----:B--2---:R-:W-:Y:S01]  /*8d50*/  R2UR UR8, R3 ;  /* 0x00000000030872ca */ /* 0x004fe200000e0000 */
[----:B---3--:R-:W-:-:S05]  /*8d60*/  VIADD R3, R4, 0xffffff80 ;  /* 0xffffff8004037836 */ /* 0x008fca0000000000 */
[----:B------:R-:W-:Y:S02]  /*8d70*/  ISETP.NE.AND P0, PT, R3, RZ, PT ;  /* 0x000000ff0300720c */ /* 0x000fe40003f05270 */
[----:B-----5:R-:W-:Y:S02]  /*8d80*/  R2UR UR11, R2 ;  /* 0x00000000020b72ca */ /* 0x020fe400000e0000 */
[----:B------:R-:W-:-:S03]  /*8d90*/  R2UR UR17, R0 ;  /* 0x00000000001172ca */ /* 0x000fc600000e0000 */
[----:B------:R-:W-:Y:S01]  /*8da0*/  UIMAD UR8, UR8, 0x5000, URZ ;  /* 0x00005000080878a4 */ /* 0x000fe2000f8e023f */
[----:B------:R-:W-:-:S03]  /*8db0*/  SHF.R.S32.HI R0, RZ, 0x1f, R3 ;  /* 0x0000001fff007819 */ /* 0x000fc60000011403 */
[----:B------:R-:W-:Y:S01]  /*8dc0*/  USHF.R.S32.HI UR9, URZ, 0x1f, UR8 ;  /* 0x0000001f3f097899 */ /* 0x000fe20008011408 */
[----:B------:R-:W-:-:S03]  /*8dd0*/  LEA.HI R2, R0, R3, RZ, 0x7 ;  /* 0x0000000300027211 */ /* 0x000fc600078f38ff */
[----:B------:R-:W-:Y:S01]  /*8de0*/  UIMAD.WIDE.U32 UR6, UR11, UR6, URZ ;  /* 0x000000060b0672a5 */ /* 0x000fe2000f8e003f */
[----:B------:R-:W-:Y:S02]  /*8df0*/  LOP3.LUT R0, R2, 0x3fffff80, RZ, 0xc0, !PT ;  /* 0x3fffff8002007812 */ /* 0x000fe400078ec0ff */
[----:B------:R-:W-:Y:S01]  /*8e00*/  SHF.R.S32.HI R5, RZ, 0x7, R2 ;  /* 0x00000007ff057819 */ /* 0x000fe20000011402 */
[----:B------:R-:W-:Y:S02]  /*8e10*/  @UP0 USHF.R.U32.HI UR11, URZ, UR5, UR7 ;  /* 0x000000053f0b0299 */ /* 0x000fe40008011607 */
[----:B------:R-:W-:Y:S01]  /*8e20*/  IMAD.IADD R0, R3, 0x1, -R0 ;  /* 0x0000000103007824 */ /* 0x000fe200078e0a00 */
[----:B------:R-:W-:Y:S02]  /*8e30*/  USHF.R.S32.HI UR16, URZ, 0x1f, UR17 ;  /* 0x0000001f3f107899 */ /* 0x000fe40008011411 */
[----:B------:R-:W-:Y:S01]  /*8e40*/  USHF.R.S32.HI UR5, URZ, 0x1f, UR11 ;  /* 0x0000001f3f057899 */ /* 0x000fe2000801140b */
[----:B------:R-:W-:Y:S01]  /*8e50*/  IMAD R0, R5, 0xa00, R0 ;  /* 0x00000a0005007824 */ /* 0x000fe200078e0200 */
[----:B------:R-:W-:-:S02]  /*8e60*/  UIMAD.WIDE.U32 UR6, UR11, UR12, UR8 ;  /* 0x0000000c0b0672a5 */ /* 0x000fc4000f8e0008 */
[----:B------:R-:W-:Y:S01]  /*8e70*/  IMAD.U32 R2, RZ, RZ, UR11 ;  /* 0x0000000bff027e24 */ /* 0x000fe2000f8e00ff */
[----:B------:R-:W-:Y:S01]  /*8e80*/  UIMAD UR10, UR5, UR12, URZ ;  /* 0x0000000c050a72a4 */ /* 0x000fe2000f8e023f */
[----:B------:R-:W-:-:S03]  /*8e90*/  IMAD.SHL.U32 R0, R0, 0x4, RZ ;  /* 0x0000000400007824 */ /* 0x000fc600078e00ff */
[----:B------:R-:W-:Y:S01]  /*8ea0*/  UIMAD UR10, UR11, UR13, UR10 ;  /* 0x0000000d0b0a72a4 */ /* 0x000fe2000f8e020a */
[----:B------:R1:W-:Y:S01]  /*8eb0*/  STL [R1+0xc], R2 ;  /* 0x00000c0201007387 */ /* 0x0003e20000100800 */
[----:B------:R-:W-:Y:S01]  /*8ec0*/  LEA R0, R0, UR4, 0x2 ;  /* 0x0000000400007c11 */ /* 0x000fe2000f8e10ff */
[----:B------:R-:W-:Y:S01]  /*8ed0*/  ULDC.64 UR12, c[0x0][0x840] ;  /* 0x00021000000c7ab9 */ /* 0x000fe20000000a00 */
[----:B------:R-:W-:Y:S02]  /*8ee0*/  UIADD3 UR7, UR7, UR10, URZ ;  /* 0x0000000a07077290 */ /* 0x000fe4000fffe03f */
[----:B------:R-:W-:Y:S01]  /*8ef0*/  UIMAD UR5, UR5, UR12, URZ ;  /* 0x0000000c050572a4 */ /* 0x000fe2000f8e023f */
[----:B------:R1:W-:Y:S01]  /*8f00*/  STS.128 [R0], R56 ;  /* 0x0000003800007388 */ /* 0x0003e20000000c00 */
[----:B------:R-:W-:Y:S02]  /*8f10*/  UIMAD.WIDE.U32 UR8, UR11, UR12, UR8 ;  /* 0x0000000c0b0872a5 */ /* 0x000fe4000f8e0008 */
[----:B------:R-:W-:Y:S01]  /*8f20*/  UIMAD UR11, UR11, UR13, UR5 ;  /* 0x0000000d0b0b72a4 */ /* 0x000fe2000f8e0205 */
[----:B------:R1:W-:Y:S01]  /*8f30*/  STS.128 [R0+0x800], R60 ;  /* 0x0008003c00007388 */ /* 0x0003e20000000c00 */
[----:B------:R-:W-:Y:S01]  /*8f40*/  UIMAD UR10, UR16, UR14, URZ ;  /* 0x0000000e100a72a4 */ /* 0x000fe2000f8e023f */
[----:B------:R-:W-:-:S02]  /*8f50*/  ULDC.64 UR12, c[0x0][0x820] ;  /* 0x00020800000c7ab9 */ /* 0x000fc40000000a00 */
        /* <DEDUP_REMOVED lines=33> */
[----:B--2---:R-:W2:Y:S02]  /*9170*/  FENCE.VIEW.ASYNC.S ;  /* 0x00000000000073c6 */ /* 0x004ea40000000000 */
[----:B--2---:R-:W-:Y:S06]  /*9180*/  BAR.SYNC.DEFER_BLOCKING 0x1, 0x100 ;  /* 0x0044000000007b1d */ /* 0x004fec0000010000 */
[----:B------:R-:W-:Y:S05]  /*9190*/  @P0 BRA `(.L_x_816) ;  /* 0x0000000000300947 */ /* 0x000fea0003800000 */
[----:B------:R-:W-:Y:S01]  /*91a0*/  PLOP3.LUT P0, PT, PT, PT, PT, 0x80, 0x0 ;  /* 0x000000000000781c */ /* 0x000fe20003f0f070 */
[----:B------:R-:W-:Y:S01]  /*91b0*/  UMOV UR5, 0x1400 ;  /* 0x0000140000057882 */ /* 0x000fe20000000000 */
[----:B------:R-:W-:Y:S01]  /*91c0*/  UMOV UR8, 0x0 ;  /* 0x0000000000087882 */ /* 0x000fe20000000000 */
[----:B------:R-:W-:Y:S01]  /*91d0*/  UMOV UR9, 0x14f00000 ;  /* 0x14f0000000097882 */ /* 0x000fe20000000000 */
[----:B------:R-:W-:-:S09]  /*91e0*/  UMOV UR6, UR14 ;  /* 0x0000000e00067c82 */ /* 0x000fd20008000000 */
.L_x_817:
[----:B------:R-:W-:Y:S01]  /*91f0*/  @P0 ELECT P1, URZ, PT ;  /* 0x00000000003f082f */ /* 0x000fe20003820000 */
[----:B------:R2:W-:-:S12]  /*9200*/  UBLKRED.G.S.ADD.F32.RN [UR6], [UR4], UR5, desc[UR8] ;  /* 0x00000806040073bb */ /* 0x0005d800080a1405 */
[----:B------:R-:W-:Y:S02]  /*9210*/  @P1 PLOP3.LUT P0, PT, P1, PT, PT, 0x8, 0x0 ;  /* 0x000000000000181c */ /* 0x000fe40000f0e170 */
[----:B------:R-:W-:-:S11]  /*9220*/  PLOP3.LUT P1, PT, PT, PT, PT, 0x8, 0x0 ;  /* 0x000000000000781c */ /* 0x000fd60003f2e170 */
[----:B--2---:R-:W-:Y:S05]  /*9230*/  @P0 BRA.U.ANY `(.L_x_817) ;  /* 0xfffffffd00ec0947 */ /* 0x004fea000393ffff */
[----:B------:R0:W-:Y:S01]  /*9240*/  UTMACMDFLUSH ;  /* 0x00000000000079b7 */ /* 0x0001e20000000000 */
[----:B------:R-:W-:-:S04]  /*9250*/  DEPBAR.LE SB0, 0x0 ;  /* 0x000080000000791a */ /* 0x000fc80000000000 */
.L_x_816:
[----:B------:R-:W-:Y:S05]  /*9260*/  BSYNC B1 ;  /* 0x0000000000017941 */ /* 0x000fea0003800000 */
.L_x_815:
        /* <DEDUP_REMOVED lines=32> */
.L_x_818:
        /* <DEDUP_REMOVED lines=8> */
.L_x_796:
[----:B------:R-:W-:-:S08]  /*94f0*/  NOP ;  /* 0x0000000000007918 */ /* 0x000fd00000000000 */
[----:B------:R-:W1:-:S00]  /*9500*/  USETMAXREG.DEALLOC.CTAPOOL 0x18 ;  /* 0x00000018000079c8 */ /* 0x000e4000080e0500 */
[----:B-1----:R-:W-:-:S06]  /*9510*/  LOP3.LUT R2, R2, 0x3, RZ, 0xc0, !PT ;  /* 0x0000000302027812 */ /* 0x002fcc00078ec0ff */
        /* <DEDUP_REMOVED lines=24> */
.L_x_819:
[----:B------:R-:W-:Y:S01]  /*96a0*/  ULDC UR8, c[0x0][0x8cc] ;  /* 0x0002330000087ab9 */ /* 0x000fe20000000800 */
[----:B------:R-:W-:Y:S01]  /*96b0*/  UMOV UR11, UR7 ;  /* 0x00000007000b7c82 */ /* 0x000fe20008000000 */
[----:B------:R-:W-:-:S11]  /*96c0*/  UISETP.NE.AND UP0, UPT, UR8, 0x1, UPT ;  /* 0x000000010800788c */ /* 0x000fd6000bf05270 */
[----:B------:R-:W-:Y:S02]  /*96d0*/  @UP0 ULDC.64 UR12, c[0x0][0x8d0] ;  /* 0x00023400000c0ab9 */ /* 0x000fe40000000a00 */
[----:B------:R-:W-:-:S04]  /*96e0*/  UIMAD.WIDE.U32 UR4, UR7, UR12, URZ ;  /* 0x0000000c070472a5 */ /* 0x000fc8000f8e003f */
[----:B------:R-:W-:-:S04]  /*96f0*/  @UP0 USHF.R.U32.HI UR11, URZ, UR13, UR5 ;  /* 0x0000000d3f0b0299 */ /* 0x000fc80008011605 */
[----:B------:R-:W-:-:S12]  /*9700*/  UIMAD UR4, UR11, UR8, URZ ;  /* 0x000000080b0472a4 */ /* 0x000fd8000f8e023f */
.L_x_820:
        /* <DEDUP_REMOVED lines=38> */
[----:B------:R-:W-:Y:S01]  /*9970*/  IMAD.MOV.U32 R17, RZ, RZ, RZ ;  /* 0x000000ffff117224 */ /* 0x000fe200078e00ff */
[----:B------:R-:W-:Y:S02]  /*9980*/  SHF.R.S32.HI R5, RZ, 0x1f, R5 ;  /* 0x0000001fff057819 */ /* 0x000fe40000011405 */
[----:B------:R-:W-:Y:S01]  /*9990*/  ELECT P0, URZ, PT ;  /* 0x00000000003f782f */ /* 0x000fe20003800000 */
[----:B------:R-:W2:Y:S01]  /*99a0*/  LDC.64 R6, c[0x0][0x730] ;  /* 0x0001cc00ff067b82 */ /* 0x000ea20000000a00 */
[----:B------:R-:W-:Y:S01]  /*99b0*/  SHF.R.S32.HI R15, RZ, 0x1f, R15 ;  /* 0x0000001fff0f7819 */ /* 0x000fe2000001140f */
[----:B------:R-:W-:-:S04]  /*99c0*/  UMOV UR12, UR20 ;  /* 0x00000014000c7c82 */ /* 0x000fc80008000000 */
        /* <DEDUP_REMOVED lines=30> */
.L_x_837:
        /* <DEDUP_REMOVED lines=10> */
.L_x_823:
        /* <DEDUP_REMOVED lines=125> */
.L_x_829:
[----:B------:R-:W-:-:S04]  /*a420*/  SHF.L.U32 R10, R15, 0x1f, RZ ;  /* 0x0000001f0f0a7819 */ /* 0x000fc800000006ff */
[----:B------:R-:W1:Y:S02]  /*a430*/  SYNCS.PHASECHK.TRANS64.TRYWAIT P1, [R7+URZ+0x31838], R10 ;  /* 0x0318380a070075a7 */ /* 0x000e64000802017f */
[----:B-1---5:R-:W-:Y:S05]  /*a440*/  @!P1 BRA `(.L_x_825) ;  /* 0x0000000c009c9947 */ /* 0x022fea0003800000 */
.L_x_838:
[----:B------:R-:W-:Y:S05]  /*a450*/  @P0 BRA `(.L_x_826) ;  /* 0x0000000000140947 */ /* 0x000fea0003800000 */
[----:B------:R-:W-:Y:S01]  /*a460*/  ISETP.NE.AND P1, PT, R17, RZ, PT ;  /* 0x000000ff1100720c */ /* 0x000fe20003f25270 */
[----:B-1----:R-:W-:-:S04]  /*a470*/  IMAD.MOV.U32 R10, RZ, RZ, 0x8100 ;  /* 0x00008100ff0a7424 */ /* 0x002fc800078e00ff */
[----:B------:R2:W-:Y:S08]  /*a480*/  SYNCS.ARRIVE.TRANS64 RZ, [R7+URZ+0x31830], R10 ;  /* 0x0318300a07ff79a7 */ /* 0x0005f0000800003f */
[----:B------:R-:W-:Y:S05]  /*a490*/  @!P1 BRA `(.L_x_826) ;  /* 0x0000000000049947 */ /* 0x000fea0003800000 */
[----:B------:R-:W-:Y:S01]  /*a4a0*/  BPT.TRAP 0x1 ;  /* 0x000000040000795c */ /* 0x000fe20000300000 */
.L_x_826:
        /* <DEDUP_REMOVED lines=51> */
.L_x_840:
[----:B------:R-:W-:Y:S01]  /*a7e0*/  LOP3.LUT R15, R15, 0x1, RZ, 0x3c, !PT ;  /* 0x000000010f0f7812 */ /* 0x000fe200078e3cff */
[----:B------:R-:W-:Y:S06]  /*a7f0*/  @P2 BRA `(.L_x_828) ;  /* 0x0000000000142947 */ /* 0x000fec0003800000 */
[----:B------:R-:W-:Y:S01]  /*a800*/  ISETP.NE.AND P1, PT, R17, RZ, PT ;  /* 0x000000ff1100720c */ /* 0x000fe20003f25270 */
[----:B-1----:R-:W-:-:S04]  /*a810*/  IMAD.MOV.U32 R20, RZ, RZ, 0x8100 ;  /* 0x00008100ff147424 */ /* 0x002fc800078e00ff */
[----:B------:R2:W-:Y:S08]  /*a820*/  SYNCS.ARRIVE.TRANS64 RZ, [R19+URZ+0x31810], R20 ;  /* 0x0318101413ff79a7 */ /* 0x0005f0000800003f */
[----:B------:R-:W-:Y:S05]  /*a830*/  @!P1 BRA `(.L_x_828) ;  /* 0x0000000000049947 */ /* 0x000fea0003800000 */
[----:B------:R-:W-:Y:S01]  /*a840*/  BPT.TRAP 0x1 ;  /* 0x000000040000795c */ /* 0x000fe20000300000 */
.L_x_828:
        /* <DEDUP_REMOVED lines=52> */
.L_x_824:
[----:B------:R-:W-:-:S04]  /*ab90*/  SHF.L.U32 R4, R15, 0x1f, RZ ;  /* 0x0000001f0f047819 */ /* 0x000fc800000006ff */
[----:B------:R-:W1:Y:S02]  /*aba0*/  SYNCS.PHASECHK.TRANS64.TRYWAIT P1, [R7+URZ+0x31838], R4 ;  /* 0x03183804070075a7 */ /* 0x000e64000802017f */
[----:B-1----:R-:W-:Y:S05]  /*abb0*/  @!P1 BRA `(.L_x_830) ;  /* 0x0000000400ec9947 */ /* 0x002fea0003800000 */
.L_x_841:
[----:B------:R-:W-:Y:S05]  /*abc0*/  @P0 BRA `(.L_x_831) ;  /* 0x0000000000180947 */ /* 0x000fea0003800000 */
[----:B------:R-:W2:Y:S01]  /*abd0*/  S2R R5, SR_TID.X ;  /* 0x0000000000057919 */ /* 0x000ea20000002100 */
[----:B-1----:R-:W-:-:S04]  /*abe0*/  IMAD.MOV.U32 R4, RZ, RZ, 0x8100 ;  /* 0x00008100ff047424 */ /* 0x002fc800078e00ff */
[----:B------:R3:W-:Y:S01]  /*abf0*/  SYNCS.ARRIVE.TRANS64 RZ, [R7+URZ+0x31830], R4 ;  /* 0x0318300407ff79a7 */ /* 0x0007e2000800003f */
[----:B--2---:R-:W-:-:S13]  /*ac00*/  LOP3.LUT P0, RZ, R5, 0x1f, RZ, 0xc0, !PT ;  /* 0x0000001f05ff7812 */ /* 0x004fda000780c0ff */
[----:B---3--:R-:W-:Y:S05]  /*ac10*/  @!P0 BRA `(.L_x_831) ;  /* 0x0000000000048947 */ /* 0x008fea0003800000 */
[----:B------:R-:W-:Y:S01]  /*ac20*/  BPT.TRAP 0x1 ;  /* 0x000000040000795c */ /* 0x000fe20000300000 */
.L_x_831:
        /* <DEDUP_REMOVED lines=14> */
[----:B------:R-:W-:Y:S01]  /*ad10*/  LOP3.LUT R15, R15, 0x1, RZ, 0x3c, !PT ;  /* 0x000000010f0f7812 */ /* 0x000fe200078e3cff */
[----:B------:R-:W-:-:S02]  /*ad20*/  UIADD3 UR40, UR8, 0x24100, URZ ;  /* 0x0002410008287890 */ /* 0x000fc4000fffe03f */
        /* <DEDUP_REMOVED lines=36> */
.L_x_821:
[----:B------:R-:W-:Y:S05]  /*af70*/  WARPSYNC.ALL ;  /* 0x0000000000007948 */ /* 0x000fea0003800000 */
[----:B------:R-:W-:-:S13]  /*af80*/  ELECT P0, URZ, PT ;  /* 0x00000000003f782f */ /* 0x000fda0003800000 */
[----:B------:R-:W-:Y:S05]  /*af90*/  @!P0 BRA `(.L_x_800) ;  /* 0x0000000000708947 */ /* 0x000fea0003800000 */
[----:B------:R-:W-:-:S04]  /*afa0*/  LOP3.LUT R0, R0, 0x2, RZ, 0xfc, !PT ;  /* 0x0000000200007812 */ /* 0x000fc800078efcff */
[----:B------:R-:W-:-:S13]  /*afb0*/  ISETP.NE.AND P1, PT, R0, 0x3, PT ;  /* 0x000000030000780c */ /* 0x000fda0003f25270 */
[----:B------:R-:W-:Y:S05]  /*afc0*/  @!P1 BRA `(.L_x_832) ;  /* 0x0000000000049947 */ /* 0x000fea0003800000 */
[----:B------:R-:W-:Y:S01]  /*afd0*/  BPT.TRAP 0x1 ;  /* 0x000000040000795c */ /* 0x000fe20000300000 */
.L_x_832:
        /* <DEDUP_REMOVED lines=8> */
.L_x_842:
        /* <DEDUP_REMOVED lines=9> */
.L_x_843:
[----:B------:R-:W-:Y:S05]  /*b0f0*/  @!P1 BRA `(.L_x_835) ;  /* 0x0000000000049947 */ /* 0x000fea0003800000 */
[----:B------:R-:W-:Y:S01]  /*b100*/  BPT.TRAP 0x1 ;  /* 0x000000040000795c */ /* 0x000fe20000300000 */
.L_x_835:
[----:B------:R-:W-:-:S07]  /*b110*/  SHF.L.U32 R15, R15, 0x1f, RZ ;  /* 0x0000001f0f0f7819 */ /* 0x000fce00000006ff */
.L_x_836:
[----:B--2---:R2:W3:Y:S02]  /*b120*/  SYNCS.PHASECHK.TRANS64.TRYWAIT P0, [R4+URZ+0x31838], R15 ;  /* 0x0318380f040075a7 */ /* 0x0044e4000800017f */
[----:B---3--:R-:W-:Y:S05]  /*b130*/  @!P0 NANOSLEEP.SYNCS 0x989680 ;  /* 0x009896800000895d */ /* 0x008fea0003900000 */
[----:B------:R-:W3:Y:S02]  /*b140*/  @!P0 SYNCS.PHASECHK.TRANS64 P0, [R4+URZ+0x31838], R15 ;  /* 0x0318380f040085a7 */ /* 0x000ee4000800007f */
[----:B---3--:R-:W-:Y:S05]  /*b150*/  @!P0 BRA `(.L_x_836) ;  /* 0xfffffffc00f08947 */ /* 0x008fea000383ffff */
.L_x_800:
[----:B------:R-:W-:Y:S05]  /*b160*/  BSYNC B0 ;  /* 0x0000000000007941 */ /* 0x000fea0003800000 */
.L_x_795:
[----:B------:R-:W-:Y:S05]  /*b170*/  EXIT ;  /* 0x000000000000794d */ /* 0x000fea0003800000 */
.L_x_803:
[----:B-1----:R1:W2:Y:S02]  /*b180*/  SYNCS.PHASECHK.TRANS64.TRYWAIT P0, [R17+URZ+0x31800], R10 ;  /* 0x0318000a110075a7 */ /* 0x0022a4000800017f */
[----:B--2---:R-:W-:Y:S05]  /*b190*/  @!P0 NANOSLEEP.SYNCS 0x989680 ;  /* 0x009896800000895d */ /* 0x004fea0003900000 */
[----:B------:R-:W2:Y:S02]  /*b1a0*/  @!P0 SYNCS.PHASECHK.TRANS64 P0, [R17+URZ+0x31800], R10 ;  /* 0x0318000a110085a7 */ /* 0x000ea4000800007f */
[----:B--2---:R-:W-:Y:S05]  /*b1b0*/  @!P0 BRA `(.L_x_803) ;  /* 0xfffffffc00f08947 */ /* 0x004fea000383ffff */
[----:B------:R-:W-:Y:S05]  /*b1c0*/  BRA `(.L_x_802) ;  /* 0xffffff5c00ac7947 */ /* 0x000fea000383ffff */
.L_x_807:
[----:B--2---:R2:W3:Y:S02]  /*b1d0*/  SYNCS.PHASECHK.TRANS64.TRYWAIT P1, [R16+URZ+0x31810], R9 ;  /* 0x03181009100075a7 */ /* 0x0044e4000802017f */
[----:B---3--:R-:W-:Y:S05]  /*b1e0*/  @!P1 NANOSLEEP.SYNCS 0x989680 ;  /* 0x009896800000995d */ /* 0x008fea0003900000 */
[----:B------:R-:W3:Y:S02]  /*b1f0*/  @!P1 SYNCS.PHASECHK.TRANS64 P1, [R16+URZ+0x31810], R9 ;  /* 0x03181009100095a7 */ /* 0x000ee4000802007f */
[----:B---3--:R-:W-:Y:S05]  /*b200*/  @!P1 BRA `(.L_x_807) ;  /* 0xfffffffc00f09947 */ /* 0x008fea000383ffff */
[----:B------:R-:W-:Y:S05]  /*b210*/  BRA `(.L_x_806) ;  /* 0xffffff6800087947 */ /* 0x000fea000383ffff */
.L_x_811:
[----:B----4-:R4:W1:Y:S02]  /*b220*/  SYNCS.PHASECHK.TRANS64.TRYWAIT P1, [R17+URZ+0x31830], R10 ;  /* 0x0318300a110075a7 */ /* 0x010864000802017f */
[----:B-1----:R-:W-:Y:S05]  /*b230*/  @!P1 NANOSLEEP.SYNCS 0x989680 ;  /* 0x009896800000995d */ /* 0x002fea0003900000 */
[----:B------:R-:W1:Y:S02]  /*b240*/  @!P1 SYNCS.PHASECHK.TRANS64 P1, [R17+URZ+0x31830], R10 ;  /* 0x0318300a110095a7 */ /* 0x000e64000802007f */
[----:B-1----:R-:W-:Y:S05]  /*b250*/  @!P1 BRA `(.L_x_811) ;  /* 0xfffffffc00f09947 */ /* 0x002fea000383ffff */
[----:B------:R-:W-:Y:S05]  /*b260*/  BRA `(.L_x_810) ;  /* 0xffffff8400087947 */ /* 0x000fea000383ffff */
.L_x_822:
[----:B-1----:R1:W2:Y:S02]  /*b270*/  SYNCS.PHASECHK.TRANS64.TRYWAIT P1, [R7+URZ+0x31820], R6 ;  /* 0x03182006070075a7 */ /* 0x0022a4000802017f */
[----:B--2---:R-:W-:Y:S05]  /*b280*/  @!P1 NANOSLEEP.SYNCS 0x989680 ;  /* 0x009896800000995d */ /* 0x004fea0003900000 */
[----:B------:R-:W2:Y:S02]  /*b290*/  @!P1 SYNCS.PHASECHK.TRANS64 P1, [R7+URZ+0x31820], R6 ;  /* 0x03182006070095a7 */ /* 0x000ea4000802007f */
[----:B--2---:R-:W-:Y:S05]  /*b2a0*/  @!P1 BRA `(.L_x_822) ;  /* 0xfffffffc00f09947 */ /* 0x004fea000383ffff */
[----:B------:R-:W-:Y:S05]  /*b2b0*/  BRA `(.L_x_837) ;  /* 0xffffffe8003c7947 */ /* 0x000fea000383ffff */
.L_x_825:
[----:B-1----:R1:W2:Y:S02]  /*b2c0*/  SYNCS.PHASECHK.TRANS64.TRYWAIT P1, [R7+URZ+0x31838], R10 ;  /* 0x0318380a070075a7 */ /* 0x0022a4000802017f */
[----:B--2---:R-:W-:Y:S05]  /*b2d0*/  @!P1 NANOSLEEP.SYNCS 0x989680 ;  /* 0x009896800000995d */ /* 0x004fea0003900000 */
[----:B------:R-:W2:Y:S02]  /*b2e0*/  @!P1 SYNCS.PHASECHK.TRANS64 P1, [R7+URZ+0x31838], R10 ;  /* 0x0318380a070095a7 */ /* 0x000ea4000802007f */
[----:B--2---:R-:W-:Y:S05]  /*b2f0*/  @!P1 BRA `(.L_x_825) ;  /* 0xfffffffc00f09947 */ /* 0x004fea000383ffff */
[----:B------:R-:W-:Y:S05]  /*b300*/  BRA `(.L_x_838) ;  /* 0xfffffff000507947 */ /* 0x000fea000383ffff */
.L_x_827:
[----:B------:R-:W-:-:S07]  /*b310*/  SHF.L.U32 R20, R14, 0x1f, RZ ;  /* 0x0000001f0e147819 */ /* 0x000fce00000006ff */
.L_x_839:
[----:B-1----:R1:W2:Y:S02]  /*b320*/  SYNCS.PHASECHK.TRANS64.TRYWAIT P1, [R19+URZ+0x31820], R20 ;  /* 0x03182014130075a7 */ /* 0x0022a4000802017f */
[----:B--2---:R-:W-:Y:S05]  /*b330*/  @!P1 NANOSLEEP.SYNCS 0x989680 ;  /* 0x009896800000995d */ /* 0x004fea0003900000 */
[----:B------:R-:W2:Y:S02]  /*b340*/  @!P1 SYNCS.PHASECHK.TRANS64 P1, [R19+URZ+0x31820], R20 ;  /* 0x03182014130095a7 */ /* 0x000ea4000802007f */
[----:B--2---:R-:W-:Y:S05]  /*b350*/  @!P1 BRA `(.L_x_839) ;  /* 0xfffffffc00f09947 */ /* 0x004fea000383ffff */
[----:B------:R-:W-:Y:S05]  /*b360*/  BRA `(.L_x_840) ;  /* 0xfffffff4001c7947 */ /* 0x000fea000383ffff */
.L_x_830:
[----:B-1----:R1:W2:Y:S02]  /*b370*/  SYNCS.PHASECHK.TRANS64.TRYWAIT P1, [R7+URZ+0x31838], R4 ;  /* 0x03183804070075a7 */ /* 0x0022a4000802017f */
[----:B--2---:R-:W-:Y:S05]  /*b380*/  @!P1 NANOSLEEP.SYNCS 0x989680 ;  /* 0x009896800000995d */ /* 0x004fea0003900000 */
[----:B------:R-:W2:Y:S02]  /*b390*/  @!P1 SYNCS.PHASECHK.TRANS64 P1, [R7+URZ+0x31838], R4 ;  /* 0x03183804070095a7 */ /* 0x000ea4000802007f */
[----:B--2---:R-:W-:Y:S05]  /*b3a0*/  @!P1 BRA `(.L_x_830) ;  /* 0xfffffffc00f09947 */ /* 0x004fea000383ffff */
[----:B------:R-:W-:Y:S05]  /*b3b0*/  BRA `(.L_x_841) ;  /* 0xfffffff800007947 */ /* 0x000fea000383ffff */
.L_x_833:
[----:B-1----:R1:W2:Y:S02]  /*b3c0*/  SYNCS.PHASECHK.TRANS64.TRYWAIT P0, [R3+URZ], R2 ;  /* 0x00000002030075a7 */ /* 0x0022a4000800017f */
[----:B--2---:R-:W-:Y:S05]  /*b3d0*/  @!P0 NANOSLEEP.SYNCS 0x989680 ;  /* 0x009896800000895d */ /* 0x004fea0003900000 */
[----:B------:R-:W2:Y:S02]  /*b3e0*/  @!P0 SYNCS.PHASECHK.TRANS64 P0, [R3+URZ], R2 ;  /* 0x00000002030085a7 */ /* 0x000ea4000800007f */
[----:B--2---:R-:W-:Y:S05]  /*b3f0*/  @!P0 BRA `(.L_x_833) ;  /* 0xfffffffc00f08947 */ /* 0x004fea000383ffff */
[----:B------:R-:W-:Y:S05]  /*b400*/  BRA `(.L_x_842) ;  /* 0xfffffffc00147947 */ /* 0x000fea000383ffff */
.L_x_834:
[----:B-1----:R1:W2:Y:S02]  /*b410*/  SYNCS.PHASECHK.TRANS64.TRYWAIT P0, [R17+URZ], R0 ;  /* 0x00000000110075a7 */ /* 0x0022a4000800017f */
[----:B--2---:R-:W-:Y:S05]  /*b420*/  @!P0 NANOSLEEP.SYNCS 0x989680 ;  /* 0x009896800000895d */ /* 0x004fea0003900000 */
[----:B------:R-:W2:Y:S02]  /*b430*/  @!P0 SYNCS.PHASECHK.TRANS64 P0, [R17+URZ], R0 ;  /* 0x00000000110085a7 */ /* 0x000ea4000800007f */
[----:B--2---:R-:W-:Y:S05]  /*b440*/  @!P0 BRA `(.L_x_834) ;  /* 0xfffffffc00f08947 */ /* 0x004fea000383ffff */
[----:B------:R-:W-:Y:S05]  /*b450*/  BRA `(.L_x_843) ;  /* 0xfffffffc00247947 */ /* 0x000fea000383ffff */
.L_x_844:
        /* <DEDUP_REMOVED lines=10> */
.L_x_1154:


//--------------------- .text._ZN7cutlass13device_kernelIN5flash22FlashAttnBwdPreprocessIN4cute5tupleIJNS3_1CILi64EEENS5_ILi256EEEEEENS_10bfloat16_tEfNS_4arch4Sm90ELb1ELb0EEEEEvNT_6ParamsE --------------------------
	.section	.text._ZN7cutlass13device_kernelIN5flash22FlashAttnBwdPreprocessIN4cute5tupleIJNS3_1CILi64EEENS5_ILi256EEEEEENS_10bfloat16_tEfNS_4arch4Sm90ELb1ELb0EEEEEvNT_6ParamsE,"ax",@progbits
	.align	128
.text._ZN7cutlass13device_kernelIN5flash22FlashAttnBwdPreprocessIN4cute5tupleIJNS3_1CILi64EEENS5_ILi256EEEEEENS_10bfloat16_tEfNS_4arch4Sm90ELb1ELb0EEEEEvNT_6ParamsE:
        .type           _ZN7cutlass13device_kernelIN5flash22FlashAttnBwdPreprocessIN4cute5tupleIJNS3_1CILi64EEENS5_ILi256EEEEEENS_10bfloat16_tEfNS_4arch4Sm90ELb1ELb0EEEEEvNT_6ParamsE,@function
        .size           _ZN7cutlass13device_kernelIN5flash22FlashAttnBwdPreprocessIN4cute5tupleIJNS3_1CILi64EEENS5_ILi256EEEEEENS_10bfloat16_tEfNS_4arch4Sm90ELb1ELb0EEEEEvNT_6ParamsE,(.L_x_1155 - _ZN7cutlass13device_kernelIN5flash22FlashAttnBwdPreprocessIN4cute5tupleIJNS3_1CILi64EEENS5_ILi256EEEEEENS_10bfloat16_tEfNS_4arch4Sm90ELb1ELb0EEEEEvNT_6ParamsE)
        .other          _ZN7cutlass13device_kernelIN5flash22FlashAttnBwdPreprocessIN4cute5tupleIJNS3_1CILi64EEENS5_ILi256EEEEEENS_10bfloat16_tEfNS_4arch4Sm90ELb1ELb0EEEEEvNT_6ParamsE,@"STO_CUDA_ENTRY STV_DEFAULT"
_ZN7cutlass13device_kernelIN5flash22FlashAttnBwdPreprocessIN4cute5tupleIJNS3_1CILi64EEENS5_ILi256EEEEEENS_10bfloat16_tEfNS_4arch4Sm90ELb1ELb0EEEEEvNT_6ParamsE:
[----:B------:R-:W-:Y:S01]  /*0000*/  LDC R1, c[0x0][0x28] ;  /* 0x00000a00ff017b82 */ /* 0x000fe20000000800 */
[----:B------:R-:W0:Y:S07]  /*0010*/  S2R R0, SR_CTAID.X ;  /* 0x0000000000007919 */ /* 0x000e2e0000002500 */
[----:B------:R-:W1:Y:S01]  /*0020*/  LDC R3, c[0x0][0x218] ;  /* 0x00008600ff037b82 */ /* 0x000e620000000800 */
[----:B------:R-:W-:Y:S01]  /*0030*/  IMAD.MOV.U32 R96, RZ, RZ, 0x7f800000 ;  /* 0x7f800000ff607424 */ /* 0x000fe200078e00ff */
[----:B------:R-:W-:Y:S01]  /*0040*/  ULDC.64 UR4, c[0x0][0x208] ;  /* 0x0000820000047ab9 */ /* 0x000fe20000000a00 */
[----:B------:R-:W2:Y:S05]  /*0050*/  S2R R9, SR_TID.X ;  /* 0x0000000000097919 */ /* 0x000eaa0000002100 */
[----:B------:R-:W3:Y:S08]  /*0060*/  S2UR UR6, SR_CTAID.Y ;  /* 0x00000000000679c3 */ /* 0x000ef00000002600 */
[----:B------:R-:W4:Y:S08]  /*0070*/  S2UR UR7, SR_CTAID.Z ;  /* 0x00000000000779c3 */ /* 0x000f300000002700 */
[----:B------:R-:W4:Y:S01]  /*0080*/  LDC.64 R68, c[0x0][0x250] ;  /* 0x00009400ff447b82 */ /* 0x000f220000000a00 */
[----:B0-----:R-:W-:Y:S01]  /*0090*/  IMAD.SHL.U32 R2, R0, 0x40, RZ ;  /* 0x0000004000027824 */ /* 0x001fe200078e00ff */
[----:B---3--:R-:W-:-:S03]  /*00a0*/  USHF.R.S32.HI UR8, URZ, 0x1f, UR6 ;  /* 0x0000001f3f087899 */ /* 0x008fc60008011406 */
[----:B-1----:R-:W-:-:S05]  /*00b0*/  IMAD.IADD R17, R3, 0x1, -R2 ;  /* 0x0000000103117824 */ /* 0x002fca00078e0a02 */
[----:B--2---:R-:W-:Y:S01]  /*00c0*/  ISETP.GE.AND P0, PT, R9, R17, PT ;  /* 0x000000110900720c */ /* 0x004fe20003f06270 */
[----:B----4-:R-:W-:-:S03]  /*00d0*/  USHF.R.S32.HI UR9, URZ, 0x1f, UR7 ;  /* 0x0000001f3f097899 */ /* 0x010fc60008011407 */
[----:B------:R-:W-:-:S13]  /*00e0*/  ISETP.GT.OR P0, PT, R9, 0x3f, P0 ;  /* 0x0000003f0900780c */ /* 0x000fda0000704670 */
[----:B------:R-:W0:Y:S01]  /*00f0*/  @!P0 LDC.64 R10, c[0x0][0x290] ;  /* 0x0000a400ff0a8b82 */ /* 0x000e220000000a00 */
[----:B------:R-:W-:Y:S02]  /*0100*/  @!P0 SHF.R.S32.HI R5, RZ, 0x1f, R9 ;  /* 0x0000001fff058819 */ /* 0x000fe40000011409 */
[----:B------:R-:W-:-:S04]  /*0110*/  @!P0 IADD3 R4, P1, R2, R9, RZ ;  /* 0x0000000902048210 */ /* 0x000fc80007f3e0ff */
[----:B------:R-:W-:Y:S01]  /*0120*/  @!P0 LEA.HI.X.SX32 R5, R2, R5, 0x1, P1 ;  /* 0x0000000502058211 */ /* 0x000fe200008f0eff */
[----:B------:R-:W1:Y:S08]  /*0130*/  @!P0 LDC.64 R12, c[0x0][0x298] ;  /* 0x0000a600ff0c8b82 */ /* 0x000e700000000a00 */
[----:B------:R-:W2:Y:S01]  /*0140*/  @!P0 LDC.64 R14, c[0x0][0x288] ;  /* 0x0000a200ff0e8b82 */ /* 0x000ea20000000a00 */
[----:B0-----:R-:W-:-:S02]  /*0150*/  @!P0 IMAD R6, R10, UR8, RZ ;  /* 0x000000080a068c24 */ /* 0x001fc4000f8e02ff */
[----:B------:R-:W-:-:S04]  /*0160*/  @!P0 IMAD.WIDE.U32 R4, R10, UR6, R4 ;  /* 0x000000060a048c25 */ /* 0x000fc8000f8e0004 */
[----:B------:R-:W-:Y:S02]  /*0170*/  @!P0 IMAD R7, R11, UR6, R6 ;  /* 0x000000060b078c24 */ /* 0x000fe4000f8e0206 */
[C---:B-1----:R-:W-:Y:S02]  /*0180*/  @!P0 IMAD R2, R12.reuse, UR9, RZ ;  /* 0x000000090c028c24 */ /* 0x042fe4000f8e02ff */
[----:B------:R-:W-:Y:S02]  /*0190*/  @!P0 IMAD.IADD R5, R5, 0x1, R7 ;  /* 0x0000000105058824 */ /* 0x000fe400078e0207 */
[----:B------:R-:W-:Y:S02]  /*01a0*/  @!P0 IMAD R7, R13, UR7, R2 ;  /* 0x000000070d078c24 */ /* 0x000fe4000f8e0202 */
[----:B------:R-:W-:Y:S02]  /*01b0*/  @!P0 IMAD.WIDE.U32 R4, R12, UR7, R4 ;  /* 0x000000070c048c25 */ /* 0x000fe4000f8e0004 */
[----:B------:R-:W0:Y:S03]  /*01c0*/  LDC.64 R12, c[0x0][0x230] ;  /* 0x00008c00ff0c7b82 */ /* 0x000e260000000a00 */
[----:B------:R-:W-:-:S02]  /*01d0*/  @!P0 IADD3 R2, R5, R7, RZ ;  /* 0x0000000705028210 */ /* 0x000fc40007ffe0ff */
[----:B--2---:R-:W-:-:S04]  /*01e0*/  @!P0 LEA R6, P1, R4, R14, 0x2 ;  /* 0x0000000e04068211 */ /* 0x004fc800078210ff */
[----:B------:R-:W-:Y:S02]  /*01f0*/  @!P0 LEA.HI.X R7, R4, R15, R2, 0x2, P1 ;  /* 0x0000000f04078211 */ /* 0x000fe400008f1402 */
[----:B------:R-:W-:Y:S01]  /*0200*/  SHF.R.S32.HI R2, RZ, 0x1f, R9 ;  /* 0x0000001fff027819 */ /* 0x000fe20000011409 */
[----:B------:R-:W1:Y:S02]  /*0210*/  LDC.64 R14, c[0x0][0x238] ;  /* 0x00008e00ff0e7b82 */ /* 0x000e640000000a00 */
[----:B------:R2:W5:Y:S01]  /*0220*/  @!P0 LDG.E R96, desc[UR4][R6.64] ;  /* 0x0000000406608981 */ /* 0x000562000c1e1900 */
[----:B------:R-:W-:Y:S01]  /*0230*/  LEA.HI R8, R2, R9, RZ, 0x4 ;  /* 0x0000000902087211 */ /* 0x000fe200078f20ff */
[----:B------:R-:W-:Y:S01]  /*0240*/  BSSY B0, `(.L_x_845) ;  /* 0x0000030000007945 */ /* 0x000fe20003800000 */
[----:B------:R-:W-:Y:S02]  /*0250*/  CS2R R24, SRZ ;  /* 0x0000000000187805 */ /* 0x000fe4000001ff00 */
[----:B------:R-:W-:-:S02]  /*0260*/  CS2R R72, SRZ ;  /* 0x0000000000487805 */ /* 0x000fc4000001ff00 */
[C---:B------:R-:W-:Y:S02]  /*0270*/  LOP3.LUT R2, R8.reuse, 0xfffffff0, RZ, 0xc0, !PT ;  /* 0xfffffff008027812 */ /* 0x040fe400078ec0ff */
[----:B------:R-:W-:Y:S02]  /*0280*/  CS2R R74, SRZ ;  /* 0x00000000004a7805 */ /* 0x000fe4000001ff00 */
[----:B------:R-:W-:Y:S02]  /*0290*/  LEA.HI.SX32 R10, R8, 0x20, 0x1c ;  /* 0x00000020080a7811 */ /* 0x000fe400078fe2ff */
[----:B------:R-:W-:Y:S02]  /*02a0*/  CS2R R60, SRZ ;  /* 0x00000000003c7805 */ /* 0x000fe4000001ff00 */
[----:B------:R-:W-:Y:S01]  /*02b0*/  CS2R R62, SRZ ;  /* 0x00000000003e7805 */ /* 0x000fe2000001ff00 */
[----:B------:R-:W-:Y:S02]  /*02c0*/  IMAD.IADD R2, R9, 0x1, -R2 ;  /* 0x0000000109027824 */ /* 0x000fe400078e0a02 */
[----:B0-----:R-:W-:-:S02]  /*02d0*/  IMAD R4, R12, UR8, RZ ;  /* 0x000000080c047c24 */ /* 0x001fc4000f8e02ff */
[----:B------:R-:W-:Y:S02]  /*02e0*/  IMAD.SHL.U32 R64, R2, 0x8, RZ ;  /* 0x0000000802407824 */ /* 0x000fe400078e00ff */
[----:B------:R-:W-:Y:S01]  /*02f0*/  IMAD R5, R13, UR6, R4 ;  /* 0x000000060d057c24 */ /* 0x000fe2000f8e0204 */
[----:B------:R-:W-:Y:S01]  /*0300*/  LEA.HI.SX32 R4, R8, 0x10, 0x1c ;  /* 0x0000001008047811 */ /* 0x000fe200078fe2ff */
[----:B------:R-:W-:Y:S01]  /*0310*/  IMAD R9, R0, -0x40, R3 ;  /* 0xffffffc000097824 */ /* 0x000fe200078e0203 */
[----:B------:R-:W-:Y:S02]  /*0320*/  SHF.R.S32.HI R65, RZ, 0x1f, R64 ;  /* 0x0000001fff417819 */ /* 0x000fe40000011440 */
[----:B------:R-:W-:Y:S02]  /*0330*/  SHF.R.S32.HI R8, RZ, 0x4, R8 ;  /* 0x00000004ff087819 */ /* 0x000fe40000011408 */
[----:B------:R-:W-:Y:S01]  /*0340*/  ISETP.GE.AND P1, PT, R4, R9, PT ;  /* 0x000000090400720c */ /* 0x000fe20003f26270 */
[----:B--2---:R-:W-:Y:S01]  /*0350*/  IMAD.WIDE.U32 R6, R12, UR6, R64 ;  /* 0x000000060c067c25 */ /* 0x004fe2000f8e0040 */
[----:B------:R-:W-:-:S02]  /*0360*/  ISETP.GE.AND P4, PT, R8, R17, PT ;  /* 0x000000110800720c */ /* 0x000fc40003f86270 */
[-C--:B------:R-:W-:Y:S01]  /*0370*/  ISETP.GE.AND P0, PT, R10, R9.reuse, PT ;  /* 0x000000090a00720c */ /* 0x080fe20003f06270 */
[----:B------:R-:W-:Y:S01]  /*0380*/  IMAD.IADD R7, R7, 0x1, R5 ;  /* 0x0000000107077824 */ /* 0x000fe200078e0205 */
[----:B------:R-:W-:Y:S01]  /*0390*/  ISETP.GE.AND P2, PT, R8, R9, PT ;  /* 0x000000090800720c */ /* 0x000fe20003f46270 */
[----:B------:R-:W0:Y:S01]  /*03a0*/  LDC.64 R4, c[0x0][0x258] ;  /* 0x00009600ff047b82 */ /* 0x000e220000000a00 */
[C---:B-1----:R-:W-:Y:S01]  /*03b0*/  IMAD R12, R14.reuse, UR9, RZ ;  /* 0x000000090e0c7c24 */ /* 0x042fe2000f8e02ff */
[----:B------:R-:W-:Y:S01]  /*03c0*/  SHF.R.S32.HI R9, RZ, 0x1f, R8 ;  /* 0x0000001fff097819 */ /* 0x000fe20000011408 */
[----:B------:R-:W-:Y:S01]  /*03d0*/  IMAD.WIDE.U32 R6, R14, UR7, R6 ;  /* 0x000000070e067c25 */ /* 0x000fe2000f8e0006 */
[----:B------:R-:W-:-:S03]  /*03e0*/  IADD3 R10, R8, 0x10, RZ ;  /* 0x00000010080a7810 */ /* 0x000fc60007ffe0ff */
[----:B------:R-:W-:Y:S01]  /*03f0*/  IMAD R15, R15, UR7, R12 ;  /* 0x000000070f0f7c24 */ /* 0x000fe2000f8e020c */
[----:B------:R-:W-:Y:S01]  /*0400*/  ISETP.GE.AND P3, PT, R10, R17, PT ;  /* 0x000000110a00720c */ /* 0x000fe20003f66270 */
[----:B------:R-:W-:Y:S02]  /*0410*/  VIADD R16, R8, 0x20 ;  /* 0x0000002008107836 */ /* 0x000fe40000000000 */
[----:B------:R-:W-:Y:S01]  /*0420*/  IMAD.WIDE R66, R0, 0x40, R8 ;  /* 0x0000004000427825 */ /* 0x000fe200078e0208 */
[----:B------:R-:W-:Y:S01]  /*0430*/  IADD3 R15, R7, R15, RZ ;  /* 0x0000000f070f7210 */ /* 0x000fe20007ffe0ff */
[----:B------:R-:W-:Y:S08]  /*0440*/  @P4 BRA `(.L_x_846) ;  /* 0x00000000003c4947 */ /* 0x000ff00003800000 */
[----:B------:R-:W-:Y:S01]  /*0450*/  ULDC.64 UR10, c[0x0][0x228] ;  /* 0x00008a00000a7ab9 */ /* 0x000fe20000000a00 */
[----:B------:R-:W-:Y:S01]  /*0460*/  IMAD.MOV.U32 R14, RZ, RZ, R6 ;  /* 0x000000ffff0e7224 */ /* 0x000fe200078e0006 */
[----:B------:R-:W-:Y:S01]  /*0470*/  ULDC.64 UR12, c[0x0][0x210] ;  /* 0x00008400000c7ab9 */ /* 0x000fe20000000a00 */
[----:B------:R-:W-:Y:S02]  /*0480*/  IMAD R11, R67, UR10, RZ ;  /* 0x0000000a430b7c24 */ /* 0x000fe4000f8e02ff */
[----:B------:R-:W-:Y:S02]  /*0490*/  VIADD R10, R64, 0x80 ;  /* 0x00000080400a7836 */ /* 0x000fe40000000000 */
[----:B------:R-:W-:Y:S01]  /*04a0*/  IMAD.WIDE.U32 R12, R66, UR10, R14 ;  /* 0x0000000a420c7c25 */ /* 0x000fe2000f8e000e */
[----:B------:R-:W-:Y:S02]  /*04b0*/  ULDC UR10, c[0x0][0x21c] ;  /* 0x00008700000a7ab9 */ /* 0x000fe40000000800 */
[----:B------:R-:W-:Y:S01]  /*04c0*/  ISETP.GE.AND P4, PT, R64, UR10, PT ;  /* 0x0000000a40007c0c */ /* 0x000fe2000bf86270 */
[----:B------:R-:W-:Y:S01]  /*04d0*/  IMAD R11, R66, UR11, R11 ;  /* 0x0000000b420b7c24 */ /* 0x000fe2000f8e020b */
[----:B------:R-:W-:-:S02]  /*04e0*/  ISETP.GE.AND P5, PT, R10, UR10, PT ;  /* 0x0000000a0a007c0c */ /* 0x000fc4000bfa6270 */
[----:B------:R-:W-:Y:S02]  /*04f0*/  LEA R10, P6, R12, UR12, 0x1 ;  /* 0x0000000c0c0a7c11 */ /* 0x000fe4000f8c08ff */
[----:B------:R-:W-:-:S04]  /*0500*/  IADD3 R11, R13, R11, RZ ;  /* 0x0000000b0d0b7210 */ /* 0x000fc80007ffe0ff */
[----:B------:R-:W-:-:S05]  /*0510*/  LEA.HI.X R11, R12, UR13, R11, 0x1, P6 ;  /* 0x0000000d0c0b7c11 */ /* 0x000fca000b0f0c0b */
[----:B------:R1:W5:Y:S04]  /*0520*/  @!P4 LDG.E.128 R72, desc[UR4][R10.64] ;  /* 0x000000040a48c981 */ /* 0x000368000c1e1d00 */
[----:B------:R1:W5:Y:S02]  /*0530*/  @!P5 LDG.E.128 R60, desc[UR4][R10.64+0x100] ;  /* 0x000100040a3cd981 */ /* 0x000364000c1e1d00 */
.L_x_846:
[----:B------:R-:W-:Y:S05]  /*0540*/  BSYNC B0 ;  /* 0x0000000000007941 */ /* 0x000fea0003800000 */
.L_x_845:
[----:B------:R-:W-:Y:S01]  /*0550*/  BSSY B0, `(.L_x_847) ;  /* 0x000001a000007945 */ /* 0x000fe20003800000 */
[----:B------:R-:W-:Y:S02]  /*0560*/  ISETP.GE.AND P4, PT, R16, R17, PT ;  /* 0x000000111000720c */ /* 0x000fe40003f86270 */
[----:B------:R-:W-:Y:S02]  /*0570*/  CS2R R26, SRZ ;  /* 0x00000000001a7805 */ /* 0x000fe4000001ff00 */
[----:B------:R-:W-:Y:S02]  /*0580*/  CS2R R40, SRZ ;  /* 0x0000000000287805 */ /* 0x000fe4000001ff00 */
[----:B------:R-:W-:Y:S01]  /*0590*/  CS2R R42, SRZ ;  /* 0x00000000002a7805 */ /* 0x000fe2000001ff00 */
[----:B------:R-:W-:Y:S02]  /*05a0*/  IMAD R16, R68, UR8, RZ ;  /* 0x0000000844107c24 */ /* 0x000fe4000f8e02ff */
[----:B------:R-:W-:Y:S01]  /*05b0*/  VIADD R12, R8, 0x30 ;  /* 0x00000030080c7836 */ /* 0x000fe20000000000 */
[----:B------:R-:W-:Y:S06]  /*05c0*/  @P3 BRA `(.L_x_848) ;  /* 0x0000000000483947 */ /* 0x000fec0003800000 */
[----:B------:R-:W-:Y:S01]  /*05d0*/  IADD3 R9, P3, R66, 0x10, RZ ;  /* 0x0000001042097810 */ /* 0x000fe20007f7e0ff */
[----:B------:R-:W-:Y:S01]  /*05e0*/  ULDC.64 UR10, c[0x0][0x228] ;  /* 0x00008a00000a7ab9 */ /* 0x000fe20000000a00 */
[----:B-1----:R-:W-:Y:S01]  /*05f0*/  IMAD.MOV.U32 R10, RZ, RZ, R6 ;  /* 0x000000ffff0a7224 */ /* 0x002fe200078e0006 */
[----:B------:R-:W-:Y:S01]  /*0600*/  IADD3 R13, R64, 0x80, RZ ;  /* 0x00000080400d7810 */ /* 0x000fe20007ffe0ff */
[----:B------:R-:W-:Y:S01]  /*0610*/  IMAD.MOV.U32 R11, RZ, RZ, R15 ;  /* 0x000000ffff0b7224 */ /* 0x000fe200078e000f */
[----:B------:R-:W-:Y:S01]  /*0620*/  ULDC.64 UR12, c[0x0][0x210] ;  /* 0x00008400000c7ab9 */ /* 0x000fe20000000a00 */
[----:B------:R-:W-:Y:S02]  /*0630*/  IMAD.X R8, RZ, RZ, R67, P3 ;  /* 0x000000ffff087224 */ /* 0x000fe400018e0643 */
[----:B------:R-:W-:-:S04]  /*0640*/  IMAD.WIDE.U32 R10, R9, UR10, R10 ;  /* 0x0000000a090a7c25 */ /* 0x000fc8000f8e000a */
[----:B------:R-:W-:Y:S01]  /*0650*/  IMAD R8, R8, UR10, RZ ;  /* 0x0000000a08087c24 */ /* 0x000fe2000f8e02ff */
[----:B------:R-:W-:Y:S02]  /*0660*/  ULDC UR10, c[0x0][0x21c] ;  /* 0x00008700000a7ab9 */ /* 0x000fe40000000800 */
[----:B------:R-:W-:Y:S01]  /*0670*/  ISETP.GE.AND P5, PT, R64, UR10, PT ;  /* 0x0000000a40007c0c */ /* 0x000fe2000bfa6270 */
[----:B------:R-:W-:Y:S01]  /*0680*/  IMAD R9, R9, UR11, R8 ;  /* 0x0000000b09097c24 */ /* 0x000fe2000f8e0208 */
[----:B------:R-:W-:Y:S02]  /*0690*/  ISETP.GE.AND P6, PT, R13, UR10, PT ;  /* 0x0000000a0d007c0c */ /* 0x000fe4000bfc6270 */
[----:B------:R-:W-:Y:S02]  /*06a0*/  LEA R8, P3, R10, UR12, 0x1 ;  /* 0x0000000c0a087c11 */ /* 0x000fe4000f8608ff */
[----:B------:R-:W-:-:S04]  /*06b0*/  IADD3 R9, R11, R9, RZ ;  /* 0x000000090b097210 */ /* 0x000fc80007ffe0ff */
[----:B------:R-:W-:-:S05]  /*06c0*/  LEA.HI.X R9, R10, UR13, R9, 0x1, P3 ;  /* 0x0000000d0a097c11 */ /* 0x000fca00098f0c09 */
[----:B------:R2:W5:Y:S04]  /*06d0*/  @!P5 LDG.E.128 R24, desc[UR4][R8.64] ;  /* 0x000000040818d981 */ /* 0x000568000c1e1d00 */
[----:B------:R2:W5:Y:S02]  /*06e0*/  @!P6 LDG.E.128 R40, desc[UR4][R8.64+0x100] ;  /* 0x000100040828e981 */ /* 0x000564000c1e1d00 */
.L_x_848:
[----:B------:R-:W-:Y:S05]  /*06f0*/  BSYNC B0 ;  /* 0x0000000000007941 */ /* 0x000fea0003800000 */
.L_x_847:
[----:B------:R-:W-:Y:S01]  /*0700*/  ISETP.GE.AND P3, PT, R12, R17, PT ;  /* 0x000000110c00720c */ /* 0x000fe20003f66270 */
[----:B------:R-:W-:Y:S01]  /*0710*/  IMAD R69, R69, UR6, R16 ;  /* 0x0000000645457c24 */ /* 0x000fe2000f8e0210 */
[----:B------:R-:W-:Y:S01]  /*0720*/  BSSY B0, `(.L_x_849) ;  /* 0x000001f000007945 */ /* 0x000fe20003800000 */
        /* <DEDUP_REMOVED lines=9> */
[----:B0-----:R-:W-:Y:S02]  /*07c0*/  IMAD R32, R4, UR9, RZ ;  /* 0x0000000904207c24 */ /* 0x001fe4000f8e02ff */
[----:B------:R-:W-:Y:S01]  /*07d0*/  IMAD.IADD R69, R13, 0x1, R69 ;  /* 0x000000010d457824 */ /* 0x000fe200078e0245 */
[----:B------:R-:W-:Y:S06]  /*07e0*/  @P4 BRA `(.L_x_850) ;  /* 0x0000000000484947 */ /* 0x000fec0003800000 */
[----:B--2---:R-:W-:Y:S01]  /*07f0*/  IADD3 R9, P4, R66, 0x20, RZ ;  /* 0x0000002042097810 */ /* 0x004fe20007f9e0ff */
        /* <DEDUP_REMOVED lines=17> */
.L_x_850:
[----:B------:R-:W-:Y:S05]  /*0910*/  BSYNC B0 ;  /* 0x0000000000007941 */ /* 0x000fea0003800000 */
.L_x_849:
[----:B------:R-:W-:Y:S04]  /*0920*/  BSSY B0, `(.L_x_851) ;  /* 0x0000014000007945 */ /* 0x000fe80003800000 */
[----:B------:R-:W-:Y:S05]  /*0930*/  @P3 BRA `(.L_x_852) ;  /* 0x0000000000483947 */ /* 0x000fea0003800000 */
[----:B------:R-:W-:Y:S01]  /*0940*/  IADD3 R7, P4, R66, 0x30, RZ ;  /* 0x0000003042077810 */ /* 0x000fe20007f9e0ff */
[----:B------:R-:W-:Y:S01]  /*0950*/  ULDC.64 UR10, c[0x0][0x228] ;  /* 0x00008a00000a7ab9 */ /* 0x000fe20000000a00 */
[----:B0-2---:R-:W-:Y:S01]  /*0960*/  MOV R9, R15 ;  /* 0x0000000f00097202 */ /* 0x005fe20000000f00 */
[----:B------:R-:W-:Y:S02]  /*0970*/  ULDC.64 UR12, c[0x0][0x210] ;  /* 0x00008400000c7ab9 */ /* 0x000fe40000000a00 */
[----:B------:R-:W-:-:S04]  /*0980*/  IMAD.X R8, RZ, RZ, R67, P4 ;  /* 0x000000ffff087224 */ /* 0x000fc800020e0643 */
[----:B-1----:R-:W-:Y:S02]  /*0990*/  IMAD R10, R8, UR10, RZ ;  /* 0x0000000a080a7c24 */ /* 0x002fe4000f8e02ff */
[----:B------:R-:W-:Y:S02]  /*09a0*/  IMAD.MOV.U32 R8, RZ, RZ, R6 ;  /* 0x000000ffff087224 */ /* 0x000fe400078e0006 */
[C---:B------:R-:W-:Y:S02]  /*09b0*/  VIADD R6, R64.reuse, 0x80 ;  /* 0x0000008040067836 */ /* 0x040fe40000000000 */
[C---:B------:R-:W-:Y:S01]  /*09c0*/  IMAD.WIDE.U32 R8, R7.reuse, UR10, R8 ;  /* 0x0000000a07087c25 */ /* 0x040fe2000f8e0008 */
[----:B------:R-:W-:Y:S02]  /*09d0*/  ULDC UR10, c[0x0][0x21c] ;  /* 0x00008700000a7ab9 */ /* 0x000fe40000000800 */
[----:B------:R-:W-:Y:S01]  /*09e0*/  ISETP.GE.AND P5, PT, R64, UR10, PT ;  /* 0x0000000a40007c0c */ /* 0x000fe2000bfa6270 */
[----:B------:R-:W-:Y:S01]  /*09f0*/  IMAD R7, R7, UR11, R10 ;  /* 0x0000000b07077c24 */ /* 0x000fe2000f8e020a */
[----:B------:R-:W-:-:S02]  /*0a00*/  ISETP.GE.AND P6, PT, R6, UR10, PT ;  /* 0x0000000a06007c0c */ /* 0x000fc4000bfc6270 */
[----:B------:R-:W-:Y:S01]  /*0a10*/  LEA R6, P4, R8, UR12, 0x1 ;  /* 0x0000000c08067c11 */ /* 0x000fe2000f8808ff */
[----:B------:R-:W-:-:S05]  /*0a20*/  IMAD.IADD R7, R9, 0x1, R7 ;  /* 0x0000000109077824 */ /* 0x000fca00078e0207 */
[----:B------:R-:W-:-:S05]  /*0a30*/  LEA.HI.X R7, R8, UR13, R7, 0x1, P4 ;  /* 0x0000000d08077c11 */ /* 0x000fca000a0f0c07 */
[----:B------:R3:W5:Y:S04]  /*0a40*/  @!P5 LDG.E.128 R20, desc[UR4][R6.64] ;  /* 0x000000040614d981 */ /* 0x000768000c1e1d00 */
[----:B------:R3:W5:Y:S02]  /*0a50*/  @!P6 LDG.E.128 R28, desc[UR4][R6.64+0x100] ;  /* 0x00010004061ce981 */ /* 0x000764000c1e1d00 */
.L_x_852:
[----:B------:R-:W-:Y:S05]  /*0a60*/  BSYNC B0 ;  /* 0x0000000000007941 */ /* 0x000fea0003800000 */
.L_x_851:
[----:B------:R-:W-:Y:S01]  /*0a70*/  MOV R68, R12 ;  /* 0x0000000c00447202 */ /* 0x000fe20000000f00 */
[----:B------:R-:W-:Y:S01]  /*0a80*/  IMAD R71, R5, UR7, R32 ;  /* 0x0000000705477c24 */ /* 0x000fe2000f8e0220 */
[----:B------:R-:W-:Y:S01]  /*0a90*/  BSSY B0, `(.L_x_853) ;  /* 0x0000023000007945 */ /* 0x000fe20003800000 */
[----:B---3--:R-:W-:Y:S02]  /*0aa0*/  CS2R R6, SRZ ;  /* 0x0000000000067805 */ /* 0x008fe4000001ff00 */
[----:B------:R-:W-:Y:S01]  /*0ab0*/  CS2R R12, SRZ ;  /* 0x00000000000c7805 */ /* 0x000fe2000001ff00 */
[----:B------:R-:W-:Y:S01]  /*0ac0*/  IMAD.WIDE.U32 R68, R4, UR7, R68 ;  /* 0x0000000704447c25 */ /* 0x000fe2000f8e0044 */
[----:B------:R-:W-:Y:S02]  /*0ad0*/  CS2R R4, SRZ ;  /* 0x0000000000047805 */ /* 0x000fe4000001ff00 */
[----:B------:R-:W-:Y:S02]  /*0ae0*/  CS2R R14, SRZ ;  /* 0x00000000000e7805 */ /* 0x000fe4000001ff00 */
[----:B------:R-:W-:-:S02]  /*0af0*/  CS2R R52, SRZ ;  /* 0x0000000000347805 */ /* 0x000fc4000001ff00 */
[----:B------:R-:W-:Y:S02]  /*0b00*/  CS2R R54, SRZ ;  /* 0x0000000000367805 */ /* 0x000fe4000001ff00 */
[----:B0-2---:R-:W-:Y:S02]  /*0b10*/  CS2R R8, SRZ ;  /* 0x0000000000087805 */ /* 0x005fe4000001ff00 */
[----:B-1----:R-:W-:Y:S02]  /*0b20*/  CS2R R10, SRZ ;  /* 0x00000000000a7805 */ /* 0x002fe4000001ff00 */
        /* <DEDUP_REMOVED lines=8> */
[----:B------:R-:W-:Y:S01]  /*0bb0*/  IMAD.IADD R71, R69, 0x1, R71 ;  /* 0x0000000145477824 */ /* 0x000fe200078e0247 */
[----:B------:R-:W-:Y:S06]  /*0bc0*/  @P2 BRA `(.L_x_854) ;  /* 0x00000000003c2947 */ /* 0x000fec0003800000 */
[----:B------:R-:W-:Y:S01]  /*0bd0*/  ULDC.64 UR8, c[0x0][0x248] ;  /* 0x0000920000087ab9 */ /* 0x000fe20000000a00 */
[----:B------:R-:W-:Y:S01]  /*0be0*/  MOV R70, R68 ;  /* 0x0000004400467202 */ /* 0x000fe20000000f00 */
[----:B------:R-:W-:Y:S01]  /*0bf0*/  IMAD R77, R67, UR8, RZ ;  /* 0x00000008434d7c24 */ /* 0x000fe2000f8e02ff */
[----:B------:R-:W-:Y:S01]  /*0c00*/  ULDC UR10, c[0x0][0x21c] ;  /* 0x00008700000a7ab9 */ /* 0x000fe20000000800 */
[C---:B------:R-:W-:Y:S01]  /*0c10*/  VIADD R76, R64.reuse, 0x80 ;  /* 0x00000080404c7836 */ /* 0x040fe20000000000 */
[----:B------:R-:W-:Y:S01]  /*0c20*/  ISETP.GE.AND P4, PT, R64, UR10, PT ;  /* 0x0000000a40007c0c */ /* 0x000fe2000bf86270 */
[----:B------:R-:W-:-:S03]  /*0c30*/  IMAD.WIDE.U32 R78, R66, UR8, R70 ;  /* 0x00000008424e7c25 */ /* 0x000fc6000f8e0046 */
[----:B------:R-:W-:Y:S01]  /*0c40*/  ISETP.GE.AND P5, PT, R76, UR10, PT ;  /* 0x0000000a4c007c0c */ /* 0x000fe2000bfa6270 */
[----:B------:R-:W-:Y:S01]  /*0c50*/  IMAD R77, R66, UR9, R77 ;  /* 0x00000009424d7c24 */ /* 0x000fe2000f8e024d */
[----:B------:R-:W-:Y:S02]  /*0c60*/  ULDC.64 UR8, c[0x0][0x240] ;  /* 0x0000900000087ab9 */ /* 0x000fe40000000a00 */
[----:B------:R-:W-:Y:S01]  /*0c70*/  LEA R76, P2, R78, UR8, 0x1 ;  /* 0x000000084e4c7c11 */ /* 0x000fe2000f8408ff */
[----:B------:R-:W-:-:S05]  /*0c80*/  IMAD.IADD R77, R79, 0x1, R77 ;  /* 0x000000014f4d7824 */ /* 0x000fca00078e024d */
[----:B------:R-:W-:-:S05]  /*0c90*/  LEA.HI.X R77, R78, UR9, R77, 0x1, P2 ;  /* 0x000000094e4d7c11 */ /* 0x000fca00090f0c4d */
[----:B------:R0:W5:Y:S04]  /*0ca0*/  @!P4 LDG.E.128 R4, desc[UR4][R76.64] ;  /* 0x000000044c04c981 */ /* 0x000168000c1e1d00 */
[----:B------:R0:W5:Y:S02]  /*0cb0*/  @!P5 LDG.E.128 R48, desc[UR4][R76.64+0x100] ;  /* 0x000100044c30d981 */ /* 0x000164000c1e1d00 */
.L_x_854:
[----:B------:R-:W-:Y:S05]  /*0cc0*/  BSYNC B0 ;  /* 0x0000000000007941 */ /* 0x000fea0003800000 */
.L_x_853:
[----:B------:R-:W-:Y:S04]  /*0cd0*/  BSSY B0, `(.L_x_855) ;  /* 0x0000020000007945 */ /* 0x000fe80003800000 */
[----:B------:R-:W-:Y:S05]  /*0ce0*/  @P1 BRA `(.L_x_856) ;  /* 0x0000000000781947 */ /* 0x000fea0003800000 */
[C---:B0-----:R-:W-:Y:S01]  /*0cf0*/  VIADD R76, R64.reuse, 0x80 ;  /* 0x00000080404c7836 */ /* 0x041fe20000000000 */
[----:B------:R-:W-:Y:S02]  /*0d00*/  ULDC UR8, c[0x0][0x21c] ;  /* 0x0000870000087ab9 */ /* 0x000fe40000000800 */
[----:B------:R-:W-:Y:S02]  /*0d10*/  ISETP.GE.AND P2, PT, R64, UR8, PT ;  /* 0x0000000840007c0c */ /* 0x000fe4000bf46270 */
[----:B------:R-:W-:-:S11]  /*0d20*/  ISETP.GE.AND P1, PT, R76, UR8, PT ;  /* 0x000000084c007c0c */ /* 0x000fd6000bf26270 */
[----:B------:R-:W0:Y:S01]  /*0d30*/  @!P2 LDC.64 R84, c[0x0][0x248] ;  /* 0x00009200ff54ab82 */ /* 0x000e220000000a00 */
[C---:B------:R-:W-:Y:S01]  /*0d40*/  @!P2 IADD3 R83, P4, R66.reuse, 0x10, RZ ;  /* 0x000000104253a810 */ /* 0x040fe20007f9e0ff */
[--C-:B------:R-:W-:Y:S01]  /*0d50*/  @!P2 IMAD.MOV.U32 R76, RZ, RZ, R68.reuse ;  /* 0x000000ffff4ca224 */ /* 0x100fe200078e0044 */
[----:B------:R-:W-:Y:S01]  /*0d60*/  @!P1 IADD3 R89, P5, R66, 0x10, RZ ;  /* 0x0000001042599810 */ /* 0x000fe20007fbe0ff */
[----:B------:R-:W-:Y:S01]  /*0d70*/  @!P1 IMAD.MOV.U32 R78, RZ, RZ, R68 ;  /* 0x000000ffff4e9224 */ /* 0x000fe200078e0044 */
[----:B------:R-:W-:Y:S02]  /*0d80*/  @!P2 IADD3.X R79, RZ, R67, RZ, P4, !PT ;  /* 0x00000043ff4fa210 */ /* 0x000fe400027fe4ff */
[----:B------:R-:W-:Y:S01]  /*0d90*/  @!P2 MOV R77, R71 ;  /* 0x00000047004da202 */ /* 0x000fe20000000f00 */
[----:B------:R-:W1:Y:S01]  /*0da0*/  @!P1 LDC.64 R90, c[0x0][0x248] ;  /* 0x00009200ff5a9b82 */ /* 0x000e620000000a00 */
[----:B------:R-:W-:-:S07]  /*0db0*/  @!P1 IMAD.X R81, RZ, RZ, R67, P5 ;  /* 0x000000ffff519224 */ /* 0x000fce00028e0643 */
[----:B------:R-:W2:Y:S08]  /*0dc0*/  @!P2 LDC.64 R86, c[0x0][0x240] ;  /* 0x00009000ff56ab82 */ /* 0x000eb00000000a00 */
[----:B------:R-:W3:Y:S01]  /*0dd0*/  @!P1 LDC.64 R92, c[0x0][0x240] ;  /* 0x00009000ff5c9b82 */ /* 0x000ee20000000a00 */
[-C--:B0-----:R-:W-:Y:S02]  /*0de0*/  @!P2 IMAD R82, R79, R84.reuse, RZ ;  /* 0x000000544f52a224 */ /* 0x081fe400078e02ff */
[----:B------:R-:W-:-:S04]  /*0df0*/  @!P2 IMAD.WIDE.U32 R76, R83, R84, R76 ;  /* 0x00000054534ca225 */ /* 0x000fc800078e004c */
[----:B------:R-:W-:Y:S02]  /*0e00*/  @!P1 IMAD.MOV.U32 R79, RZ, RZ, R71 ;  /* 0x000000ffff4f9224 */ /* 0x000fe400078e0047 */
[-C--:B-1----:R-:W-:Y:S02]  /*0e10*/  @!P1 IMAD R84, R81, R90.reuse, RZ ;  /* 0x0000005a51549224 */ /* 0x082fe400078e02ff */
[----:B------:R-:W-:-:S04]  /*0e20*/  @!P1 IMAD.WIDE.U32 R80, R89, R90, R78 ;  /* 0x0000005a59509225 */ /* 0x000fc800078e004e */
[----:B------:R-:W-:Y:S01]  /*0e30*/  @!P2 IMAD R79, R83, R85, R82 ;  /* 0x00000055534fa224 */ /* 0x000fe200078e0252 */
[----:B--2---:R-:W-:Y:S01]  /*0e40*/  @!P2 LEA R78, P4, R76, R86, 0x1 ;  /* 0x000000564c4ea211 */ /* 0x004fe200078808ff */
[----:B------:R-:W-:-:S03]  /*0e50*/  @!P1 IMAD R91, R89, R91, R84 ;  /* 0x0000005b595b9224 */ /* 0x000fc600078e0254 */
[----:B------:R-:W-:Y:S01]  /*0e60*/  @!P2 IADD3 R77, R77, R79, RZ ;  /* 0x0000004f4d4da210 */ /* 0x000fe20007ffe0ff */
[----:B------:R-:W-:Y:S01]  /*0e70*/  @!P1 IMAD.IADD R91, R81, 0x1, R91 ;  /* 0x00000001515b9824 */ /* 0x000fe200078e025b */
[----:B---3--:R-:W-:Y:S02]  /*0e80*/  @!P1 LEA R82, P5, R80, R92, 0x1 ;  /* 0x0000005c50529211 */ /* 0x008fe400078a08ff */
[----:B------:R-:W-:Y:S02]  /*0e90*/  @!P2 LEA.HI.X R79, R76, R87, R77, 0x1, P4 ;  /* 0x000000574c4fa211 */ /* 0x000fe400020f0c4d */
[----:B------:R-:W-:-:S03]  /*0ea0*/  @!P1 LEA.HI.X R83, R80, R93, R91, 0x1, P5 ;  /* 0x0000005d50539211 */ /* 0x000fc600028f0c5b */
[----:B------:R1:W5:Y:S04]  /*0eb0*/  @!P2 LDG.E.128 R12, desc[UR4][R78.64] ;  /* 0x000000044e0ca981 */ /* 0x000368000c1e1d00 */
[----:B------:R1:W5:Y:S02]  /*0ec0*/  @!P1 LDG.E.128 R44, desc[UR4][R82.64+0x100] ;  /* 0x00010004522c9981 */ /* 0x000364000c1e1d00 */
.L_x_856:
[----:B------:R-:W-:Y:S05]  /*0ed0*/  BSYNC B0 ;  /* 0x0000000000007941 */ /* 0x000fea0003800000 */
.L_x_855:
[----:B------:R-:W-:Y:S04]  /*0ee0*/  BSSY B0, `(.L_x_857) ;  /* 0x0000020000007945 */ /* 0x000fe80003800000 */
[----:B------:R-:W-:Y:S05]  /*0ef0*/  @P0 BRA `(.L_x_858) ;  /* 0x0000000000780947 */ /* 0x000fea0003800000 */
[C---:B0-----:R-:W-:Y:S01]  /*0f00*/  VIADD R76, R64.reuse, 0x80 ;  /* 0x00000080404c7836 */ /* 0x041fe20000000000 */
[----:B------:R-:W-:Y:S02]  /*0f10*/  ULDC UR8, c[0x0][0x21c] ;  /* 0x0000870000087ab9 */ /* 0x000fe40000000800 */
[----:B------:R-:W-:Y:S02]  /*0f20*/  ISETP.GE.AND P1, PT, R64, UR8, PT ;  /* 0x0000000840007c0c */ /* 0x000fe4000bf26270 */
[----:B------:R-:W-:-:S11]  /*0f30*/  ISETP.GE.AND P2, PT, R76, UR8, PT ;  /* 0x000000084c007c0c */ /* 0x000fd6000bf46270 */
[----:B------:R-:W0:Y:S01]  /*0f40*/  @!P1 LDC.64 R84, c[0x0][0x248] ;  /* 0x00009200ff549b82 */ /* 0x000e220000000a00 */
[C---:B-1----:R-:W-:Y:S01]  /*0f50*/  @!P1 IADD3 R83, P0, R66.reuse, 0x20, RZ ;  /* 0x0000002042539810 */ /* 0x042fe20007f1e0ff */
        /* <DEDUP_REMOVED lines=24> */
.L_x_858:
[----:B------:R-:W-:Y:S05]  /*10e0*/  BSYNC B0 ;  /* 0x0000000000007941 */ /* 0x000fea0003800000 */
.L_x_857:
[----:B------:R-:W-:Y:S04]  /*10f0*/  BSSY B0, `(.L_x_859) ;  /* 0x0000014000007945 */ /* 0x000fe80003800000 */
[----:B------:R-:W-:Y:S05]  /*1100*/  @P3 BRA `(.L_x_860) ;  /* 0x0000000000483947 */ /* 0x000fea0003800000 */
[----:B------:R-:W-:Y:S01]  /*1110*/  IADD3 R69, P0, R66, 0x30, RZ ;  /* 0x0000003042457810 */ /* 0x000fe20007f1e0ff */
[----:B------:R-:W-:Y:S01]  /*1120*/  ULDC.64 UR10, c[0x0][0x248] ;  /* 0x00009200000a7ab9 */ /* 0x000fe20000000a00 */
[----:B------:R-:W-:Y:S01]  /*1130*/  MOV R66, R68 ;  /* 0x0000004400427202 */ /* 0x000fe20000000f00 */
[----:B------:R-:W-:Y:S01]  /*1140*/  ULDC UR8, c[0x0][0x21c] ;  /* 0x0000870000087ab9 */ /* 0x000fe20000000800 */
[----:B------:R-:W-:Y:S01]  /*1150*/  LEA R2, R2, 0x80, 0x3 ;  /* 0x0000008002027811 */ /* 0x000fe200078e18ff */
[----:B------:R-:W-:Y:S01]  /*1160*/  IMAD.X R65, RZ, RZ, R67, P0 ;  /* 0x000000ffff417224 */ /* 0x000fe200000e0643 */
[----:B------:R-:W-:Y:S01]  /*1170*/  ISETP.GE.AND P2, PT, R64, UR8, PT ;  /* 0x0000000840007c0c */ /* 0x000fe2000bf46270 */
[----:B------:R-:W-:Y:S01]  /*1180*/  IMAD.MOV.U32 R67, RZ, RZ, R71 ;  /* 0x000000ffff437224 */ /* 0x000fe200078e0047 */
[----:B------:R-:W-:Y:S01]  /*1190*/  ISETP.GE.AND P0, PT, R2, UR8, PT ;  /* 0x0000000802007c0c */ /* 0x000fe2000bf06270 */
[----:B------:R-:W-:Y:S02]  /*11a0*/  IMAD R65, R65, UR10, RZ ;  /* 0x0000000a41417c24 */ /* 0x000fe4000f8e02ff */
[----:B------:R-:W-:-:S04]  /*11b0*/  IMAD.WIDE.U32 R66, R69, UR10, R66 ;  /* 0x0000000a45427c25 */ /* 0x000fc8000f8e0042 */
[----:B------:R-:W-:Y:S01]  /*11c0*/  IMAD R65, R69, UR11, R65 ;  /* 0x0000000b45417c24 */ /* 0x000fe2000f8e0241 */
[----:B------:R-:W-:Y:S02]  /*11d0*/  ULDC.64 UR10, c[0x0][0x240] ;  /* 0x00009000000a7ab9 */ /* 0x000fe40000000a00 */
[----:B------:R-:W-:Y:S01]  /*11e0*/  LEA R64, P1, R66, UR10, 0x1 ;  /* 0x0000000a42407c11 */ /* 0x000fe2000f8208ff */
[----:B------:R-:W-:-:S05]  /*11f0*/  IMAD.IADD R65, R67, 0x1, R65 ;  /* 0x0000000143417824 */ /* 0x000fca00078e0241 */
[----:B------:R-:W-:-:S05]  /*1200*/  LEA.HI.X R65, R66, UR11, R65, 0x1, P1 ;  /* 0x0000000b42417c11 */ /* 0x000fca00088f0c41 */
[----:B------:R3:W5:Y:S04]  /*1210*/  @!P2 LDG.E.128 R8, desc[UR4][R64.64] ;  /* 0x000000044008a981 */ /* 0x000768000c1e1d00 */
[----:B------:R3:W5:Y:S02]  /*1220*/  @!P0 LDG.E.128 R32, desc[UR4][R64.64+0x100] ;  /* 0x0001000440208981 */ /* 0x000764000c1e1d00 */
.L_x_860:
[----:B------:R-:W-:Y:S05]  /*1230*/  BSYNC B0 ;  /* 0x0000000000007941 */ /* 0x000fea0003800000 */
.L_x_859:
[----:B-----5:R-:W-:Y:S01]  /*1240*/  LOP3.LUT R67, R72, 0xffff0000, RZ, 0xc0, !PT ;  /* 0xffff000048437812 */ /* 0x020fe200078ec0ff */
[----:B------:R-:W-:Y:S01]  /*1250*/  IMAD.U32 R88, R54, 0x10000, RZ ;  /* 0x0001000036587824 */ /* 0x000fe200078e00ff */
[----:B------:R-:W-:Y:S01]  /*1260*/  LOP3.LUT R66, R4, 0xffff0000, RZ, 0xc0, !PT ;  /* 0xffff000004427812 */ /* 0x000fe200078ec0ff */
[C---:B------:R-:W-:Y:S01]  /*1270*/  IMAD.U32 R91, R55.reuse, 0x10000, RZ ;  /* 0x00010000375b7824 */ /* 0x040fe200078e00ff */
[----:B------:R-:W-:Y:S01]  /*1280*/  LOP3.LUT R93, R54, 0xffff0000, RZ, 0xc0, !PT ;  /* 0xffff0000365d7812 */ /* 0x000fe200078ec0ff */
[----:B------:R-:W-:Y:S01]  /*1290*/  IMAD.U32 R4, R4, 0x10000, RZ ;  /* 0x0001000004047824 */ /* 0x000fe200078e00ff */
[----:B------:R-:W-:Y:S01]  /*12a0*/  LOP3.LUT R90, R55, 0xffff0000, RZ, 0xc0, !PT ;  /* 0xffff0000375a7812 */ /* 0x000fe200078ec0ff */
[----:B------:R-:W-:Y:S01]  /*12b0*/  FMUL.FTZ R114, R67, R66 ;  /* 0x0000004243727220 */ /* 0x000fe20000410000 */
[C---:B------:R-:W-:Y:S01]  /*12c0*/  LOP3.LUT R54, R20.reuse, 0xffff0000, RZ, 0xc0, !PT ;  /* 0xffff000014367812 */ /* 0x040fe200078ec0ff */
[----:B------:R-:W-:Y:S01]  /*12d0*/  IMAD.U32 R2, R73, 0x10000, RZ ;  /* 0x0001000049027824 */ /* 0x000fe200078e00ff */
[----:B------:R-:W-:Y:S01]  /*12e0*/  SHF.L.U32 R55, R20, 0x10, RZ ;  /* 0x0000001014377819 */ /* 0x000fe200000006ff */
[----:B------:R-:W-:Y:S01]  /*12f0*/  IMAD.U32 R20, R21, 0x10000, RZ ;  /* 0x0001000015147824 */ /* 0x000fe200078e00ff */
[----:B---3--:R-:W-:Y:S01]  /*1300*/  SHF.L.U32 R65, R72, 0x10, RZ ;  /* 0x0000001048417819 */ /* 0x008fe200000006ff */
[----:B------:R-:W-:Y:S01]  /*1310*/  IMAD.U32 R72, R75, 0x10000, RZ ;  /* 0x000100004b487824 */ /* 0x000fe200078e00ff */
[----:B------:R-:W-:Y:S01]  /*1320*/  LOP3.LUT R92, R21, 0xffff0000, RZ, 0xc0, !PT ;  /* 0xffff0000155c7812 */ /* 0x000fe200078ec0ff */
[----:B------:R-:W-:Y:S01]  /*1330*/  IMAD.U32 R85, R14, 0x10000, RZ ;  /* 0x000100000e557824 */ /* 0x000fe200078e00ff */
[C---:B------:R-:W-:Y:S01]  /*1340*/  LOP3.LUT R21, R8.reuse, 0xffff0000, RZ, 0xc0, !PT ;  /* 0xffff000008157812 */ /* 0x040fe200078ec0ff */
[----:B------:R-:W-:Y:S01]  /*1350*/  FFMA.FTZ R65, R65, R4, R114 ;  /* 0x0000000441417223 */ /* 0x000fe20000010072 */
[----:B------:R-:W-:Y:S01]  /*1360*/  LOP3.LUT R64, R73, 0xffff0000, RZ, 0xc0, !PT ;  /* 0xffff000049407812 */ /* 0x000fe200078ec0ff */
[----:B------:R-:W-:Y:S01]  /*1370*/  IMAD.U32 R73, R7, 0x10000, RZ ;  /* 0x0001000007497824 */ /* 0x000fe200078e00ff */
[C---:B------:R-:W-:Y:S01]  /*1380*/  SHF.L.U32 R69, R5.reuse, 0x10, RZ ;  /* 0x0000001005457819 */ /* 0x040fe200000006ff */
[----:B------:R-:W-:Y:S01]  /*1390*/  IMAD.U32 R8, R8, 0x10000, RZ ;  /* 0x0001000008087824 */ /* 0x000fe200078e00ff */
[----:B------:R-:W-:Y:S01]  /*13a0*/  LOP3.LUT R71, R5, 0xffff0000, RZ, 0xc0, !PT ;  /* 0xffff000005477812 */ /* 0x000fe200078ec0ff */
[----:B------:R-:W-:Y:S01]  /*13b0*/  FMUL.FTZ R114, R54, R21 ;  /* 0x0000001536727220 */ /* 0x000fe20000410000 */
[----:B------:R-:W-:Y:S01]  /*13c0*/  LOP3.LUT R70, R75, 0xffff0000, RZ, 0xc0, !PT ;  /* 0xffff00004b467812 */ /* 0x000fe200078ec0ff */
[----:B------:R-:W-:Y:S01]  /*13d0*/  IMAD.U32 R115, R47, 0x10000, RZ ;  /* 0x000100002f737824 */ /* 0x000fe200078e00ff */
[----:B0-----:R-:W-:Y:S01]  /*13e0*/  LOP3.LUT R77, R7, 0xffff0000, RZ, 0xc0, !PT ;  /* 0xffff0000074d7812 */ /* 0x001fe200078ec0ff */
[----:B-12---:R-:W-:Y:S01]  /*13f0*/  IMAD.U32 R79, R12, 0x10000, RZ ;  /* 0x000100000c4f7824 */ /* 0x006fe200078e00ff */
[C---:B------:R-:W-:Y:S01]  /*1400*/  SHF.L.U32 R5, R6.reuse, 0x10, RZ ;  /* 0x0000001006057819 */ /* 0x040fe200000006ff */
[----:B------:R-:W-:Y:S01]  /*1410*/  FFMA.FTZ R55, R55, R8, R114 ;  /* 0x0000000837377223 */ /* 0x000fe20000010072 */
[----:B------:R-:W-:Y:S01]  /*1420*/  LOP3.LUT R75, R6, 0xffff0000, RZ, 0xc0, !PT ;  /* 0xffff0000064b7812 */ /* 0x000fe200078ec0ff */
[----:B------:R-:W-:Y:S01]  /*1430*/  IMAD.U32 R87, R53, 0x10000, RZ ;  /* 0x0001000035577824 */ /* 0x000fe200078e00ff */
[C---:B------:R-:W-:Y:S01]  /*1440*/  SHF.L.U32 R7, R25.reuse, 0x10, RZ ;  /* 0x0000001019077819 */ /* 0x040fe200000006ff */
[----:B------:R-:W-:Y:S01]  /*1450*/  FFMA.FTZ R69, R2, R69, R65 ;  /* 0x0000004502457223 */ /* 0x000fe20000010041 */
[----:B------:R-:W-:Y:S01]  /*1460*/  LOP3.LUT R76, R25, 0xffff0000, RZ, 0xc0, !PT ;  /* 0xffff0000194c7812 */ /* 0x000fe200078ec0ff */
[----:B------:R-:W-:Y:S01]  /*1470*/  IMAD.U32 R94, R22, 0x10000, RZ ;  /* 0x00010000165e7824 */ /* 0x000fe200078e00ff */
[----:B------:R-:W-:Y:S01]  /*1480*/  LOP3.LUT R83, R14, 0xffff0000, RZ, 0xc0, !PT ;  /* 0xffff00000e537812 */ /* 0x000fe200078ec0ff */
[----:B------:R-:W-:Y:S01]  /*1490*/  IMAD.U32 R14, R17, 0x10000, RZ ;  /* 0x00010000110e7824 */ /* 0x000fe200078e00ff */
[C---:B------:R-:W-:Y:S01]  /*14a0*/  LOP3.LUT R6, R24.reuse, 0xffff0000, RZ, 0xc0, !PT ;  /* 0xffff000018067812 */ /* 0x040fe200078ec0ff */
[----:B------:R-:W-:Y:S01]  /*14b0*/  IMAD.U32 R24, R24, 0x10000, RZ ;  /* 0x0001000018187824 */ /* 0x000fe200078e00ff */
[----:B------:R-:W-:Y:S01]  /*14c0*/  LOP3.LUT R25, R12, 0xffff0000, RZ, 0xc0, !PT ;  /* 0xffff00000c197812 */ /* 0x000fe200078ec0ff */
[----:B------:R-:W-:Y:S01]  /*14d0*/  IMAD.U32 R12, R13, 0x10000, RZ ;  /* 0x000100000d0c7824 */ /* 0x000fe200078e00ff */
[----:B------:R-:W-:Y:S01]  /*14e0*/  LOP3.LUT R86, R17, 0xffff0000, RZ, 0xc0, !PT ;  /* 0xffff000011567812 */ /* 0x000fe200078ec0ff */
[----:B------:R-:W-:Y:S01]  /*14f0*/  IMAD.U32 R68, R74, 0x10000, RZ ;  /* 0x000100004a447824 */ /* 0x000fe200078e00ff */
[----:B------:R-:W-:Y:S01]  /*1500*/  LOP3.LUT R82, R16, 0xffff0000, RZ, 0xc0, !PT ;  /* 0xffff000010527812 */ /* 0x000fe200078ec0ff */
[----:B------:R-:W-:Y:S01]  /*1510*/  FFMA.FTZ R69, R64, R71, R69 ;  /* 0x0000004740457223 */ /* 0x000fe20000010045 */
[----:B------:R-:W-:Y:S01]  /*1520*/  LOP3.LUT R17, R52, 0xffff0000, RZ, 0xc0, !PT ;  /* 0xffff000034117812 */ /* 0x000fe200078ec0ff */
[----:B------:R-:W-:Y:S01]  /*1530*/  IMAD.U32 R2, R28, 0x10000, RZ ;  /* 0x000100001c027824 */ /* 0x000fe200078e00ff */
[C---:B------:R-:W-:Y:S01]  /*1540*/  SHF.L.U32 R81, R15.reuse, 0x10, RZ ;  /* 0x000000100f517819 */ /* 0x040fe200000006ff */
[----:B------:R-:W-:Y:S01]  /*1550*/  FFMA.FTZ R5, R68, R5, R69 ;  /* 0x0000000544057223 */ /* 0x000fe20000010045 */
[----:B------:R-:W-:Y:S01]  /*1560*/  LOP3.LUT R84, R15, 0xffff0000, RZ, 0xc0, !PT ;  /* 0xffff00000f547812 */ /* 0x000fe200078ec0ff */
[----:B------:R-:W-:Y:S01]  /*1570*/  IMAD.U32 R15, R16, 0x10000, RZ ;  /* 0x00010000100f7824 */ /* 0x000fe200078e00ff */
[----:B------:R-:W-:Y:S01]  /*1580*/  SHF.L.U32 R95, R9, 0x10, RZ ;  /* 0x00000010095f7819 */ /* 0x000fe200000006ff */
[----:B------:R-:W-:Y:S01]  /*1590*/  FMUL.FTZ R82, R82, R17 ;  /* 0x0000001152527220 */ /* 0x000fe20000410000 */
[----:B------:R-:W-:Y:S01]  /*15a0*/  LOP3.LUT R112, R47, 0xffff0000, RZ, 0xc0, !PT ;  /* 0xffff00002f707812 */ /* 0x000fe200078ec0ff */
[----:B------:R-:W-:Y:S01]  /*15b0*/  FMUL.FTZ R47, R6, R25 ;  /* 0x00000019062f7220 */ /* 0x000fe20000410000 */
[----:B------:R-:W-:Y:S01]  /*15c0*/  SHF.L.U32 R16, R52, 0x10, RZ ;  /* 0x0000001034107819 */ /* 0x000fe200000006ff */
[----:B------:R-:W-:Y:S01]  /*15d0*/  FFMA.FTZ R55, R20, R95, R55 ;  /* 0x0000005f14377223 */ /* 0x000fe20000010037 */
[----:B------:R-:W-:Y:S01]  /*15e0*/  LOP3.LUT R97, R9, 0xffff0000, RZ, 0xc0, !PT ;  /* 0xffff000009617812 */ /* 0x000fe200078ec0ff */
[----:B------:R-:W-:Y:S01]  /*15f0*/  FFMA.FTZ R24, R24, R79, R47 ;  /* 0x0000004f18187223 */ /* 0x000fe2000001002f */
[----:B------:R-:W-:Y:S01]  /*1600*/  LOP3.LUT R13, R13, 0xffff0000, RZ, 0xc0, !PT ;  /* 0xffff00000d0d7812 */ /* 0x000fe200078ec0ff */
[----:B------:R-:W-:Y:S01]  /*1610*/  FFMA.FTZ R15, R15, R16, R82 ;  /* 0x000000100f0f7223 */ /* 0x000fe20000010052 */
[----:B------:R-:W-:Y:S01]  /*1620*/  SHF.L.U32 R101, R10, 0x10, RZ ;  /* 0x000000100a657819 */ /* 0x000fe200000006ff */
[----:B------:R-:W-:Y:S01]  /*1630*/  FFMA.FTZ R119, R7, R12, R24 ;  /* 0x0000000c07777223 */ /* 0x000fe20000010018 */
[----:B------:R-:W-:Y:S01]  /*1640*/  LOP3.LUT R89, R53, 0xffff0000, RZ, 0xc0, !PT ;  /* 0xffff000035597812 */ /* 0x000fe200078ec0ff */
[----:B------:R-:W-:Y:S01]  /*1650*/  FFMA.FTZ R55, R92, R97, R55 ;  /* 0x000000615c377223 */ /* 0x000fe20000010037 */
[----:B------:R-:W-:Y:S01]  /*1660*/  FFMA.FTZ R121, R14, R87, R15 ;  /* 0x000000570e797223 */ /* 0x000fe2000001000f */
[----:B------:R-:W-:Y:S01]  /*1670*/  SHF.L.U32 R80, R26, 0x10, RZ ;  /* 0x000000101a507819 */ /* 0x000fe200000006ff */
[----:B------:R-:W-:Y:S01]  /*1680*/  FFMA.FTZ R13, R76, R13, R119 ;  /* 0x0000000d4c0d7223 */ /* 0x000fe20000010077 */
[----:B------:R-:W-:Y:S01]  /*1690*/  LOP3.LUT R22, R22, 0xffff0000, RZ, 0xc0, !PT ;  /* 0xffff000016167812 */ /* 0x000fe200078ec0ff */
[----:B------:R-:W-:Y:S01]  /*16a0*/  FFMA.FTZ R55, R94, R101, R55 ;  /* 0x000000655e377223 */ /* 0x000fe20000010037 */
[----:B------:R-:W-:Y:S01]  /*16b0*/  LOP3.LUT R99, R10, 0xffff0000, RZ, 0xc0, !PT ;  /* 0xffff00000a637812 */ /* 0x000fe200078ec0ff */
[----:B------:R-:W-:-:S02]  /*16c0*/  IMAD.U32 R53, R18, 0x10000, RZ ;  /* 0x0001000012357824 */ /* 0x000fc400078e00ff */
[----:B------:R-:W-:Y:S01]  /*16d0*/  FFMA.FTZ R86, R86, R89, R121 ;  /* 0x0000005956567223 */ /* 0x000fe20000010079 */
[----:B------:R-:W-:Y:S01]  /*16e0*/  LOP3.LUT R74, R74, 0xffff0000, RZ, 0xc0, !PT ;  /* 0xffff00004a4a7812 */ /* 0x000fe200078ec0ff */
[----:B------:R-:W-:Y:S01]  /*16f0*/  IMAD.U32 R9, R23, 0x10000, RZ ;  /* 0x0001000017097824 */ /* 0x000fe200078e00ff */
[----:B------:R-:W-:Y:S01]  /*1700*/  LOP3.LUT R78, R26, 0xffff0000, RZ, 0xc0, !PT ;  /* 0xffff00001a4e7812 */ /* 0x000fe200078ec0ff */
[----:B------:R-:W-:Y:S01]  /*1710*/  IMAD.U32 R10, R11, 0x10000, RZ ;  /* 0x000100000b0a7824 */ /* 0x000fe200078e00ff */
[----:B------:R-:W-:Y:S01]  /*1720*/  LOP3.LUT R52, R18, 0xffff0000, RZ, 0xc0, !PT ;  /* 0xffff000012347812 */ /* 0x000fe200078ec0ff */
[----:B------:R-:W-:Y:S01]  /*1730*/  FFMA.FTZ R13, R80, R85, R13 ;  /* 0x00000055500d7223 */ /* 0x000fe2000001000d */
[----:B------:R-:W-:Y:S01]  /*1740*/  FFMA.FTZ R22, R22, R99, R55 ;  /* 0x0000006316167223 */ /* 0x000fe20000010037 */
[----:B------:R-:W-:Y:S01]  /*1750*/  FFMA.FTZ R53, R53, R88, R86 ;  /* 0x0000005835357223 */ /* 0x000fe20000010056 */
[----:B------:R-:W-:Y:S01]  /*1760*/  LOP3.LUT R23, R23, 0xffff0000, RZ, 0xc0, !PT ;  /* 0xffff000017177812 */ /* 0x000fe200078ec0ff */
[----:B------:R-:W-:Y:S01]  /*1770*/  FFMA.FTZ R5, R74, R75, R5 ;  /* 0x0000004b4a057223 */ /* 0x000fe20000010005 */
[----:B------:R-:W-:Y:S01]  /*1780*/  LOP3.LUT R98, R11, 0xffff0000, RZ, 0xc0, !PT ;  /* 0xffff00000b627812 */ /* 0x000fe200078ec0ff */
[----:B------:R-:W-:Y:S01]  /*1790*/  IMAD.U32 R26, R27, 0x10000, RZ ;  /* 0x000100001b1a7824 */ /* 0x000fe200078e00ff */
[----:B------:R-:W-:Y:S01]  /*17a0*/  SHF.L.U32 R18, R19, 0x10, RZ ;  /* 0x0000001013127819 */ /* 0x000fe200000006ff */
[----:B------:R-:W-:Y:S01]  /*17b0*/  FFMA.FTZ R13, R78, R83, R13 ;  /* 0x000000534e0d7223 */ /* 0x000fe2000001000d */
[----:B------:R-:W-:Y:S01]  /*17c0*/  FFMA.FTZ R10, R9, R10, R22 ;  /* 0x0000000a090a7223 */ /* 0x000fe20000010016 */
        /* <DEDUP_REMOVED lines=9> */
[----:B------:R-:W-:Y:S01]  /*1860*/  IMAD.U32 R11, R60, 0x10000, RZ ;  /* 0x000100003c0b7824 */ /* 0x000fe200078e00ff */
[C---:B------:R-:W-:Y:S01]  /*1870*/  SHF.L.U32 R109, R51.reuse, 0x10, RZ ;  /* 0x00000010336d7819 */ /* 0x040fe200000006ff */
[----:B------:R-:W-:Y:S01]  /*1880*/  FFMA.FTZ R70, R70, R77, R5 ;  /* 0x0000004d46467223 */ /* 0x000fe20000010005 */
[----:B------:R-:W-:Y:S01]  /*1890*/  LOP3.LUT R106, R51, 0xffff0000, RZ, 0xc0, !PT ;  /* 0xffff0000336a7812 */ /* 0x000fe200078ec0ff */
[----:B------:R-:W-:Y:S01]  /*18a0*/  IMAD.U32 R51, R40, 0x10000, RZ ;  /* 0x0001000028337824 */ /* 0x000fe200078e00ff */
[----:B------:R-:W-:Y:S01]  /*18b0*/  LOP3.LUT R28, R28, 0xffff0000, RZ, 0xc0, !PT ;  /* 0xffff00001c1c7812 */ /* 0x000fe200078ec0ff */
[----:B------:R-:W-:Y:S01]  /*18c0*/  IMAD.U32 R66, R44, 0x10000, RZ ;  /* 0x000100002c427824 */ /* 0x000fe200078e00ff */
[----:B------:R-:W-:Y:S01]  /*18d0*/  LOP3.LUT R87, R32, 0xffff0000, RZ, 0xc0, !PT ;  /* 0xffff000020577812 */ /* 0x000fe200078ec0ff */
[----:B------:R-:W-:Y:S01]  /*18e0*/  FFMA.FTZ R26, R27, R84, R26 ;  /* 0x000000541b1a7223 */ /* 0x000fe2000001001a */
[----:B------:R-:W-:Y:S01]  /*18f0*/  SHF.L.U32 R4, R56, 0x10, RZ ;  /* 0x0000001038047819 */ /* 0x000fe200000006ff */
[----:B------:R-:W-:Y:S01]  /*1900*/  FFMA.FTZ R23, R2, R117, R23 ;  /* 0x0000007502177223 */ /* 0x000fe20000010017 */
[----:B------:R-:W-:-:S02]  /*1910*/  IMAD.U32 R21, R36, 0x10000, RZ ;  /* 0x0001000024157824 */ /* 0x000fc400078e00ff */
[----:B------:R-:W-:Y:S01]  /*1920*/  FFMA.FTZ R19, R19, R90, R18 ;  /* 0x0000005a13137223 */ /* 0x000fe20000010012 */
[----:B------:R-:W-:Y:S01]  /*1930*/  LOP3.LUT R100, R60, 0xffff0000, RZ, 0xc0, !PT ;  /* 0xffff00003c647812 */ /* 0x000fe200078ec0ff */
[----:B------:R-:W-:Y:S01]  /*1940*/  FFMA.FTZ R11, R11, R104, R70 ;  /* 0x000000680b0b7223 */ /* 0x000fe20000010046 */
[----:B------:R-:W-:Y:S01]  /*1950*/  LOP3.LUT R107, R48, 0xffff0000, RZ, 0xc0, !PT ;  /* 0xffff0000306b7812 */ /* 0x000fe200078ec0ff */
[----:B------:R-:W-:Y:S01]  /*1960*/  IMAD.U32 R47, R37, 0x10000, RZ ;  /* 0x00010000252f7824 */ /* 0x000fe200078e00ff */
[----:B------:R-:W-:Y:S01]  /*1970*/  LOP3.LUT R108, R40, 0xffff0000, RZ, 0xc0, !PT ;  /* 0xffff0000286c7812 */ /* 0x000fe200078ec0ff */
[----:B------:R-:W-:Y:S01]  /*1980*/  IMAD.U32 R15, R33, 0x10000, RZ ;  /* 0x00010000210f7824 */ /* 0x000fe200078e00ff */
[----:B------:R-:W-:Y:S01]  /*1990*/  LOP3.LUT R113, R44, 0xffff0000, RZ, 0xc0, !PT ;  /* 0xffff00002c717812 */ /* 0x000fe200078ec0ff */
[----:B------:R-:W-:Y:S01]  /*19a0*/  FFMA.FTZ R51, R51, R66, R26 ;  /* 0x0000004233337223 */ /* 0x000fe2000001001a */
[----:B------:R-:W-:Y:S01]  /*19b0*/  LOP3.LUT R79, R36, 0xffff0000, RZ, 0xc0, !PT ;  /* 0xffff0000244f7812 */ /* 0x000fe200078ec0ff */
[----:B------:R-:W-:Y:S01]  /*19c0*/  FFMA.FTZ R23, R28, R87, R23 ;  /* 0x000000571c177223 */ /* 0x000fe20000010017 */
[----:B------:R-:W-:Y:S01]  /*19d0*/  SHF.L.U32 R8, R29, 0x10, RZ ;  /* 0x000000101d087819 */ /* 0x000fe200000006ff */
[----:B------:R-:W-:Y:S01]  /*19e0*/  FFMA.FTZ R19, R4, R21, R19 ;  /* 0x0000001504137223 */ /* 0x000fe20000010013 */
[----:B------:R-:W-:Y:S01]  /*19f0*/  LOP3.LUT R56, R56, 0xffff0000, RZ, 0xc0, !PT ;  /* 0xffff000038387812 */ /* 0x000fe200078ec0ff */
[----:B------:R-:W-:Y:S01]  /*1a00*/  IMAD.U32 R105, R49, 0x10000, RZ ;  /* 0x0001000031697824 */ /* 0x000fe200078e00ff */
[----:B------:R-:W-:Y:S01]  /*1a10*/  LOP3.LUT R36, R37, 0xffff0000, RZ, 0xc0, !PT ;  /* 0xffff000025247812 */ /* 0x000fe200078ec0ff */
[----:B------:R-:W-:Y:S01]  /*1a20*/  FFMA.FTZ R11, R100, R107, R11 ;  /* 0x0000006b640b7223 */ /* 0x000fe2000001000b */
[C---:B------:R-:W-:Y:S01]  /*1a30*/  SHF.L.U32 R16, R38.reuse, 0x10, RZ ;  /* 0x0000001026107819 */ /* 0x040fe200000006ff */
[----:B------:R-:W-:Y:S01]  /*1a40*/  IMAD.U32 R40, R41, 0x10000, RZ ;  /* 0x0001000029287824 */ /* 0x000fe200078e00ff */
[----:B------:R-:W-:Y:S01]  /*1a50*/  LOP3.LUT R37, R38, 0xffff0000, RZ, 0xc0, !PT ;  /* 0xffff000026257812 */ /* 0x000fe200078ec0ff */
[----:B------:R-:W-:Y:S01]  /*1a60*/  IMAD.U32 R38, R39, 0x10000, RZ ;  /* 0x0001000027267824 */ /* 0x000fe200078e00ff */
[----:B------:R-:W-:Y:S01]  /*1a70*/  SHF.L.U32 R60, R61, 0x10, RZ ;  /* 0x000000103d3c7819 */ /* 0x000fe200000006ff */
[----:B------:R-:W-:Y:S01]  /*1a80*/  FFMA.FTZ R51, R108, R113, R51 ;  /* 0x000000716c337223 */ /* 0x000fe20000010033 */
[----:B------:R-:W-:Y:S01]  /*1a90*/  LOP3.LUT R54, R39, 0xffff0000, RZ, 0xc0, !PT ;  /* 0xffff000027367812 */ /* 0x000fe200078ec0ff */
[----:B------:R-:W-:Y:S01]  /*1aa0*/  FFMA.FTZ R8, R8, R15, R23 ;  /* 0x0000000f08087223 */ /* 0x000fe20000010017 */
[----:B------:R-:W-:Y:S01]  /*1ab0*/  SHF.L.U32 R67, R45, 0x10, RZ ;  /* 0x000000102d437819 */ /* 0x000fe200000006ff */
[----:B------:R-:W-:Y:S01]  /*1ac0*/  IMAD.U32 R6, R57, 0x10000, RZ ;  /* 0x0001000039067824 */ /* 0x000fe200078e00ff */
[----:B------:R-:W-:Y:S01]  /*1ad0*/  LOP3.LUT R39, R29, 0xffff0000, RZ, 0xc0, !PT ;  /* 0xffff00001d277812 */ /* 0x000fe200078ec0ff */
        /* <DEDUP_REMOVED lines=11> */
[----:B------:R-:W-:Y:S01]  /*1b90*/  LOP3.LUT R57, R57, 0xffff0000, RZ, 0xc0, !PT ;  /* 0xffff000039397812 */ /* 0x000fe200078ec0ff */
[----:B------:R-:W-:Y:S01]  /*1ba0*/  FFMA.FTZ R6, R6, R47, R19 ;  /* 0x0000002f06067223 */ /* 0x000fe20000010013 */
[----:B------:R-:W-:Y:S01]  /*1bb0*/  IMAD.U32 R61, R62, 0x10000, RZ ;  /* 0x000100003e3d7824 */ /* 0x000fe200078e00ff */
[----:B------:R-:W-:Y:S01]  /*1bc0*/  SHF.L.U32 R41, R42, 0x10, RZ ;  /* 0x000000102a297819 */ /* 0x000fe200000006ff */
[----:B------:R-:W-:Y:S01]  /*1bd0*/  IMAD.U32 R48, R50, 0x10000, RZ ;  /* 0x0001000032307824 */ /* 0x000fe200078e00ff */
[----:B------:R-:W-:Y:S01]  /*1be0*/  LOP3.LUT R65, R30, 0xffff0000, RZ, 0xc0, !PT ;  /* 0xffff00001e417812 */ /* 0x000fe200078ec0ff */
[----:B------:R-:W-:Y:S01]  /*1bf0*/  FFMA.FTZ R102, R102, R49, R11 ;  /* 0x0000003166667223 */ /* 0x000fe2000001000b */
[----:B------:R-:W-:Y:S01]  /*1c00*/  LOP3.LUT R34, R34, 0xffff0000, RZ, 0xc0, !PT ;  /* 0xffff000022227812 */ /* 0x000fe200078ec0ff */
[----:B------:R-:W-:-:S02]  /*1c10*/  IMAD.U32 R44, R46, 0x10000, RZ ;  /* 0x000100002e2c7824 */ /* 0x000fc400078e00ff */
[----:B------:R-:W-:Y:S01]  /*1c20*/  FFMA.FTZ R110, R110, R45, R51 ;  /* 0x0000002d6e6e7223 */ /* 0x000fe20000010033 */
[----:B------:R-:W-:Y:S01]  /*1c30*/  FFMA.FTZ R8, R29, R14, R8 ;  /* 0x0000000e1d087223 */ /* 0x000fe20000010008 */
[----:B------:R-:W-:Y:S02]  /*1c40*/  IMAD.U32 R17, R58, 0x10000, RZ ;  /* 0x000100003a117824 */ /* 0x000fe400078e00ff */
[----:B------:R-:W-:Y:S01]  /*1c50*/  FFMA.FTZ R6, R57, R36, R6 ;  /* 0x0000002439067223 */ /* 0x000fe20000010006 */
[----:B------:R-:W-:Y:S01]  /*1c60*/  LOP3.LUT R103, R62, 0xffff0000, RZ, 0xc0, !PT ;  /* 0xffff00003e677812 */ /* 0x000fe200078ec0ff */
[----:B------:R-:W-:Y:S01]  /*1c70*/  FFMA.FTZ R48, R61, R48, R102 ;  /* 0x000000303d307223 */ /* 0x000fe20000010066 */
        /* <DEDUP_REMOVED lines=20> */
[----:B------:R-:W-:Y:S01]  /*1dc0*/  LOP3.LUT R43, R43, 0xffff0000, RZ, 0xc0, !PT ;  /* 0xffff00002b2b7812 */ /* 0x000fe200078ec0ff */
[----:B------:R-:W-:Y:S01]  /*1dd0*/  FFMA.FTZ R42, R42, R115, R111 ;  /* 0x000000732a2a7223 */ /* 0x000fe2000001006f */
[----:B------:R-:W-:Y:S01]  /*1de0*/  LOP3.LUT R59, R59, 0xffff0000, RZ, 0xc0, !PT ;  /* 0xffff00003b3b7812 */ /* 0x000fe200078ec0ff */
[----:B------:R-:W-:Y:S01]  /*1df0*/  FFMA.FTZ R12, R31, R12, R30 ;  /* 0x0000000c1f0c7223 */ /* 0x000fe2000001001e */
[----:B------:R-:W-:Y:S01]  /*1e00*/  FFMA.FTZ R38, R25, R38, R58 ;  /* 0x0000002619267223 */ /* 0x000fe2000001003a */
[----:B------:R-:W-:Y:S01]  /*1e10*/  FFMA.FTZ R62, R63, R106, R62 ;  /* 0x0000006a3f3e7223 */ /* 0x000fe2000001003e */
[----:B------:R-:W-:Y:S01]  /*1e20*/  FFMA.FTZ R42, R43, R112, R42 ;  /* 0x000000702b2a7223 */ /* 0x000fe2000001002a */
[----:B------:R-:W0:Y:S01]  /*1e30*/  S2R R21, SR_TID.X ;  /* 0x0000000000157919 */ /* 0x000e220000002100 */
[----:B------:R-:W-:Y:S01]  /*1e40*/  FFMA.FTZ R38, R59, R54, R38 ;  /* 0x000000363b267223 */ /* 0x000fe20000010026 */
[----:B------:R-:W1:Y:S01]  /*1e50*/  LDC.64 R16, c[0x0][0x2d0] ;  /* 0x0000b400ff107b82 */ /* 0x000e620000000a00 */
[----:B------:R-:W-:Y:S01]  /*1e60*/  USHF.R.S32.HI UR12, URZ, 0x1f, UR6 ;  /* 0x0000001f3f0c7899 */ /* 0x000fe20008011406 */
[----:B------:R-:W2:Y:S01]  /*1e70*/  SHFL.BFLY PT, R11, R12, 0x8, 0x1f ;  /* 0x0d001f000c0b7f89 */ /* 0x000ea200000e0000 */
[----:B------:R-:W-:Y:S01]  /*1e80*/  USHF.R.S32.HI UR13, URZ, 0x1f, UR7 ;  /* 0x0000001f3f0d7899 */ /* 0x000fe20008011407 */
[----:B------:R-:W-:Y:S02]  /*1e90*/  BSSY B0, `(.L_x_861) ;  /* 0x000005e000007945 */ /* 0x000fe40003800000 */
[----:B------:R-:W3:Y:S02]  /*1ea0*/  SHFL.BFLY PT, R5, R62, 0x8, 0x1f ;  /* 0x0d001f003e057f89 */ /* 0x000ee400000e0000 */
[----:B------:R-:W4:Y:S02]  /*1eb0*/  LDC.64 R18, c[0x0][0x2d8] ;  /* 0x0000b600ff127b82 */ /* 0x000f240000000a00 */
[----:B------:R-:W0:Y:S04]  /*1ec0*/  SHFL.BFLY PT, R7, R42, 0x8, 0x1f ;  /* 0x0d001f002a077f89 */ /* 0x000e2800000e0000 */
[----:B------:R-:W0:Y:S01]  /*1ed0*/  SHFL.BFLY PT, R9, R38, 0x8, 0x1f ;  /* 0x0d001f0026097f89 */ /* 0x000e2200000e0000 */
[----:B--2---:R-:W-:Y:S01]  /*1ee0*/  FADD.FTZ R13, R12, R11 ;  /* 0x0000000b0c0d7221 */ /* 0x004fe20000010000 */
[----:B---3--:R-:W-:-:S04]  /*1ef0*/  FADD.FTZ R5, R62, R5 ;  /* 0x000000053e057221 */ /* 0x008fc80000010000 */
[----:B------:R-:W2:Y:S01]  /*1f00*/  SHFL.BFLY PT, R14, R13, 0x4, 0x1f ;  /* 0x0c801f000d0e7f89 */ /* 0x000ea200000e0000 */
[----:B0-----:R-:W-:-:S03]  /*1f10*/  FADD.FTZ R4, R42, R7 ;  /* 0x000000072a047221 */ /* 0x001fc60000010000 */
[----:B------:R-:W0:Y:S01]  /*1f20*/  SHFL.BFLY PT, R2, R5, 0x4, 0x1f ;  /* 0x0c801f0005027f89 */ /* 0x000e2200000e0000 */
[----:B------:R-:W-:-:S03]  /*1f30*/  FADD.FTZ R8, R38, R9 ;  /* 0x0000000926087221 */ /* 0x000fc60000010000 */
[----:B------:R-:W3:Y:S04]  /*1f40*/  SHFL.BFLY PT, R7, R4, 0x4, 0x1f ;  /* 0x0c801f0004077f89 */ /* 0x000ee800000e0000 */
[----:B------:R-:W1:Y:S01]  /*1f50*/  SHFL.BFLY PT, R9, R8, 0x4, 0x1f ;  /* 0x0c801f0008097f89 */ /* 0x000e6200000e0000 */
[----:B--2---:R-:W-:Y:S01]  /*1f60*/  FADD.FTZ R14, R13, R14 ;  /* 0x0000000e0d0e7221 */ /* 0x004fe20000010000 */
[----:B0-----:R-:W-:-:S04]  /*1f70*/  FADD.FTZ R2, R5, R2 ;  /* 0x0000000205027221 */ /* 0x001fc80000010000 */
[----:B------:R-:W0:Y:S01]  /*1f80*/  SHFL.BFLY PT, R15, R14, 0x2, 0x1f ;  /* 0x0c401f000e0f7f89 */ /* 0x000e2200000e0000 */
[----:B------:R-:W-:Y:S02]  /*1f90*/  IMAD.SHL.U32 R5, R0, 0x4000, RZ ;  /* 0x0000400000057824 */ /* 0x000fe400078e00ff */
[----:B---3--:R-:W-:Y:S01]  /*1fa0*/  FADD.FTZ R6, R4, R7 ;  /* 0x0000000704067221 */ /* 0x008fe20000010000 */
[----:B------:R-:W-:Y:S01]  /*1fb0*/  IMAD.SHL.U32 R4, R21, 0x4, RZ ;  /* 0x0000000415047824 */ /* 0x000fe200078e00ff */
[----:B------:R-:W2:Y:S01]  /*1fc0*/  SHFL.BFLY PT, R7, R2, 0x2, 0x1f ;  /* 0x0c401f0002077f89 */ /* 0x000ea200000e0000 */
[----:B-1----:R-:W-:-:S03]  /*1fd0*/  FADD.FTZ R10, R8, R9 ;  /* 0x00000009080a7221 */ /* 0x002fc60000010000 */
[----:B------:R-:W1:Y:S01]  /*1fe0*/  SHFL.BFLY PT, R9, R6, 0x2, 0x1f ;  /* 0x0c401f0006097f89 */ /* 0x000e6200000e0000 */
[----:B------:R-:W-:Y:S02]  /*1ff0*/  SHF.R.S32.HI R8, RZ, 0x1f, R4 ;  /* 0x0000001fff087819 */ /* 0x000fe40000011404 */
[C---:B------:R-:W-:Y:S01]  /*2000*/  IADD3 R4, P0, R5.reuse, R4, RZ ;  /* 0x0000000405047210 */ /* 0x040fe20007f1e0ff */
[----:B------:R-:W3:Y:S03]  /*2010*/  SHFL.BFLY PT, R11, R10, 0x2, 0x1f ;  /* 0x0c401f000a0b7f89 */ /* 0x000ee600000e0000 */
[----:B------:R-:W-:-:S03]  /*2020*/  LEA.HI.X.SX32 R5, R5, R8, 0x1, P0 ;  /* 0x0000000805057211 */ /* 0x000fc600000f0eff */
[----:B------:R-:W-:-:S04]  /*2030*/  IMAD.WIDE.U32 R4, R16, UR6, R4 ;  /* 0x0000000610047c25 */ /* 0x000fc8000f8e0004 */
[----:B0-----:R-:W-:Y:S01]  /*2040*/  FADD.FTZ R15, R14, R15 ;  /* 0x0000000f0e0f7221 */ /* 0x001fe20000010000 */
[----:B------:R-:W-:Y:S01]  /*2050*/  SHF.R.S32.HI R14, RZ, 0x1f, R21 ;  /* 0x0000001fff0e7819 */ /* 0x000fe20000011415 */
[----:B--2---:R-:W-:Y:S01]  /*2060*/  FADD.FTZ R7, R2, R7 ;  /* 0x0000000702077221 */ /* 0x004fe20000010000 */
[----:B------:R-:W-:Y:S02]  /*2070*/  IMAD R2, R16, UR12, RZ ;  /* 0x0000000c10027c24 */ /* 0x000fe4000f8e02ff */
[----:B------:R-:W-:Y:S01]  /*2080*/  LEA.HI R20, R14, R21, RZ, 0x4 ;  /* 0x000000150e147211 */ /* 0x000fe200078f20ff */
[----:B------:R-:W0:Y:S01]  /*2090*/  SHFL.BFLY PT, R12, R15, 0x1, 0x1f ;  /* 0x0c201f000f0c7f89 */ /* 0x000e2200000e0000 */
[----:B-1----:R-:W-:Y:S01]  /*20a0*/  FADD.FTZ R6, R6, R9 ;  /* 0x0000000906067221 */ /* 0x002fe20000010000 */
[----:B------:R-:W-:Y:S01]  /*20b0*/  IADD3 R9, R3, 0x3f, RZ ;  /* 0x0000003f03097810 */ /* 0x000fe20007ffe0ff */
[----:B------:R-:W-:Y:S01]  /*20c0*/  IMAD R17, R17, UR6, R2 ;  /* 0x0000000611117c24 */ /* 0x000fe2000f8e0202 */
[----:B------:R-:W-:Y:S01]  /*20d0*/  LOP3.LUT R16, R20, 0xfffffff0, RZ, 0xc0, !PT ;  /* 0xfffffff014107812 */ /* 0x000fe200078ec0ff */
[----:B---3--:R-:W-:Y:S01]  /*20e0*/  FADD.FTZ R10, R10, R11 ;  /* 0x0000000b0a0a7221 */ /* 0x008fe20000010000 */
[----:B------:R-:W1:Y:S01]  /*20f0*/  SHFL.BFLY PT, R2, R7, 0x1, 0x1f ;  /* 0x0c201f0007027f89 */ /* 0x000e6200000e0000 */
[--C-:B------:R-:W-:Y:S01]  /*2100*/  SHF.R.S32.HI R8, RZ, 0x1f, R9.reuse ;  /* 0x0000001fff087819 */ /* 0x100fe20000011409 */
[----:B------:R-:W-:-:S02]  /*2110*/  IMAD R14, R0, -0x40, R9 ;  /* 0xffffffc0000e7824 */ /* 0x000fc400078e0209 */
[----:B------:R-:W2:Y:S01]  /*2120*/  SHFL.BFLY PT, R11, R6, 0x1, 0x1f ;  /* 0x0c201f00060b7f89 */ /* 0x000ea200000e0000 */
[----:B------:R-:W-:Y:S01]  /*2130*/  IMAD.IADD R16, R21, 0x1, -R16 ;  /* 0x0000000115107824 */ /* 0x000fe200078e0a10 */
[----:B------:R-:W-:Y:S01]  /*2140*/  LEA.HI R8, R8, R9, RZ, 0x6 ;  /* 0x0000000908087211 */ /* 0x000fe200078f30ff */
[----:B------:R-:W-:Y:S01]  /*2150*/  IMAD.IADD R5, R5, 0x1, R17 ;  /* 0x0000000105057824 */ /* 0x000fe200078e0211 */
[----:B------:R-:W3:Y:S02]  /*2160*/  SHFL.BFLY PT, R13, R10, 0x1, 0x1f ;  /* 0x0c201f000a0d7f89 */ /* 0x000ee400000e0000 */
[----:B------:R-:W-:Y:S02]  /*2170*/  ISETP.NE.AND P1, PT, R16, RZ, PT ;  /* 0x000000ff1000720c */ /* 0x000fe40003f25270 */
[----:B------:R-:W-:-:S04]  /*2180*/  LOP3.LUT R8, R8, 0xffffffc0, RZ, 0xc0, !PT ;  /* 0xffffffc008087812 */ /* 0x000fc800078ec0ff */
[----:B------:R-:W-:Y:S01]  /*2190*/  IADD3 R8, R14, R8, -R9 ;  /* 0x000000080e087210 */ /* 0x000fe20007ffe809 */
[C---:B----4-:R-:W-:Y:S02]  /*21a0*/  IMAD R14, R18.reuse, UR13, RZ ;  /* 0x0000000d120e7c24 */ /* 0x050fe4000f8e02ff */
[----:B0-----:R-:W-:Y:S01]  /*21b0*/  FADD.FTZ R15, R15, R12 ;  /* 0x0000000c0f0f7221 */ /* 0x001fe20000010000 */
[----:B------:R-:W-:Y:S01]  /*21c0*/  ISETP.GE.AND P0, PT, R21, R8, PT ;  /* 0x000000081500720c */ /* 0x000fe20003f06270 */
[----:B------:R-:W-:Y:S02]  /*21d0*/  IMAD R17, R19, UR7, R14 ;  /* 0x0000000713117c24 */ /* 0x000fe4000f8e020e */
[----:B------:R-:W-:Y:S01]  /*21e0*/  IMAD.WIDE.U32 R8, R18, UR7, R4 ;  /* 0x0000000712087c25 */ /* 0x000fe2000f8e0004 */
[----:B------:R-:W-:-:S03]  /*21f0*/  ISETP.GT.OR P0, PT, R21, 0x3f, P0 ;  /* 0x0000003f1500780c */ /* 0x000fc60000704670 */
[----:B-1----:R-:W-:Y:S01]  /*2200*/  FADD.FTZ R14, R7, R2 ;  /* 0x00000002070e7221 */ /* 0x002fe20000010000 */
[----:B--2---:R-:W-:Y:S01]  /*2210*/  FADD.FTZ R16, R6, R11 ;  /* 0x0000000b06107221 */ /* 0x004fe20000010000 */
[----:B------:R-:W-:Y:S01]  /*2220*/  IADD3 R17, R9, R17, RZ ;  /* 0x0000001109117210 */ /* 0x000fe20007ffe0ff */
[----:B------:R-:W-:Y:S02]  /*2230*/  IMAD.SHL.U32 R6, R0, 0x40, RZ ;  /* 0x0000004000067824 */ /* 0x000fe400078e00ff */
[----:B---3--:R-:W-:Y:S01]  /*2240*/  FADD.FTZ R18, R10, R13 ;  /* 0x0000000d0a127221 */ /* 0x008fe20000010000 */
[----:B------:R-:W-:Y:S06]  /*2250*/  @P1 BRA `(.L_x_862) ;  /* 0x0000000000841947 */ /* 0x000fec0003800000 */
[----:B------:R-:W0:Y:S01]  /*2260*/  LDC.64 R10, c[0x0][0x278] ;  /* 0x00009e00ff0a7b82 */ /* 0x000e220000000a00 */
[----:B------:R-:W-:Y:S01]  /*2270*/  SHF.R.S32.HI R7, RZ, 0x1f, R6 ;  /* 0x0000001fff077819 */ /* 0x000fe20000011406 */
[----:B------:R-:W-:Y:S01]  /*2280*/  ULDC.64 UR8, c[0x0][0x260] ;  /* 0x0000980000087ab9 */ /* 0x000fe20000000a00 */
[----:B------:R-:W-:-:S05]  /*2290*/  SHF.R.S32.HI R19, RZ, 0x4, R20 ;  /* 0x00000004ff137819 */ /* 0x000fca0000011414 */
[----:B------:R-:W1:Y:S01]  /*22a0*/  LDC.64 R12, c[0x0][0x280] ;  /* 0x0000a000ff0c7b82 */ /* 0x000e620000000a00 */
[C---:B0-----:R-:W-:Y:S02]  /*22b0*/  IMAD R2, R10.reuse, UR12, RZ ;  /* 0x0000000c0a027c24 */ /* 0x041fe4000f8e02ff */
[----:B------:R-:W-:-:S04]  /*22c0*/  IMAD.WIDE.U32 R4, R10, UR6, R6 ;  /* 0x000000060a047c25 */ /* 0x000fc8000f8e0006 */
[----:B------:R-:W-:Y:S02]  /*22d0*/  IMAD R11, R11, UR6, R2 ;  /* 0x000000060b0b7c24 */ /* 0x000fe4000f8e0202 */
[C---:B-1----:R-:W-:Y:S02]  /*22e0*/  IMAD R2, R12.reuse, UR13, RZ ;  /* 0x0000000d0c027c24 */ /* 0x042fe4000f8e02ff */
[----:B------:R-:W-:Y:S02]  /*22f0*/  IMAD.IADD R5, R5, 0x1, R11 ;  /* 0x0000000105057824 */ /* 0x000fe400078e020b */
[----:B------:R-:W-:Y:S01]  /*2300*/  IMAD R11, R13, UR7, R2 ;  /* 0x000000070d0b7c24 */ /* 0x000fe2000f8e0202 */
[----:B------:R-:W-:Y:S01]  /*2310*/  SHF.R.S32.HI R2, RZ, 0x1f, R19 ;  /* 0x0000001fff027819 */ /* 0x000fe20000011413 */
[----:B------:R-:W-:-:S04]  /*2320*/  IMAD.WIDE.U32 R4, R12, UR7, R4 ;  /* 0x000000070c047c25 */ /* 0x000fc8000f8e0004 */
[----:B------:R-:W-:Y:S01]  /*2330*/  IMAD R10, R0, -0x40, R3 ;  /* 0xffffffc0000a7824 */ /* 0x000fe200078e0203 */
[----:B------:R-:W-:-:S04]  /*2340*/  IADD3 R3, P1, R19, R4, RZ ;  /* 0x0000000413037210 */ /* 0x000fc80007f3e0ff */
[----:B------:R-:W-:Y:S01]  /*2350*/  IADD3.X R4, R2, R5, R11, P1, !PT ;  /* 0x0000000502047210 */ /* 0x000fe20000ffe40b */
[C---:B------:R-:W-:Y:S01]  /*2360*/  VIADD R11, R19.reuse, 0x10 ;  /* 0x00000010130b7836 */ /* 0x040fe20000000000 */
[CC--:B------:R-:W-:Y:S02]  /*2370*/  ISETP.GE.AND P4, PT, R19.reuse, R10.reuse, PT ;  /* 0x0000000a1300720c */ /* 0x0c0fe40003f86270 */
[C---:B------:R-:W-:Y:S01]  /*2380*/  IADD3 R5, R19.reuse, 0x30, RZ ;  /* 0x0000003013057810 */ /* 0x040fe20007ffe0ff */
[----:B------:R-:W-:Y:S01]  /*2390*/  VIADD R19, R19, 0x20 ;  /* 0x0000002013137836 */ /* 0x000fe20000000000 */
[----:B------:R-:W-:Y:S02]  /*23a0*/  LEA R2, P5, R3, UR8, 0x2 ;  /* 0x0000000803027c11 */ /* 0x000fe4000f8a10ff */
[-C--:B------:R-:W-:Y:S02]  /*23b0*/  ISETP.GE.AND P1, PT, R5, R10.reuse, PT ;  /* 0x0000000a0500720c */ /* 0x080fe40003f26270 */
[----:B------:R-:W-:-:S02]  /*23c0*/  ISETP.GE.AND P3, PT, R11, R10, PT ;  /* 0x0000000a0b00720c */ /* 0x000fc40003f66270 */
[----:B------:R-:W-:Y:S02]  /*23d0*/  ISETP.GE.AND P2, PT, R19, R10, PT ;  /* 0x0000000a1300720c */ /* 0x000fe40003f46270 */
[----:B------:R-:W-:Y:S02]  /*23e0*/  LEA.HI.X R3, R3, UR9, R4, 0x2, P5 ;  /* 0x0000000903037c11 */ /* 0x000fe4000a8f1404 */
[----:B------:R-:W-:Y:S02]  /*23f0*/  FSEL R5, R14, RZ, !P4 ;  /* 0x000000ff0e057208 */ /* 0x000fe40006000000 */
[----:B------:R-:W-:Y:S02]  /*2400*/  FSEL R11, R16, RZ, !P3 ;  /* 0x000000ff100b7208 */ /* 0x000fe40005800000 */
[----:B------:R-:W-:Y:S01]  /*2410*/  FSEL R13, R18, RZ, !P2 ;  /* 0x000000ff120d7208 */ /* 0x000fe20005000000 */
[----:B------:R0:W-:Y:S01]  /*2420*/  STG.E desc[UR4][R2.64], R5 ;  /* 0x0000000502007986 */ /* 0x0001e2000c101904 */
[----:B------:R-:W-:-:S03]  /*2430*/  FSEL R15, R15, RZ, !P1 ;  /* 0x000000ff0f0f7208 */ /* 0x000fc60004800000 */
[----:B------:R0:W-:Y:S04]  /*2440*/  STG.E desc[UR4][R2.64+0x40], R11 ;  /* 0x0000400b02007986 */ /* 0x0001e8000c101904 */
[----:B------:R0:W-:Y:S04]  /*2450*/  STG.E desc[UR4][R2.64+0x80], R13 ;  /* 0x0000800d02007986 */ /* 0x0001e8000c101904 */
[----:B------:R0:W-:Y:S02]  /*2460*/  STG.E desc[UR4][R2.64+0xc0], R15 ;  /* 0x0000c00f02007986 */ /* 0x0001e4000c101904 */
.L_x_862:
[----:B------:R-:W-:Y:S05]  /*2470*/  BSYNC B0 ;  /* 0x0000000000007941 */ /* 0x000fea0003800000 */
.L_x_861:
[----:B------:R-:W-:Y:S04]  /*2480*/  BSSY B0, `(.L_x_863) ;  /* 0x0000016000007945 */ /* 0x000fe80003800000 */
[----:B------:R-:W-:Y:S05]  /*2490*/  @P0 BRA `(.L_x_864) ;  /* 0x0000000000500947 */ /* 0x000fea0003800000 */
[----:B0-----:R-:W0:Y:S01]  /*24a0*/  LDC.64 R10, c[0x0][0x2a8] ;  /* 0x0000aa00ff0a7b82 */ /* 0x001e220000000a00 */
[----:B------:R-:W-:Y:S01]  /*24b0*/  SHF.R.S32.HI R3, RZ, 0x1f, R21 ;  /* 0x0000001fff037819 */ /* 0x000fe20000011415 */
[----:B------:R-:W-:Y:S01]  /*24c0*/  ULDC.64 UR8, c[0x0][0x2a0] ;  /* 0x0000a80000087ab9 */ /* 0x000fe20000000a00 */
[----:B------:R-:W-:-:S04]  /*24d0*/  IADD3 R2, P0, R6, R21, RZ ;  /* 0x0000001506027210 */ /* 0x000fc80007f1e0ff */
[----:B------:R-:W-:Y:S01]  /*24e0*/  LEA.HI.X.SX32 R3, R6, R3, 0x1, P0 ;  /* 0x0000000306037211 */ /* 0x000fe200000f0eff */
[----:B------:R-:W1:Y:S01]  /*24f0*/  LDC.64 R12, c[0x0][0x2b0] ;  /* 0x0000ac00ff0c7b82 */ /* 0x000e620000000a00 */
[C---:B------:R-:W-:Y:S01]  /*2500*/  FMUL.FTZ R6, R96.reuse, 1.4426950216293334961 ;  /* 0x3fb8aa3b60067820 */ /* 0x040fe20000410000 */
[----:B------:R-:W-:Y:S01]  /*2510*/  FSETP.NEU.FTZ.AND P0, PT, R96, -INF , PT ;  /* 0xff8000006000780b */ /* 0x000fe20003f1d000 */
[C---:B0-----:R-:W-:Y:S02]  /*2520*/  IMAD R4, R10.reuse, UR12, RZ ;  /* 0x0000000c0a047c24 */ /* 0x041fe4000f8e02ff */
[----:B------:R-:W-:-:S04]  /*2530*/  IMAD.WIDE.U32 R2, R10, UR6, R2 ;  /* 0x000000060a027c25 */ /* 0x000fc8000f8e0002 */
[----:B------:R-:W-:Y:S02]  /*2540*/  IMAD R5, R11, UR6, R4 ;  /* 0x000000060b057c24 */ /* 0x000fe4000f8e0204 */
[----:B-1----:R-:W-:-:S03]  /*2550*/  IMAD R4, R12, UR13, RZ ;  /* 0x0000000d0c047c24 */ /* 0x002fc6000f8e02ff */
[----:B------:R-:W-:Y:S01]  /*2560*/  IADD3 R3, R3, R5, RZ ;  /* 0x0000000503037210 */ /* 0x000fe20007ffe0ff */
[----:B------:R-:W-:Y:S02]  /*2570*/  IMAD R5, R13, UR7, R4 ;  /* 0x000000070d057c24 */ /* 0x000fe4000f8e0204 */
[----:B------:R-:W-:-:S04]  /*2580*/  IMAD.WIDE.U32 R2, R12, UR7, R2 ;  /* 0x000000070c027c25 */ /* 0x000fc8000f8e0002 */
[----:B------:R-:W-:Y:S01]  /*2590*/  IMAD.IADD R3, R3, 0x1, R5 ;  /* 0x0000000103037824 */ /* 0x000fe200078e0205 */
[----:B------:R-:W-:-:S04]  /*25a0*/  LEA R4, P1, R2, UR8, 0x2 ;  /* 0x0000000802047c11 */ /* 0x000fc8000f8210ff */
[----:B------:R-:W-:Y:S02]  /*25b0*/  LEA.HI.X R5, R2, UR9, R3, 0x2, P1 ;  /* 0x0000000902057c11 */ /* 0x000fe400088f1403 */
[----:B------:R-:W-:-:S05]  /*25c0*/  FSEL R3, R6, RZ, P0 ;  /* 0x000000ff06037208 */ /* 0x000fca0000000000 */
[----:B------:R1:W-:Y:S02]  /*25d0*/  STG.E desc[UR4][R4.64], R3 ;  /* 0x0000000304007986 */ /* 0x0003e4000c101904 */
.L_x_864:
[----:B------:R-:W-:Y:S05]  /*25e0*/  BSYNC B0 ;  /* 0x0000000000007941 */ /* 0x000fea0003800000 */
.L_x_863:
[----:B------:R-:W-:Y:S01]  /*25f0*/  ULDC.64 UR10, c[0x0][0x2e8] ;  /* 0x0000ba00000a7ab9 */ /* 0x000fe20000000a00 */
[----:B------:R-:W-:Y:S01]  /*2600*/  ULDC.64 UR8, c[0x0][0x2b8] ;  /* 0x0000ae0000087ab9 */ /* 0x000fe20000000a00 */
[----:B------:R-:W-:Y:S02]  /*2610*/  ISETP.NE.U32.AND P0, PT, RZ, UR10, PT ;  /* 0x0000000aff007c0c */ /* 0x000fe4000bf05070 */
[C---:B0-----:R-:W-:Y:S02]  /*2620*/  LEA R2, P1, R8.reuse, UR8, 0x2 ;  /* 0x0000000808027c11 */ /* 0x041fe4000f8210ff */
[----:B------:R-:W-:Y:S02]  /*2630*/  ISETP.NE.AND.EX P0, PT, RZ, UR11, PT, P0 ;  /* 0x0000000bff007c0c */ /* 0x000fe4000bf05300 */
[----:B-1----:R-:W-:Y:S02]  /*2640*/  LEA.HI.X R3, R8, UR9, R17, 0x2, P1 ;  /* 0x0000000908037c11 */ /* 0x002fe400088f1411 */
[----:B------:R-:W-:-:S03]  /*2650*/  ISETP.NE.OR P0, PT, R21, RZ, !P0 ;  /* 0x000000ff1500720c */ /* 0x000fc60004705670 */
[----:B------:R0:W-:Y:S04]  /*2660*/  STG.E.128 desc[UR4][R2.64], RZ ;  /* 0x000000ff02007986 */ /* 0x0001e8000c101d04 */
        /* <DEDUP_REMOVED lines=14> */
[----:B------:R0:W-:Y:S01]  /*2750*/  STG.E.128 desc[UR4][R2.64+0xf000], RZ ;  /* 0x00f000ff02007986 */ /* 0x0001e2000c101d04 */
[----:B------:R-:W-:Y:S05]  /*2760*/  @P0 EXIT ;  /* 0x000000000000094d */ /* 0x000fea0003800000 */
[----:B------:R-:W1:Y:S08]  /*2770*/  LDC R5, c[0x0][0x2e0] ;  /* 0x0000b800ff057b82 */ /* 0x000e700000000800 */
[----:B------:R-:W2:Y:S08]  /*2780*/  LDC R7, c[0x0][0x220] ;  /* 0x00008800ff077b82 */ /* 0x000eb00000000800 */
[----:B0-----:R-:W0:Y:S01]  /*2790*/  LDC.64 R2, c[0x0][0x2e8] ;  /* 0x0000ba00ff027b82 */ /* 0x001e220000000a00 */
[----:B-1----:R-:W-:-:S04]  /*27a0*/  IMAD R0, R0, R5, UR7 ;  /* 0x0000000700007e24 */ /* 0x002fc8000f8e0205 */
[----:B--2---:R-:W-:-:S04]  /*27b0*/  IMAD R5, R0, R7, UR6 ;  /* 0x0000000600057e24 */ /* 0x004fc8000f8e0207 */
[----:B0-----:R-:W-:-:S05]  /*27c0*/  IMAD.WIDE R2, R5, 0x4, R2 ;  /* 0x0000000405027825 */ /* 0x001fca00078e0202 */
[----:B------:R-:W-:Y:S01]  /*27d0*/  STG.E desc[UR4][R2.64], RZ ;  /* 0x000000ff02007986 */ /* 0x000fe2000c101904 */
[----:B------:R-:W-:Y:S05]  /*27e0*/  EXIT ;  /* 0x000000000000794d */ /* 0x000fea0003800000 */
.L_x_865:
        /* <DEDUP_REMOVED lines=9> */
.L_x_1155:


//--------------------- .text._ZN7cutlass13device_kernelIN5flash11enable_sm90INS1_16FlashAttnBwdSm90INS1_25CollectiveMainloopBwdSm90ILi2ELi1ELi1EN4cute5tupleIJNS5_1CILi1EEES8_S8_EEENS6_IJNS7_ILi64EEENS7_ILi80EEENS7_ILi256EEEEEENS_10bfloat16_tEfNS_4arch4Sm90ELb1ELb0ELb1ELb1ELb0ELb0ELb1ELb1ELi2ELi1ELi1ELi1ELb0EEENS1_21CollectiveEpilogueBwdISD_SE_SG_Li256ELb1ELb1ELi2EEENS1_25SingleTileBwdLPTSchedulerILb1ELi80ELb0EEEEEEEEEvNT_6ParamsE --------------------------
	.section	.text._ZN7cutlass13device_kernelIN5flash11enable_sm90INS1_16FlashAttnBwdSm90INS1_25CollectiveMainloopBwdSm90ILi2ELi1ELi1EN4cute5tupleIJNS5_1CILi1EEES8_S8_EEENS6_IJNS7_ILi64EEENS7_ILi80EEENS7_ILi256EEEEEENS_10bfloat16_tEfNS_4arch4Sm90ELb1ELb0ELb1ELb1ELb0ELb0ELb1ELb1ELi2ELi1ELi1ELi1ELb0EEENS1_21CollectiveEpilogueBwdISD_SE_SG_Li256ELb1ELb1ELi2EEENS1_25SingleTileBwdLPTSchedulerILb1ELi80ELb0EEEEEEEEEvNT_6ParamsE,"ax",@progbits
	.align	128
.text._ZN7cutlass13device_kernelIN5flash11enable_sm90INS1_16FlashAttnBwdSm90INS1_25CollectiveMainloopBwdSm90ILi2ELi1ELi1EN4cute5tupleIJNS5_1CILi1EEES8_S8_EEENS6_IJNS7_ILi64EEENS7_ILi80EEENS7_ILi256EEEEEENS_10bfloat16_tEfNS_4arch4Sm90ELb1ELb0ELb1ELb1ELb0ELb0ELb1ELb1ELi2ELi1ELi1ELi1ELb0EEENS1_21CollectiveEpilogueBwdISD_SE_SG_Li256ELb1ELb1ELi2EEENS1_25SingleTileBwdLPTSchedulerILb1ELi80ELb0EEEEEEEEEvNT_6ParamsE:
        .type           _ZN7cutlass13device_kernelIN5flash11enable_sm90INS1_16FlashAttnBwdSm90INS1_25CollectiveMainloopBwdSm90ILi2ELi1ELi1EN4cute5tupleIJNS5_1CILi1EEES8_S8_EEENS6_IJNS7_ILi64EEENS7_ILi80EEENS7_ILi256EEEEEENS_10bfloat16_tEfNS_4arch4Sm90ELb1ELb0ELb1ELb1ELb0ELb0ELb1ELb1ELi2ELi1ELi1ELi1ELb0EEENS1_21CollectiveEpilogueBwdISD_SE_SG_Li256ELb1ELb1ELi2EEENS1_25SingleTileBwdLPTSchedulerILb1ELi80ELb0EEEEEEEEEvNT_6ParamsE,@function
        .size           _ZN7cutlass13device_kernelIN5flash11enable_sm90INS1_16FlashAttnBwdSm90INS1_25CollectiveMainloopBwdSm90ILi2ELi1ELi1EN4cute5tupleIJNS5_1CILi1EEES8_S8_EEENS6_IJNS7_ILi64EEENS7_ILi80EEENS7_ILi256EEEEEENS_10bfloat16_tEfNS_4arch4Sm90ELb1ELb0ELb1ELb1ELb0ELb0ELb1ELb1ELi2ELi1ELi1ELi1ELb0EEENS1_21CollectiveEpilogueBwdISD_SE_SG_Li256ELb1ELb1ELi2EEENS1_25SingleTileBwdLPTSchedulerILb1ELi80ELb0EEEEEEEEEvNT_6ParamsE,(.L_x_1156 - _ZN7cutlass13device_kernelIN5flash11enable_sm90INS1_16FlashAttnBwdSm90INS1_25CollectiveMainloopBwdSm90ILi2ELi1ELi1EN4cute5tupleIJNS5_1CILi1EEES8_S8_EEENS6_IJNS7_ILi64EEENS7_ILi80EEENS7_ILi256EEEEEENS_10bfloat16_tEfNS_4arch4Sm90ELb1ELb0ELb1ELb1ELb0ELb0ELb1ELb1ELi2ELi1ELi1ELi1ELb0EEENS1_21CollectiveEpilogueBwdISD_SE_SG_Li256ELb1ELb1ELi2EEENS1_25SingleTileBwdLPTSchedulerILb1ELi80ELb0EEEEEEEEEvNT_6ParamsE)
        .other          _ZN7cutlass13device_kernelIN5flash11enable_sm90INS1_16FlashAttnBwdSm90INS1_25CollectiveMainloopBwdSm90ILi2ELi1ELi1EN4cute5tupleIJNS5_1CILi1EEES8_S8_EEENS6_IJNS7_ILi64EEENS7_ILi80EEENS7_ILi256EEEEEENS_10bfloat16_tEfNS_4arch4Sm90ELb1ELb0ELb1ELb1ELb0ELb0ELb1ELb1ELi2ELi1ELi1ELi1ELb0EEENS1_21CollectiveEpilogueBwdISD_SE_SG_Li256ELb1ELb1ELi2EEENS1_25SingleTileBwdLPTSchedulerILb1ELi80ELb0EEEEEEEEEvNT_6ParamsE,@"STO_CUDA_ENTRY STV_DEFAULT"
_ZN7cutlass13device_kernelIN5flash11enable_sm90INS1_16FlashAttnBwdSm90INS1_25CollectiveMainloopBwdSm90ILi2ELi1ELi1EN4cute5tupleIJNS5_1CILi1EEES8_S8_EEENS6_IJNS7_ILi64EEENS7_ILi80EEENS7_ILi256EEEEEENS_10bfloat16_tEfNS_4arch4Sm90ELb1ELb0ELb1ELb1ELb0ELb0ELb1ELb1ELi2ELi1ELi1ELi1ELb0EEENS1_21CollectiveEpilogueBwdISD_SE_SG_Li256ELb1ELb1ELi2EEENS1_25SingleTileBwdLPTSchedulerILb1ELi80ELb0EEEEEEEEEvNT_6ParamsE:
        /* <DEDUP_REMOVED lines=24> */
.L_x_867:
[----:B------:R-:W-:Y:S05]  /*0180*/  BSYNC B0 ;  /* 0x0000000000007941 */ /* 0x000fea0003800000 */
.L_x_866:
        /* <DEDUP_REMOVED lines=19> */
[----:B------:R0:W-:Y:S01]  /*02c0*/  STL [R1+0x14], R2 ;  /* 0x0000140201007387 */ /* 0x0001e20000100800 */
        /* <DEDUP_REMOVED lines=19> */
.L_x_868:
        /* <DEDUP_REMOVED lines=20> */
.L_x_869:
[----:B------:R-:W-:Y:S01]  /*0540*/  PLOP3.LUT P0, PT, PT, PT, UP0, 0x80, 0x0 ;  /* 0x000000000000781c */ /* 0x000fe20003f0f008 */
[----:B------:R-:W-:Y:S01]  /*0550*/  NOP ;  /* 0x0000000000007918 */ /* 0x000fe20000000000 */
[----:B------:R-:W-:Y:S01]  /*0560*/  BSSY B0, `(.L_x_870) ;  /* 0x0000f55000007945 */ /* 0x000fe20003800000 */
[----:B------:R-:W-:Y:S01]  /*0570*/  LOP3.LUT R11, R21, 0x7f, RZ, 0xc0, !PT ;  /* 0x0000007f150b7812 */ /* 0x000fe200078ec0ff */
[----:B01234-:R-:W-:Y:S09]  /*0580*/  BAR.SYNC.DEFER_BLOCKING 0x0 ;  /* 0x0000000000007b1d */ /* 0x01fff20000010000 */
[----:B------:R-:W-:Y:S05]  /*0590*/  @!P0 BRA `(.L_x_871) ;  /* 0x000000cc00fc8947 */ /* 0x000fea0003800000 */
.L_x_872:
[----:B------:R-:W-:-:S08]  /*05a0*/  NOP ;  /* 0x0000000000007918 */ /* 0x000fd00000000000 */
[----:B------:R-:W0:Y:S02]  /*05b0*/  USETMAXREG.TRY_ALLOC.CTAPOOL UP0, 0xf0 ;  /* 0x000000f0000079c8 */ /* 0x000e240008000600 */
[----:B0-----:R-:W-:-:S13]  /*05c0*/  PLOP3.LUT P0, PT, PT, PT, UP0, 0x80, 0x0 ;  /* 0x000000000000781c */ /* 0x001fda0003f0f008 */
[----:B------:R-:W-:Y:S05]  /*05d0*/  @!P0 BRA `(.L_x_872) ;  /* 0xfffffffc00f08947 */ /* 0x000fea000383ffff */
[----:B------:R-:W0:Y:S01]  /*05e0*/  S2UR UR7, SR_CTAID.X ;  /* 0x00000000000779c3 */ /* 0x000e220000002500 */
[----:B------:R-:W-:Y:S02]  /*05f0*/  ULDC UR8, c[0x0][0x8d0] ;  /* 0x0002340000087ab9 */ /* 0x000fe40000000800 */
[----:B------:R-:W-:-:S05]  /*0600*/  UISETP.NE.AND UP0, UPT, UR8, 0x1, UPT ;  /* 0x000000010800788c */ /* 0x000fca000bf05270 */
[----:B------:R-:W1:Y:S06]  /*0610*/  LDC R0, c[0x0][0x8e8] ;  /* 0x00023a00ff007b82 */ /* 0x000e6c0000000800 */
[----:B------:R-:W-:Y:S01]  /*0620*/  @UP0 ULDC UR4, c[0x0][0x8d4] ;  /* 0x0002350000040ab9 */ /* 0x000fe20000000800 */
[----:B------:R-:W-:Y:S01]  /*0630*/  @UP0 ULDC UR9, c[0x0][0x8d8] ;  /* 0x0002360000090ab9 */ /* 0x000fe20000000800 */
[----:B0-----:R-:W-:Y:S02]  /*0640*/  UIMAD.WIDE.U32 UR4, UR7, UR4, URZ ;  /* 0x00000004070472a5 */ /* 0x001fe4000f8e003f */
[----:B------:R-:W-:-:S02]  /*0650*/  UMOV UR6, UR7 ;  /* 0x0000000700067c82 */ /* 0x000fc40008000000 */
[----:B------:R-:W-:-:S04]  /*0660*/  @UP0 USHF.R.U32.HI UR6, URZ, UR9, UR5 ;  /* 0x000000093f060299 */ /* 0x000fc80008011605 */
[----:B------:R-:W-:Y:S02]  /*0670*/  UIADD3 UR4, -UR6, URZ, URZ ;  /* 0x0000003f06047290 */ /* 0x000fe4000fffe13f */
[----:B-1----:R-:W-:Y:S02]  /*0680*/  ISETP.LE.AND P0, PT, R0, UR6, PT ;  /* 0x0000000600007c0c */ /* 0x002fe4000bf03270 */
        /* <DEDUP_REMOVED lines=9> */
[----:B------:R-:W-:-:S04]  /*0720*/  IMAD.U32 R2, RZ, RZ, UR11 ;  /* 0x0000000bff027e24 */ /* 0x000fc8000f8e00ff */
[----:B------:R-:W-:Y:S01]  /*0730*/  IMAD.U32 R0, RZ, RZ, UR4 ;  /* 0x00000004ff007e24 */ /* 0x000fe2000f8e00ff */
[----:B------:R0:W-:Y:S01]  /*0740*/  STL [R1+0xc], R2 ;  /* 0x00000c0201007387 */ /* 0x0001e20000100800 */
[----:B------:R-:W-:Y:S05]  /*0750*/  BRA `(.L_x_874) ;  /* 0x0000000000287947 */ /* 0x000fea0003800000 */
.L_x_873:
        /* <DEDUP_REMOVED lines=9> */
[----:B------:R1:W-:Y:S06]  /*07f0*/  STL [R1+0xc], R2 ;  /* 0x00000c0201007387 */ /* 0x0003ec0000100800 */
.L_x_874:
[----:B01----:R-:W0:Y:S01]  /*0800*/  LDC R2, c[0x0][0x8b8] ;  /* 0x00022e00ff027b82 */ /* 0x003e220000000800 */
[----:B------:R-:W-:Y:S01]  /*0810*/  IADD3 R0, -R0, UR10, RZ ;  /* 0x0000000a00007c10 */ /* 0x000fe2000fffe1ff */
[----:B------:R-:W-:Y:S02]  /*0820*/  ULDC.64 UR4, c[0x0][0x8f8] ;  /* 0x00023e0000047ab9 */ /* 0x000fe40000000a00 */
[----:B------:R-:W-:-:S04]  /*0830*/  ISETP.NE.U32.AND P0, PT, RZ, UR4, PT ;  /* 0x00000004ff007c0c */ /* 0x000fc8000bf05070 */
[----:B------:R-:W1:Y:S01]  /*0840*/  LDC R5, c[0x0][0x8c4] ;  /* 0x00023100ff057b82 */ /* 0x000e620000000800 */
[----:B------:R-:W-:Y:S02]  /*0850*/  ISETP.NE.AND.EX P0, PT, RZ, UR5, PT, P0 ;  /* 0x00000005ff007c0c */ /* 0x000fe4000bf05300 */
[----:B0-----:R-:W-:Y:S01]  /*0860*/  ISETP.NE.AND P1, PT, R2, 0x1, PT ;  /* 0x000000010200780c */ /* 0x001fe20003f25270 */
[----:B-1----:R-:W-:-:S04]  /*0870*/  IMAD R4, R5, UR6, R0 ;  /* 0x0000000605047c24 */ /* 0x002fc8000f8e0200 */
[----:B------:R-:W-:-:S08]  /*0880*/  IMAD.MOV.U32 R5, RZ, RZ, R4 ;  /* 0x000000ffff057224 */ /* 0x000fd000078e0004 */
[----:B------:R-:W0:Y:S08]  /*0890*/  @P1 LDC R3, c[0x0][0x8bc] ;  /* 0x00022f00ff031b82 */ /* 0x000e300000000800 */
[----:B------:R-:W1:Y:S01]  /*08a0*/  @P1 LDC R7, c[0x0][0x8c0] ;  /* 0x00023000ff071b82 */ /* 0x000e620000000800 */
[----:B0-----:R-:W-:-:S05]  /*08b0*/  @P1 IMAD.HI.U32 R0, R4, R3, RZ ;  /* 0x0000000304001227 */ /* 0x001fca00078e00ff */
[----:B-1----:R-:W-:-:S05]  /*08c0*/  @P1 SHF.R.U32.HI R5, RZ, R7, R0 ;  /* 0x00000007ff051219 */ /* 0x002fca0000011600 */
[----:B------:R-:W-:-:S04]  /*08d0*/  IMAD.MOV R3, RZ, RZ, -R5 ;  /* 0x000000ffff037224 */ /* 0x000fc800078e0a05 */
[----:B------:R-:W-:-:S05]  /*08e0*/  IMAD R10, R2, R3, R4 ;  /* 0x00000003020a7224 */ /* 0x000fca00078e0204 */
[----:B------:R0:W-:Y:S01]  /*08f0*/  STL [R1+0x8], R10 ;  /* 0x0000080a01007387 */ /* 0x0001e20000100800 */
[----:B------:R-:W-:Y:S05]  /*0900*/  @!P0 BRA `(.L_x_875) ;  /* 0x0000000000148947 */ /* 0x000fea0003800000 */
[----:B------:R-:W1:Y:S01]  /*0910*/  LDC.64 R2, c[0x0][0x8f8] ;  /* 0x00023e00ff027b82 */ /* 0x000e620000000a00 */
[----:B------:R-:W-:Y:S01]  /*0920*/  ULDC.64 UR4, c[0x0][0x208] ;  /* 0x0000820000047ab9 */ /* 0x000fe20000000a00 */
[----:B-1----:R-:W-:-:S05]  /*0930*/  IMAD.WIDE R2, R5, 0x4, R2 ;  /* 0x0000000405027825 */ /* 0x002fca00078e0202 */
[----:B------:R2:W5:Y:S01]  /*0940*/  LDG.E R0, desc[UR4][R2.64] ;  /* 0x0000000402007981 */ /* 0x000562000c1e1900 */
[----:B------:R-:W-:Y:S05]  /*0950*/  BRA `(.L_x_876) ;  /* 0x0000000000307947 */ /* 0x000fea0003800000 */
.L_x_875:
        /* <DEDUP_REMOVED lines=11> */
.L_x_877:
[----:B------:R-:W1:Y:S02]  /*0a10*/  LDC R0, c[0x0][0x8ec] ;  /* 0x00023b00ff007b82 */ /* 0x000e640000000800 */
.L_x_876:
[----:B------:R-:W3:Y:S01]  /*0a20*/  LDL R8, [R1+0xc] ;  /* 0x00000c0001087983 */ /* 0x000ee20000100800 */
[----:B-1---5:R-:W-:-:S04]  /*0a30*/  VIADD R0, R0, 0x4f ;  /* 0x0000004f00007836 */ /* 0x022fc80000000000 */
[----:B------:R-:W-:-:S05]  /*0a40*/  IMAD.HI R0, R0, 0x66666667, RZ ;  /* 0x6666666700007827 */ /* 0x000fca00078e02ff */
[----:B--2---:R-:W-:-:S04]  /*0a50*/  SHF.R.U32.HI R3, RZ, 0x1f, R0 ;  /* 0x0000001fff037819 */ /* 0x004fc80000011600 */
[----:B------:R-:W-:Y:S02]  /*0a60*/  LEA.HI.SX32 R3, R0, R3, 0x1b ;  /* 0x0000000300037211 */ /* 0x000fe400078fdaff */
[----:B---3--:R-:W-:-:S13]  /*0a70*/  R2UR UR4, R8 ;  /* 0x00000000080472ca */ /* 0x008fda00000e0000 */
[----:B------:R-:W-:-:S04]  /*0a80*/  ISETP.LE.AND P0, PT, R3, UR4, PT ;  /* 0x0000000403007c0c */ /* 0x000fc8000bf03270 */
        /* <DEDUP_REMOVED lines=8> */
[----:B------:R-:W-:Y:S02]  /*0b10*/  ISETP.NE.AND.EX P0, PT, R5, RZ, PT, P0 ;  /* 0x000000ff0500720c */ /* 0x000fe40003f05300 */
[----:B--2---:R-:W-:-:S04]  /*0b20*/  ISETP.NE.U32.AND P1, PT, R6, RZ, PT ;  /* 0x000000ff0600720c */ /* 0x004fc80003f25070 */
[----:B------:R-:W-:Y:S01]  /*0b30*/  ISETP.NE.AND.EX P1, PT, R7, RZ, PT, P1 ;  /* 0x000000ff0700720c */ /* 0x000fe20003f25310 */
[----:B---3--:R-:W-:-:S06]  /*0b40*/  IMAD.WIDE R6, R236, 0x4, R2 ;  /* 0x00000004ec067825 */ /* 0x008fcc00078e0202 */
[----:B------:R-:W1:Y:S06]  /*0b50*/  @P0 LDC.64 R4, c[0x0][0x780] ;  /* 0x0001e000ff040b82 */ /* 0x000e6c0000000a00 */
[----:B------:R-:W2:Y:S01]  /*0b60*/  @P1 LDG.E R9, desc[UR4][R6.64] ;  /* 0x0000000406091981 */ /* 0x000ea2000c1e1900 */
[----:B-1----:R-:W-:-:S06]  /*0b70*/  @P0 IMAD.WIDE R2, R236, 0x4, R4 ;  /* 0x00000004ec020825 */ /* 0x002fcc00078e0204 */
[----:B------:R-:W3:Y:S01]  /*0b80*/  @P0 LDG.E R2, desc[UR4][R2.64] ;  /* 0x0000000402020981 */ /* 0x000ee2000c1e1900 */
[----:B------:R-:W-:Y:S02]  /*0b90*/  ULDC.64 UR4, c[0x0][0x788] ;  /* 0x0001e20000047ab9 */ /* 0x000fe40000000a00 */
[----:B------:R-:W-:Y:S01]  /*0ba0*/  ISETP.NE.U32.AND P2, PT, RZ, UR4, PT ;  /* 0x00000004ff007c0c */ /* 0x000fe2000bf45070 */
[----:B------:R-:W-:-:S03]  /*0bb0*/  ULDC UR4, c[0x0][0x280] ;  /* 0x0000a00000047ab9 */ /* 0x000fc60000000800 */
[----:B------:R-:W-:Y:S01]  /*0bc0*/  ISETP.NE.AND.EX P2, PT, RZ, UR5, PT, P2 ;  /* 0x00000005ff007c0c */ /* 0x000fe2000bf45320 */
[----:B--2---:R-:W-:-:S05]  /*0bd0*/  @P1 IMAD R9, R236, 0x40, R9 ;  /* 0x00000040ec091824 */ /* 0x004fca00078e0209 */
[----:B------:R-:W-:-:S04]  /*0be0*/  @P1 SHF.R.S32.HI R0, RZ, 0x1f, R9 ;  /* 0x0000001fff001819 */ /* 0x000fc80000011409 */
[----:B------:R-:W-:Y:S01]  /*0bf0*/  @P1 LEA.HI R9, R0, R9, RZ, 0x6 ;  /* 0x0000000900091211 */ /* 0x000fe200078f30ff */
[----:B------:R-:W-:-:S04]  /*0c00*/  IMAD.MOV.U32 R0, RZ, RZ, RZ ;  /* 0x000000ffff007224 */ /* 0x000fc800078e00ff */
[----:B------:R-:W-:Y:S01]  /*0c10*/  @P1 IMAD.SHL.U32 R9, R9, 0x100, RZ ;  /* 0x0000010009091824 */ /* 0x000fe200078e00ff */
[----:B---3--:R-:W-:Y:S01]  /*0c20*/  @P0 R2UR UR4, R2 ;  /* 0x00000000020402ca */ /* 0x008fe200000e0000 */
[----:B------:R-:W-:-:S14]  /*0c30*/  @P0 BRA `(.L_x_879) ;  /* 0x00000000001c0947 */ /* 0x000fdc0003800000 */
[----:B------:R-:W-:Y:S05]  /*0c40*/  @!P1 BRA `(.L_x_879) ;  /* 0x0000000000189947 */ /* 0x000fea0003800000 */
[----:B------:R-:W-:Y:S02]  /*0c50*/  ULDC.64 UR4, c[0x0][0x208] ;  /* 0x0000820000047ab9 */ /* 0x000fe40000000a00 */
[----:B------:R-:W2:Y:S04]  /*0c60*/  LDG.E R3, desc[UR4][R6.64] ;  /* 0x0000000406037981 */ /* 0x000ea8000c1e1900 */
[----:B------:R-:W3:Y:S01]  /*0c70*/  LDG.E R2, desc[UR4][R6.64+0x4] ;  /* 0x0000040406027981 */ /* 0x000ee2000c1e1900 */
[----:B--2---:R-:W-:Y:S02]  /*0c80*/  R2UR UR5, R3 ;  /* 0x00000000030572ca */ /* 0x004fe400000e0000 */
[----:B---3--:R-:W-:-:S13]  /*0c90*/  R2UR UR4, R2 ;  /* 0x00000000020472ca */ /* 0x008fda00000e0000 */
[----:B------:R-:W-:-:S12]  /*0ca0*/  UIADD3 UR4, -UR5, UR4, URZ ;  /* 0x0000000405047290 */ /* 0x000fd8000fffe13f */
.L_x_879:
[----:B------:R-:W-:Y:S01]  /*0cb0*/  SHF.R.S32.HI R2, RZ, 0x1f, R10 ;  /* 0x0000001fff027819 */ /* 0x000fe2000001140a */
[----:B------:R-:W-:Y:S01]  /*0cc0*/  ULDC UR5, c[0x0][0x290] ;  /* 0x0000a40000057ab9 */ /* 0x000fe20000000800 */
[----:B------:R-:W-:-:S03]  /*0cd0*/  @P1 LOP3.LUT R0, R9, 0xffffc000, RZ, 0xc0, !PT ;  /* 0xffffc00009001812 */ /* 0x000fc600078ec0ff */
[----:B------:R1:W-:Y:S01]  /*0ce0*/  STL [R1+0x10], R2 ;  /* 0x0000100201007387 */ /* 0x0003e20000100800 */
[----:B------:R-:W-:Y:S05]  /*0cf0*/  @!P2 BRA `(.L_x_880) ;  /* 0x000000000018a947 */ /* 0x000fea0003800000 */
[----:B-1----:R-:W1:Y:S01]  /*0d00*/  LDC.64 R2, c[0x0][0x788] ;  /* 0x0001e200ff027b82 */ /* 0x002e620000000a00 */
[----:B------:R-:W-:Y:S01]  /*0d10*/  ULDC.64 UR6, c[0x0][0x208] ;  /* 0x0000820000067ab9 */ /* 0x000fe20000000a00 */
[----:B-1----:R-:W-:-:S06]  /*0d20*/  IMAD.WIDE R2, R236, 0x4, R2 ;  /* 0x00000004ec027825 */ /* 0x002fcc00078e0202 */
[----:B------:R-:W2:Y:S02]  /*0d30*/  LDG.E R2, desc[UR6][R2.64] ;  /* 0x0000000602027981 */ /* 0x000ea4000c1e1900 */
[----:B--2---:R-:W-:Y:S01]  /*0d40*/  R2UR UR5, R2 ;  /* 0x00000000020572ca */ /* 0x004fe200000e0000 */
[----:B------:R-:W-:-:S14]  /*0d50*/  BRA `(.L_x_881) ;  /* 0x0000000000307947 */ /* 0x000fdc0003800000 */
.L_x_880:
[----:B------:R-:W-:Y:S02]  /*0d60*/  ULDC.64 UR6, c[0x0][0x778] ;  /* 0x0001de0000067ab9 */ /* 0x000fe40000000a00 */
[----:B------:R-:W-:-:S04]  /*0d70*/  ISETP.NE.U32.AND P0, PT, RZ, UR6, PT ;  /* 0x00000006ff007c0c */ /* 0x000fc8000bf05070 */
[----:B------:R-:W-:-:S13]  /*0d80*/  ISETP.NE.AND.EX P0, PT, RZ, UR7, PT, P0 ;  /* 0x00000007ff007c0c */ /* 0x000fda000bf05300 */
[----:B------:R-:W-:Y:S05]  /*0d90*/  @!P0 BRA `(.L_x_881) ;  /* 0x0000000000208947 */ /* 0x000fea0003800000 */
[----:B-1----:R-:W1:Y:S01]  /*0da0*/  LDC.64 R2, c[0x0][0x778] ;  /* 0x0001de00ff027b82 */ /* 0x002e620000000a00 */
[----:B------:R-:W-:Y:S01]  /*0db0*/  ULDC.64 UR6, c[0x0][0x208] ;  /* 0x0000820000067ab9 */ /* 0x000fe20000000a00 */
[----:B-1----:R-:W-:-:S05]  /*0dc0*/  IMAD.WIDE R2, R236, 0x4, R2 ;  /* 0x00000004ec027825 */ /* 0x002fca00078e0202 */
[----:B------:R-:W2:Y:S04]  /*0dd0*/  LDG.E R5, desc[UR6][R2.64] ;  /* 0x0000000602057981 */ /* 0x000ea8000c1e1900 */
[----:B------:R-:W3:Y:S01]  /*0de0*/  LDG.E R4, desc[UR6][R2.64+0x4] ;  /* 0x0000040602047981 */ /* 0x000ee2000c1e1900 */
[----:B--2---:R-:W-:Y:S02]  /*0df0*/  R2UR UR5, R5 ;  /* 0x00000000050572ca */ /* 0x004fe400000e0000 */
[----:B---3--:R-:W-:-:S13]  /*0e00*/  R2UR UR6, R4 ;  /* 0x00000000040672ca */ /* 0x008fda00000e0000 */
[----:B------:R-:W-:-:S12]  /*0e10*/  UIADD3 UR5, -UR5, UR6, URZ ;  /* 0x0000000605057290 */ /* 0x000fd8000fffe13f */
.L_x_881:
[----:B------:R-:W-:Y:S01]  /*0e20*/  R2UR UR9, R8 ;  /* 0x00000000080972ca */ /* 0x000fe200000e0000 */
[----:B------:R-:W-:Y:S01]  /*0e30*/  UIADD3 UR7, -UR5, UR4, URZ ;  /* 0x0000000405077290 */ /* 0x000fe2000fffe13f */
[----:B------:R-:W-:Y:S01]  /*0e40*/  PLOP3.LUT P0, PT, PT, PT, PT, 0x80, 0x0 ;  /* 0x000000000000781c */ /* 0x000fe20003f0f070 */
[----:B------:R-:W-:Y:S01]  /*0e50*/  ULDC UR8, c[0x0][0x74c] ;  /* 0x0001d30000087ab9 */ /* 0x000fe20000000800 */
[----:B------:R-:W-:Y:S01]  /*0e60*/  UIADD3 UR6, UR4, 0x3f, URZ ;  /* 0x0000003f04067890 */ /* 0x000fe2000fffe03f */
        /* <DEDUP_REMOVED lines=8> */
[----:B------:R-:W-:Y:S01]  /*0ef0*/  UIMAD UR7, UR9, 0x50, UR7 ;  /* 0x00000050090778a4 */ /* 0x000fe2000f8e0207 */
[----:B------:R-:W-:Y:S02]  /*0f00*/  CS2R R126, SRZ ;  /* 0x00000000007e7805 */ /* 0x000fe4000001ff00 */
[----:B------:R-:W-:-:S02]  /*0f10*/  CS2R R124, SRZ ;  /* 0x00000000007c7805 */ /* 0x000fc4000001ff00 */
[----:B------:R-:W-:Y:S01]  /*0f20*/  CS2R R122, SRZ ;  /* 0x00000000007a7805 */ /* 0x000fe2000001ff00 */
[----:B------:R-:W-:Y:S01]  /*0f30*/  UIADD3 UR7, UR7, -UR8, URZ ;  /* 0x8000000807077290 */ /* 0x000fe2000fffe03f */
[----:B------:R-:W-:Y:S02]  /*0f40*/  CS2R R120, SRZ ;  /* 0x0000000000787805 */ /* 0x000fe4000001ff00 */
[----:B------:R-:W-:Y:S02]  /*0f50*/  CS2R R86, SRZ ;  /* 0x0000000000567805 */ /* 0x000fe4000001ff00 */
[----:B------:R-:W-:Y:S01]  /*0f60*/  CS2R R84, SRZ ;  /* 0x0000000000547805 */ /* 0x000fe2000001ff00 */
[----:B------:R-:W-:Y:S01]  /*0f70*/  USHF.R.S32.HI UR8, URZ, 0x1f, UR7 ;  /* 0x0000001f3f087899 */ /* 0x000fe20008011407 */
[----:B------:R-:W-:Y:S02]  /*0f80*/  CS2R R82, SRZ ;  /* 0x0000000000527805 */ /* 0x000fe4000001ff00 */
[----:B------:R-:W-:-:S02]  /*0f90*/  CS2R R80, SRZ ;  /* 0x0000000000507805 */ /* 0x000fc4000001ff00 */
[----:B------:R-:W-:Y:S01]  /*0fa0*/  CS2R R118, SRZ ;  /* 0x0000000000767805 */ /* 0x000fe2000001ff00 */
[----:B------:R-:W-:Y:S01]  /*0fb0*/  ULEA.HI UR8, UR8, UR7, URZ, 0x6 ;  /* 0x0000000708087291 */ /* 0x000fe2000f8f303f */
[----:B------:R-:W-:Y:S01]  /*0fc0*/  CS2R R116, SRZ ;  /* 0x0000000000747805 */ /* 0x000fe2000001ff00 */
[----:B------:R-:W-:Y:S01]  /*0fd0*/  USHF.R.S32.HI UR7, URZ, 0x1f, UR6 ;  /* 0x0000001f3f077899 */ /* 0x000fe20008011406 */
[----:B------:R-:W-:Y:S01]  /*0fe0*/  CS2R R114, SRZ ;  /* 0x0000000000727805 */ /* 0x000fe2000001ff00 */
[----:B------:R-:W-:Y:S01]  /*0ff0*/  USHF.R.S32.HI UR8, URZ, 0x6, UR8 ;  /* 0x000000063f087899 */ /* 0x000fe20008011408 */
[----:B------:R-:W-:Y:S01]  /*1000*/  CS2R R112, SRZ ;  /* 0x0000000000707805 */ /* 0x000fe2000001ff00 */
[----:B------:R-:W-:Y:S01]  /*1010*/  ULEA.HI UR7, UR7, UR6, URZ, 0x6 ;  /* 0x0000000607077291 */ /* 0x000fe2000f8f303f */
[----:B------:R-:W-:Y:S01]  /*1020*/  CS2R R78, SRZ ;  /* 0x00000000004e7805 */ /* 0x000fe2000001ff00 */
[----:B------:R-:W-:Y:S01]  /*1030*/  UISETP.LT.AND UP0, UPT, URZ, UR8, UPT ;  /* 0x000000083f00728c */ /* 0x000fe2000bf01270 */
[----:B------:R-:W-:Y:S01]  /*1040*/  CS2R R76, SRZ ;  /* 0x00000000004c7805 */ /* 0x000fe2000001ff00 */
[----:B------:R-:W-:Y:S01]  /*1050*/  USHF.R.S32.HI UR61, URZ, 0x6, UR7 ;  /* 0x000000063f3d7899 */ /* 0x000fe20008011407 */
[----:B------:R-:W-:Y:S01]  /*1060*/  CS2R R74, SRZ ;  /* 0x00000000004a7805 */ /* 0x000fe2000001ff00 */
[----:B------:R-:W-:Y:S01]  /*1070*/  USEL UR60, URZ, UR8, !UP0 ;  /* 0x000000083f3c7287 */ /* 0x000fe2000c000000 */
[----:B------:R-:W-:-:S02]  /*1080*/  CS2R R72, SRZ ;  /* 0x0000000000487805 */ /* 0x000fc4000001ff00 */
[----:B------:R-:W-:Y:S02]  /*1090*/  CS2R R110, SRZ ;  /* 0x00000000006e7805 */ /* 0x000fe4000001ff00 */
[----:B------:R-:W-:Y:S01]  /*10a0*/  CS2R R108, SRZ ;  /* 0x00000000006c7805 */ /* 0x000fe2000001ff00 */
[----:B------:R-:W-:Y:S01]  /*10b0*/  UISETP.GT.AND UP0, UPT, UR61, UR60, UPT ;  /* 0x0000003c3d00728c */ /* 0x000fe2000bf04270 */
[----:B------:R-:W-:Y:S02]  /*10c0*/  CS2R R106, SRZ ;  /* 0x00000000006a7805 */ /* 0x000fe4000001ff00 */
[----:B------:R-:W-:Y:S02]  /*10d0*/  CS2R R104, SRZ ;  /* 0x0000000000687805 */ /* 0x000fe4000001ff00 */
[----:B------:R-:W-:Y:S02]  /*10e0*/  CS2R R70, SRZ ;  /* 0x0000000000467805 */ /* 0x000fe4000001ff00 */
[----:B------:R-:W-:-:S02]  /*10f0*/  CS2R R68, SRZ ;  /* 0x0000000000447805 */ /* 0x000fc4000001ff00 */
[----:B------:R-:W-:Y:S02]  /*1100*/  CS2R R66, SRZ ;  /* 0x0000000000427805 */ /* 0x000fe4000001ff00 */
[----:B------:R-:W-:Y:S02]  /*1110*/  PLOP3.LUT P2, PT, PT, PT, UP0, 0x80, 0x0 ;  /* 0x000000000000781c */ /* 0x000fe40003f4f008 */
        /* <DEDUP_REMOVED lines=49> */
[----:B------:R-:W-:Y:S06]  /*1430*/  @!P2 BRA `(.L_x_882) ;  /* 0x0000007c007ca947 */ /* 0x000fec0003800000 */
[----:B------:R-:W2:Y:S01]  /*1440*/  S2R R4, SR_CgaCtaId ;  /* 0x0000000000047919 */ /* 0x000ea20000008800 */
[----:B------:R-:W-:Y:S01]  /*1450*/  VIADD R21, R21, 0xffffff80 ;  /* 0xffffff8015157836 */ /* 0x000fe20000000000 */
[----:B------:R-:W-:Y:S02]  /*1460*/  MOV R225, 0x400 ;  /* 0x0000040000e17802 */ /* 0x000fe40000000f00 */
[----:B0-----:R-:W-:Y:S02]  /*1470*/  SHF.L.U32 R10, RZ, 0x1f, RZ ;  /* 0x0000001fff0a7819 */ /* 0x001fe400000006ff */
[----:B-1----:R-:W-:-:S04]  /*1480*/  SHF.R.S32.HI R2, RZ, 0x1f, R21 ;  /* 0x0000001fff027819 */ /* 0x002fc80000011415 */
[CC--:B------:R-:W-:Y:S02]  /*1490*/  LEA.HI R3, R2.reuse, R21.reuse, RZ, 0x7 ;  /* 0x0000001502037211 */ /* 0x0c0fe400078f38ff */
[CC--:B------:R-:W-:Y:S02]  /*14a0*/  LEA.HI R6, R2.reuse, R21.reuse, RZ, 0x5 ;  /* 0x0000001502067211 */ /* 0x0c0fe400078f28ff */
[----:B------:R-:W-:Y:S02]  /*14b0*/  LEA.HI R7, R2, R21, RZ, 0x4 ;  /* 0x0000001502077211 */ /* 0x000fe400078f20ff */
[----:B------:R-:W-:Y:S02]  /*14c0*/  LOP3.LUT R2, R3, 0xffffff80, RZ, 0xc0, !PT ;  /* 0xffffff8003027812 */ /* 0x000fe400078ec0ff */
[----:B------:R-:W-:-:S03]  /*14d0*/  LOP3.LUT R8, R7, 0xffffff0, RZ, 0xc0, !PT ;  /* 0x0ffffff007087812 */ /* 0x000fc600078ec0ff */
[C---:B------:R-:W-:Y:S02]  /*14e0*/  IMAD.IADD R7, R21.reuse, 0x1, -R2 ;  /* 0x0000000115077824 */ /* 0x040fe400078e0a02 */
[----:B------:R-:W-:Y:S01]  /*14f0*/  IMAD.IADD R21, R21, 0x1, -R8 ;  /* 0x0000000115157824 */ /* 0x000fe200078e0a08 */
[----:B--2---:R-:W-:Y:S02]  /*1500*/  LEA R225, R4, R225, 0x18 ;  /* 0x000000e104e17211 */ /* 0x004fe400078ec0ff */
[----:B------:R-:W-:Y:S02]  /*1510*/  SHF.R.S32.HI R4, RZ, 0x7, R3 ;  /* 0x00000007ff047819 */ /* 0x000fe40000011403 */
[----:B------:R-:W0:Y:S01]  /*1520*/  SYNCS.PHASECHK.TRANS64.TRYWAIT P0, [R225+URZ+0x31600], R10 ;  /* 0x0316000ae10075a7 */ /* 0x000e22000800017f */
[--C-:B------:R-:W-:Y:S02]  /*1530*/  SHF.R.S32.HI R3, RZ, 0x5, R6.reuse ;  /* 0x00000005ff037819 */ /* 0x100fe40000011406 */
[----:B------:R-:W1:Y:S01]  /*1540*/  SHFL.IDX PT, R5, R4, RZ, 0x1f ;  /* 0x00001fff04057589 */ /* 0x000e6200000e0000 */
[----:B------:R-:W-:Y:S01]  /*1550*/  SHF.R.S32.HI R6, RZ, 0x1f, R6 ;  /* 0x0000001fff067819 */ /* 0x000fe20000011406 */
[C---:B------:R-:W-:Y:S01]  /*1560*/  IMAD R21, R4.reuse, 0x40, R21 ;  /* 0x0000004004157824 */ /* 0x040fe200078e0215 */
[----:B------:R-:W-:-:S02]  /*1570*/  LEA.HI R9, R4, R4, RZ, 0x1 ;  /* 0x0000000404097211 */ /* 0x000fc400078f08ff */
[----:B------:R-:W-:Y:S02]  /*1580*/  LEA.HI R6, R6, R3, RZ, 0x2 ;  /* 0x0000000306067211 */ /* 0x000fe400078f10ff */
[----:B------:R-:W-:Y:S02]  /*1590*/  LOP3.LUT R9, R9, 0x1ffffffe, RZ, 0xc0, !PT ;  /* 0x1ffffffe09097812 */ /* 0x000fe400078ec0ff */
[----:B------:R-:W-:-:S03]  /*15a0*/  LOP3.LUT R6, R6, 0xfffffc, RZ, 0xc0, !PT ;  /* 0x00fffffc06067812 */ /* 0x000fc600078ec0ff */
[C---:B------:R-:W-:Y:S02]  /*15b0*/  IMAD.IADD R11, R4.reuse, 0x1, -R9 ;  /* 0x00000001040b7824 */ /* 0x040fe400078e0a09 */
[----:B------:R-:W-:Y:S02]  /*15c0*/  IMAD R9, R4, 0x800, R7 ;  /* 0x0000080004097824 */ /* 0x000fe400078e0207 */
[----:B------:R-:W-:Y:S02]  /*15d0*/  IMAD.IADD R6, R3, 0x1, -R6 ;  /* 0x0000000103067824 */ /* 0x000fe400078e0a06 */
[----:B------:R-:W-:Y:S01]  /*15e0*/  IMAD.SHL.U32 R9, R9, 0x4, RZ ;  /* 0x0000000409097824 */ /* 0x000fe200078e00ff */
[----:B-1----:R-:W-:-:S04]  /*15f0*/  LEA.HI R2, R5, R5, RZ, 0x1 ;  /* 0x0000000505027211 */ /* 0x002fc800078f08ff */
[----:B------:R-:W-:-:S05]  /*1600*/  LOP3.LUT R2, R2, 0xfffffffe, RZ, 0xc0, !PT ;  /* 0xfffffffe02027812 */ /* 0x000fca00078ec0ff */
[----:B------:R-:W-:Y:S01]  /*1610*/  IMAD.IADD R3, R5, 0x1, -R2 ;  /* 0x0000000105037824 */ /* 0x000fe200078e0a02 */
[----:B------:R-:W-:Y:S01]  /*1620*/  SHF.R.S32.HI R2, RZ, 0x1f, R7 ;  /* 0x0000001fff027819 */ /* 0x000fe20000011407 */
[----:B0-----:R-:W-:Y:S06]  /*1630*/  @P0 BRA `(.L_x_883) ;  /* 0x0000000000080947 */ /* 0x001fec0003800000 */
[----:B------:R-:W0:Y:S02]  /*1640*/  SYNCS.PHASECHK.TRANS64.TRYWAIT P0, [R225+URZ+0x31600], R10 ;  /* 0x0316000ae10075a7 */ /* 0x000e24000800017f */
[----:B0-----:R-:W-:Y:S05]  /*1650*/  @!P0 BRA `(.L_x_884) ;  /* 0x000000e4001c8947 */ /* 0x001fea0003800000 */
.L_x_883:
[----:B------:R-:W2:Y:S04]  /*1660*/  LDL R4, [R1+0x14] ;  /* 0x0000140001047983 */ /* 0x000ea80000100800 */
[----:B------:R-:W3:Y:S04]  /*1670*/  LDL R14, [R1+0x10] ;  /* 0x00001000010e7983 */ /* 0x000ee80000100800 */
[----:B------:R-:W4:Y:S04]  /*1680*/  LDL R12, [R1+0x8] ;  /* 0x00000800010c7983 */ /* 0x000f280000100800 */
[----:B0-----:R-:W5:Y:S01]  /*1690*/  LDL R10, [R1+0xc] ;  /* 0x00000c00010a7983 */ /* 0x001f620000100800 */
[----:B------:R-:W-:Y:S01]  /*16a0*/  LEA.HI R5, R2, R7, RZ, 0x2 ;  /* 0x0000000702057211 */ /* 0x000fe200078f10ff */
[----:B------:R-:W-:Y:S01]  /*16b0*/  IMAD R21, R6, 0x10, R21 ;  /* 0x0000001006157824 */ /* 0x000fe200078e0215 */
[----:B------:R-:W-:Y:S01]  /*16c0*/  SHF.R.S32.HI R13, RZ, 0x1f, R9 ;  /* 0x0000001fff0d7819 */ /* 0x000fe20000011409 */
[----:B------:R-:W-:Y:S01]  /*16d0*/  ULDC.64 UR6, c[0x0][0x2d8] ;  /* 0x0000b60000067ab9 */ /* 0x000fe20000000a00 */
[----:B------:R-:W-:-:S02]  /*16e0*/  LOP3.LUT R8, R5, 0x7ffffffc, RZ, 0xc0, !PT ;  /* 0x7ffffffc05087812 */ /* 0x000fc400078ec0ff */
[----:B------:R-:W-:Y:S02]  /*16f0*/  SHF.R.S32.HI R6, RZ, 0x2, R5 ;  /* 0x00000002ff067819 */ /* 0x000fe40000011405 */
[----:B------:R-:W-:Y:S01]  /*1700*/  LEA.HI R2, R2, R7, RZ, 0x5 ;  /* 0x0000000702027211 */ /* 0x000fe200078f28ff */
[----:B------:R-:W-:Y:S01]  /*1710*/  IMAD.IADD R8, R7, 0x1, -R8 ;  /* 0x0000000107087824 */ /* 0x000fe200078e0a08 */
[----:B------:R-:W-:-:S03]  /*1720*/  SEL R233, R236, RZ, !P1 ;  /* 0x000000ffece97207 */ /* 0x000fc60004800000 */
[----:B------:R-:W-:Y:S01]  /*1730*/  IMAD R8, R11, 0x4, R8 ;  /* 0x000000040b087824 */ /* 0x000fe200078e0208 */
[----:B------:R-:W-:-:S03]  /*1740*/  SHF.R.S32.HI R2, RZ, 0x5, R2 ;  /* 0x00000005ff027819 */ /* 0x000fc60000011402 */
[----:B------:R-:W-:Y:S01]  /*1750*/  IMAD.SHL.U32 R229, R8, 0x2, RZ ;  /* 0x0000000208e57824 */ /* 0x000fe200078e00ff */
[----:B------:R-:W-:Y:S01]  /*1760*/  CS2R R134, SRZ ;  /* 0x0000000000867805 */ /* 0x000fe2000001ff00 */
[----:B------:R-:W-:Y:S01]  /*1770*/  IMAD.MOV.U32 R228, RZ, RZ, RZ ;  /* 0x000000ffffe47224 */ /* 0x000fe200078e00ff */
[----:B------:R-:W-:Y:S01]  /*1780*/  CS2R R132, SRZ ;  /* 0x0000000000847805 */ /* 0x000fe2000001ff00 */
[----:B------:R-:W-:Y:S01]  /*1790*/  IMAD.MOV.U32 R226, RZ, RZ, RZ ;  /* 0x000000ffffe27224 */ /* 0x000fe200078e00ff */
        /* <DEDUP_REMOVED lines=78> */
[----:B--2---:R-:W-:Y:S02]  /*1c80*/  R2UR UR8, R4 ;  /* 0x00000000040872ca */ /* 0x004fe400000e0000 */
[----:B------:R-:W-:Y:S02]  /*1c90*/  IADD3 R4, P0, R9, R0, RZ ;  /* 0x0000000009047210 */ /* 0x000fe40007f1e0ff */
[----:B------:R-:W-:Y:S02]  /*1ca0*/  SHF.R.S32.HI R9, RZ, 0x1f, R5 ;  /* 0x0000001fff097819 */ /* 0x000fe40000011405 */
[----:B------:R-:W-:-:S02]  /*1cb0*/  LEA.HI.X.SX32 R5, R0, R13, 0x1, P0 ;  /* 0x0000000d00057211 */ /* 0x000fc400000f0eff */
[----:B------:R-:W-:Y:S01]  /*1cc0*/  SHF.R.S32.HI R0, RZ, 0x1f, R236 ;  /* 0x0000001fff007819 */ /* 0x000fe200000114ec */
[----:B---3--:R-:W-:-:S03]  /*1cd0*/  IMAD R7, R14, UR6, RZ ;  /* 0x000000060e077c24 */ /* 0x008fc6000f8e02ff */
[----:B------:R-:W-:Y:S01]  /*1ce0*/  SEL R0, R0, RZ, !P1 ;  /* 0x000000ff00007207 */ /* 0x000fe20004800000 */
[----:B----4-:R-:W-:-:S04]  /*1cf0*/  IMAD.WIDE.U32 R4, R12, UR6, R4 ;  /* 0x000000060c047c25 */ /* 0x010fc8000f8e0004 */
[----:B------:R-:W-:Y:S01]  /*1d00*/  IMAD R7, R12, UR7, R7 ;  /* 0x000000070c077c24 */ /* 0x000fe2000f8e0207 */
[----:B------:R-:W-:Y:S02]  /*1d10*/  ULDC.64 UR6, c[0x0][0x2e0] ;  /* 0x0000b80000067ab9 */ /* 0x000fe40000000a00 */
[----:B------:R-:W-:Y:S02]  /*1d20*/  IMAD R0, R0, UR6, RZ ;  /* 0x0000000600007c24 */ /* 0x000fe4000f8e02ff */
[----:B------:R-:W-:Y:S02]  /*1d30*/  IMAD.IADD R5, R5, 0x1, R7 ;  /* 0x0000000105057824 */ /* 0x000fe400078e0207 */
[C---:B------:R-:W-:Y:S01]  /*1d40*/  IMAD R7, R233.reuse, UR7, R0 ;  /* 0x00000007e9077c24 */ /* 0x040fe2000f8e0200 */
[----:B------:R-:W-:Y:S01]  /*1d50*/  ULOP3.LUT UR7, UR8, 0x1, URZ, 0xfc, !UPT ;  /* 0x0000000108077892 */ /* 0x000fe2000f8efc3f */
[----:B------:R-:W-:Y:S01]  /*1d60*/  IMAD.WIDE.U32 R232, R233, UR6, R4 ;  /* 0x00000006e9e87c25 */ /* 0x000fe2000f8e0004 */
[----:B-----5:R-:W-:-:S03]  /*1d70*/  R2UR UR6, R10 ;  /* 0x000000000a0672ca */ /* 0x020fc600000e0000 */
[----:B------:R-:W-:Y:S02]  /*1d80*/  IMAD.IADD R4, R233, 0x1, R7 ;  /* 0x00000001e9047824 */ /* 0x000fe400078e0207 */
[----:B------:R-:W-:-:S05]  /*1d90*/  IMAD.U32 R0, RZ, RZ, UR7 ;  /* 0x00000007ff007e24 */ /* 0x000fca000f8e00ff */
[----:B------:R0:W-:Y:S04]  /*1da0*/  STL [R1+0x4], R0 ;  /* 0x0000040001007387 */ /* 0x0001e80000100800 */
[----:B------:R1:W-:Y:S01]  /*1db0*/  STL [R1], R4 ;  /* 0x0000000401007387 */ /* 0x0003e20000100800 */
[----:B------:R-:W-:Y:S01]  /*1dc0*/  LEA.HI R9, R9, R6, RZ, 0x3 ;  /* 0x0000000609097211 */ /* 0x000fe200078f18ff */
[----:B------:R-:W-:-:S03]  /*1dd0*/  UIMAD UR5, UR6, -0x50, UR5 ;  /* 0xffffffb0060578a4 */ /* 0x000fc6000f8e0205 */
[----:B------:R-:W-:Y:S01]  /*1de0*/  LOP3.LUT R9, R9, 0xfffffff8, RZ, 0xc0, !PT ;  /* 0xfffffff809097812 */ /* 0x000fe200078ec0ff */
[----:B------:R-:W-:Y:S01]  /*1df0*/  UIADD3 UR4, -UR4, 0x1, UR5 ;  /* 0x0000000104047890 */ /* 0x000fe2000fffe105 */
[----:B0-----:R-:W-:-:S03]  /*1e00*/  IMAD.SHL.U32 R0, R21, 0x8, RZ ;  /* 0x0000000815007824 */ /* 0x001fc600078e00ff */
[----:B------:R-:W-:Y:S01]  /*1e10*/  IMAD.IADD R9, R6, 0x1, -R9 ;  /* 0x0000000106097824 */ /* 0x000fe200078e0a09 */
[C---:B------:R-:W-:Y:S01]  /*1e20*/  IADD3 R230, -R229.reuse, UR5, RZ ;  /* 0x00000005e5e67c10 */ /* 0x040fe2000fffe1ff */
[----:B------:R-:W-:Y:S01]  /*1e30*/  IMAD R0, R0, 0x2, R225 ;  /* 0x0000000200007824 */ /* 0x000fe200078e02e1 */
[----:B------:R-:W-:Y:S01]  /*1e40*/  IADD3 R229, -R229, UR4, RZ ;  /* 0x00000004e5e57c10 */ /* 0x000fe2000fffe1ff */
[----:B------:R-:W-:Y:S02]  /*1e50*/  IMAD R227, R2, 0x10, R9 ;  /* 0x0000001002e37824 */ /* 0x000fe400078e0209 */
[----:B-1----:R-:W-:-:S07]  /*1e60*/  IMAD.MOV.U32 R2, RZ, RZ, RZ ;  /* 0x000000ffff027224 */ /* 0x002fce00078e00ff */
.L_x_895:
[----:B------:R-:W2:Y:S02]  /*1e70*/  LDL R4, [R1+0x4] ;  /* 0x0000040001047983 */ /* 0x000ea40000100800 */
[----:B--2---:R-:W-:-:S13]  /*1e80*/  R2UR UR4, R4 ;  /* 0x00000000040472ca */ /* 0x004fda00000e0000 */
[----:B------:R-:W-:-:S06]  /*1e90*/  UISETP.NE.AND UP0, UPT, UR4, 0x3, UPT ;  /* 0x000000030400788c */ /* 0x000fcc000bf05270 */
[----:B------:R-:W-:-:S13]  /*1ea0*/  PLOP3.LUT P0, PT, PT, PT, UP0, 0x80, 0x0 ;  /* 0x000000000000781c */ /* 0x000fda0003f0f008 */
[----:B------:R-:W-:Y:S05]  /*1eb0*/  @!P0 BRA `(.L_x_885) ;  /* 0x0000000000048947 */ /* 0x000fea0003800000 */
[----:B------:R-:W-:Y:S01]  /*1ec0*/  BPT.TRAP 0x1 ;  /* 0x000000040000795c */ /* 0x000fe20000300000 */
.L_x_885:
[----:B------:R-:W-:Y:S01]  /*1ed0*/  IMAD R224, R2, 0x8, R225 ;  /* 0x0000000802e07824 */ /* 0x000fe200078e02e1 */
[----:B------:R-:W-:-:S04]  /*1ee0*/  SHF.L.U32 R7, R228, 0x1f, RZ ;  /* 0x0000001fe4077819 */ /* 0x000fc800000006ff */
[----:B------:R0:W1:Y:S01]  /*1ef0*/  SYNCS.PHASECHK.TRANS64.TRYWAIT P1, [R224+URZ+0x31610], R7 ;  /* 0x03161007e00075a7 */ /* 0x000062000802017f */
[----:B------:R-:W-:Y:S05]  /*1f00*/  @!P0 BRA `(.L_x_886) ;  /* 0x0000000000048947 */ /* 0x000fea0003800000 */
[----:B------:R-:W-:Y:S01]  /*1f10*/  BPT.TRAP 0x1 ;  /* 0x000000040000795c */ /* 0x000fe20000300000 */
.L_x_886:
        /* <DEDUP_REMOVED lines=11> */
.L_x_887:
        /* <DEDUP_REMOVED lines=436> */
[----:B0-----:R-:W-:Y:S05]  /*3b10*/  @!P0 BRA `(.L_x_889) ;  /* 0x0000000000048947 */ /* 0x001fea0003800000 */
[----:B------:R-:W-:Y:S01]  /*3b20*/  BPT.TRAP 0x1 ;  /* 0x000000040000795c */ /* 0x000fe20000300000 */
.L_x_889:
[----:B------:R-:W-:-:S04]  /*3b30*/  SHF.L.U32 R10, R226, 0x1f, RZ ;  /* 0x0000001fe20a7819 */ /* 0x000fc800000006ff */
[----:B------:R0:W3:Y:S01]  /*3b40*/  SYNCS.PHASECHK.TRANS64.TRYWAIT P1, [R225+URZ+0x31630], R10 ;  /* 0x0316300ae10075a7 */ /* 0x0000e2000802017f */
[----:B------:R-:W-:Y:S05]  /*3b50*/  @!P0 BRA `(.L_x_890) ;  /* 0x0000000000048947 */ /* 0x000fea0003800000 */
[----:B------:R-:W-:Y:S01]  /*3b60*/  BPT.TRAP 0x1 ;  /* 0x000000040000795c */ /* 0x000fe20000300000 */
.L_x_890:
        /* <DEDUP_REMOVED lines=11> */
.L_x_891:
        /* <DEDUP_REMOVED lines=14> */
[----:B------:R-:W-:-:S02]  /*3d00*/  VIADD R10, R7, 0x82 ;  /* 0x00000082070a7836 */ /* 0x000fc40000000000 */
        /* <DEDUP_REMOVED lines=10> */
[----:B------:R-:W-:Y:S01]  /*3db0*/  UMOV UR7, 0x40000000 ;  /* 0x4000000000077882 */ /* 0x000fe20000000000 */
[----:B------:R-:W-:Y:S01]  /*3dc0*/  IMAD R234, R227, 0x4, R225 ;  /* 0x00000004e3ea7824 */ /* 0x000fe200078e02e1 */
        /* <DEDUP_REMOVED lines=9> */
[----:B------:R-:W-:-:S02]  /*3e60*/  VIADD R10, R7, 0x84 ;  /* 0x00000084070a7836 */ /* 0x000fc40000000000 */
        /* <DEDUP_REMOVED lines=402> */
[----:B------:R-:W-:Y:S02]  /*5790*/  IMAD.U32 R24, RZ, RZ, UR60 ;  /* 0x0000003cff187e24 */ /* 0x000fe4000f8e00ff */
[----:B------:R-:W-:Y:S01]  /*57a0*/  FMUL.FTZ R15, R32, UR8 ;  /* 0x00000008200f7c20 */ /* 0x000fe20008410000 */
[----:B------:R-:W0:Y:S01]  /*57b0*/  MUFU.TANH R7, R7 ;  /* 0x0000000700077308 */ /* 0x000e220000002400 */
[----:B------:R-:W-:Y:S01]  /*57c0*/  FMUL.FTZ R16, R33, UR8 ;  /* 0x0000000821107c20 */ /* 0x000fe20008410000 */
[----:B------:R-:W-:Y:S02]  /*57d0*/  IMAD R24, R24, 0x40, R227 ;  /* 0x0000004018187824 */ /* 0x000fe400078e02e3 */
[----:B------:R-:W-:Y:S01]  /*57e0*/  FMUL.FTZ R19, R36, UR8 ;  /* 0x0000000824137c20 */ /* 0x000fe20008410000 */
[----:B------:R-:W-:Y:S01]  /*57f0*/  FMUL.FTZ R20, R37, UR8 ;  /* 0x0000000825147c20 */ /* 0x000fe20008410000 */
[----:B------:R-:W-:Y:S01]  /*5800*/  FMUL.FTZ R10, R27, UR8 ;  /* 0x000000081b0a7c20 */ /* 0x000fe20008410000 */
[----:B------:R-:W-:Y:S01]  /*5810*/  FMUL.FTZ R18, R35, UR8 ;  /* 0x0000000823127c20 */ /* 0x000fe20008410000 */
[----:B------:R-:W-:Y:S01]  /*5820*/  VIADDMNMX R22, R24, R229, R230, PT ;  /* 0x000000e518167246 */ /* 0x000fe200038001e6 */
[----:B------:R-:W3:Y:S01]  /*5830*/  MUFU.TANH R8, R8 ;  /* 0x0000000800087308 */ /* 0x000ee20000002400 */
[----:B------:R-:W-:Y:S01]  /*5840*/  FMUL.FTZ R9, R26, UR8 ;  /* 0x000000081a097c20 */ /* 0x000fe20008410000 */
[----:B------:R-:W-:Y:S01]  /*5850*/  FMUL.FTZ R13, R30, UR8 ;  /* 0x000000081e0d7c20 */ /* 0x000fe20008410000 */
[C---:B------:R-:W-:Y:S01]  /*5860*/  ISETP.GT.AND P6, PT, R22.reuse, RZ, PT ;  /* 0x000000ff1600720c */ /* 0x040fe20003fc4270 */
[----:B------:R-:W-:Y:S01]  /*5870*/  FMUL.FTZ R14, R31, UR8 ;  /* 0x000000081f0e7c20 */ /* 0x000fe20008410000 */
[----:B------:R-:W-:Y:S01]  /*5880*/  ISETP.GT.AND P1, PT, R22, 0x1, PT ;  /* 0x000000011600780c */ /* 0x000fe20003f24270 */
[----:B------:R-:W-:Y:S01]  /*5890*/  FMUL.FTZ R21, R40, UR8 ;  /* 0x0000000828157c20 */ /* 0x000fe20008410000 */
[C---:B------:R-:W-:Y:S01]  /*58a0*/  ISETP.GT.AND P2, PT, R22.reuse, 0x10, PT ;  /* 0x000000101600780c */ /* 0x040fe20003f44270 */
[----:B------:R-:W4:Y:S01]  /*58b0*/  MUFU.TANH R11, R11 ;  /* 0x0000000b000b7308 */ /* 0x000f220000002400 */
[----:B------:R-:W-:Y:S01]  /*58c0*/  ISETP.GT.AND P3, PT, R22, 0x11, PT ;  /* 0x000000111600780c */ /* 0x000fe20003f64270 */
[----:B------:R-:W-:Y:S01]  /*58d0*/  FMUL.FTZ R17, R34, UR8 ;  /* 0x0000000822117c20 */ /* 0x000fe20008410000 */
[C---:B0-----:R-:W-:Y:S01]  /*58e0*/  FSEL R235, R7.reuse, -INF , P6 ;  /* 0xff80000007eb7808 */ /* 0x041fe20003000000 */
[----:B------:R-:W-:Y:S01]  /*58f0*/  FMUL.FTZ R25, R42, UR8 ;  /* 0x000000082a197c20 */ /* 0x000fe20008410000 */
[C---:B------:R-:W-:Y:S01]  /*5900*/  ISETP.GT.AND P4, PT, R22.reuse, 0x20, PT ;  /* 0x000000201600780c */ /* 0x040fe20003f84270 */
[----:B------:R-:W-:Y:S01]  /*5910*/  FFMA.FTZ R7, -R7, R7, 1 ;  /* 0x3f80000007077423 */ /* 0x000fe20000010107 */
[----:B------:R-:W-:Y:S01]  /*5920*/  ISETP.GT.AND P5, PT, R22, 0x21, PT ;  /* 0x000000211600780c */ /* 0x000fe20003fa4270 */
[----:B------:R-:W0:Y:S01]  /*5930*/  MUFU.TANH R12, R12 ;  /* 0x0000000c000c7308 */ /* 0x000e220000002400 */
[----:B---3--:R-:W-:Y:S01]  /*5940*/  FSEL R37, R8, -INF , P1 ;  /* 0xff80000008257808 */ /* 0x008fe20000800000 */
[----:B-1----:R-:W-:Y:S01]  /*5950*/  FFMA.FTZ R235, R235, UR4, -R6 ;  /* 0x00000004ebeb7c23 */ /* 0x002fe20008010806 */
[----:B------:R-:W-:Y:S01]  /*5960*/  ISETP.GT.AND P6, PT, R22, 0x30, PT ;  /* 0x000000301600780c */ /* 0x000fe20003fc4270 */
[----:B------:R-:W-:Y:S01]  /*5970*/  FFMA.FTZ R8, -R8, R8, 1 ;  /* 0x3f80000008087423 */ /* 0x000fe20000010108 */
[----:B------:R-:W-:-:S02]  /*5980*/  ISETP.GT.AND P1, PT, R22, 0x31, PT ;  /* 0x000000311600780c */ /* 0x000fc40003f24270 */
[----:B------:R-:W-:Y:S01]  /*5990*/  IADD3 R23, R229, 0x8, R24 ;  /* 0x00000008e5177810 */ /* 0x000fe20007ffe018 */
[----:B------:R-:W1:Y:S01]  /*59a0*/  MUFU.TANH R15, R15 ;  /* 0x0000000f000f7308 */ /* 0x000e620000002400 */
[----:B----4-:R-:W-:Y:S01]  /*59b0*/  FSEL R35, R11, -INF , P2 ;  /* 0xff8000000b237808 */ /* 0x010fe20001000000 */
[----:B------:R-:W-:Y:S01]  /*59c0*/  FMUL.FTZ R24, R39, UR8 ;  /* 0x0000000827187c20 */ /* 0x000fe20008410000 */
[----:B------:R-:W-:Y:S01]  /*59d0*/  ISETP.GT.AND P2, PT, R22, 0x40, PT ;  /* 0x000000401600780c */ /* 0x000fe20003f44270 */
[----:B------:R-:W-:Y:S01]  /*59e0*/  FFMA.FTZ R11, -R11, R11, 1 ;  /* 0x3f8000000b0b7423 */ /* 0x000fe2000001010b */
[----:B------:R-:W-:Y:S01]  /*59f0*/  VIMNMX R28, R230, R23, PT ;  /* 0x00000017e61c7248 */ /* 0x000fe20003fe0100 */
[----:B------:R-:W-:Y:S01]  /*5a00*/  FMUL.FTZ R23, R38, UR8 ;  /* 0x0000000826177c20 */ /* 0x000fe20008410000 */
[----:B------:R-:W-:Y:S01]  /*5a10*/  FFMA.FTZ R42, R35, UR4, -R6 ;  /* 0x00000004232a7c23 */ /* 0x000fe20008010806 */
[----:B------:R-:W3:Y:S01]  /*5a20*/  MUFU.TANH R16, R16 ;  /* 0x0000001000107308 */ /* 0x000ee20000002400 */
[----:B0-----:R-:W-:-:S02]  /*5a30*/  FSEL R27, R12, -INF , P3 ;  /* 0xff8000000c1b7808 */ /* 0x001fc40001800000 */
[----:B------:R-:W-:Y:S01]  /*5a40*/  ISETP.GT.AND P3, PT, R22, 0x41, PT ;  /* 0x000000411600780c */ /* 0x000fe20003f64270 */
[----:B------:R-:W-:Y:S02]  /*5a50*/  FMUL.FTZ R22, R41, UR8 ;  /* 0x0000000829167c20 */ /* 0x000fe40008410000 */
[----:B------:R-:W-:Y:S02]  /*5a60*/  FFMA.FTZ R41, R27, UR4, -R6 ;  /* 0x000000041b297c23 */ /* 0x000fe40008010806 */
[----:B------:R-:W0:Y:S01]  /*5a70*/  MUFU.TANH R19, R19 ;  /* 0x0000001300137308 */ /* 0x000e220000002400 */
[----:B-1----:R-:W-:Y:S02]  /*5a80*/  FSEL R39, R15, -INF , P4 ;  /* 0xff8000000f277808 */ /* 0x002fe40002000000 */
[----:B------:R-:W-:-:S03]  /*5a90*/  ISETP.GT.AND P4, PT, R28, RZ, PT ;  /* 0x000000ff1c00720c */ /* 0x000fc60003f84270 */
[----:B------:R-:W-:Y:S02]  /*5aa0*/  FFMA.FTZ R39, R39, UR4, -R6 ;  /* 0x0000000427277c23 */ /* 0x000fe40008010806 */
[----:B------:R-:W1:Y:S01]  /*5ab0*/  MUFU.TANH R20, R20 ;  /* 0x0000001400147308 */ /* 0x000e620000002400 */
[----:B---3--:R-:W-:Y:S02]  /*5ac0*/  FSEL R36, R16, -INF , P5 ;  /* 0xff80000010247808 */ /* 0x008fe40002800000 */
[----:B------:R-:W-:-:S03]  /*5ad0*/  ISETP.GT.AND P5, PT, R28, 0x1, PT ;  /* 0x000000011c00780c */ /* 0x000fc60003fa4270 */
[----:B------:R-:W-:Y:S02]  /*5ae0*/  FFMA.FTZ R36, R36, UR4, -R6 ;  /* 0x0000000424247c23 */ /* 0x000fe40008010806 */
[----:B------:R-:W3:Y:S01]  /*5af0*/  MUFU.TANH R9, R9 ;  /* 0x0000000900097308 */ /* 0x000ee20000002400 */
[----:B0-----:R-:W-:Y:S02]  /*5b00*/  FSEL R32, R19, -INF , P6 ;  /* 0xff80000013207808 */ /* 0x001fe40003000000 */
[----:B------:R-:W-:-:S03]  /*5b10*/  ISETP.GT.AND P6, PT, R28, 0x10, PT ;  /* 0x000000101c00780c */ /* 0x000fc60003fc4270 */
[----:B------:R-:W-:Y:S02]  /*5b20*/  FFMA.FTZ R27, R32, UR4, -R6 ;  /* 0x00000004201b7c23 */ /* 0x000fe40008010806 */
[----:B------:R-:W0:Y:S01]  /*5b30*/  MUFU.TANH R10, R10 ;  /* 0x0000000a000a7308 */ /* 0x000e220000002400 */
[----:B-1----:R-:W-:Y:S02]  /*5b40*/  FSEL R26, R20, -INF , P1 ;  /* 0xff800000141a7808 */ /* 0x002fe40000800000 */
[----:B------:R-:W-:-:S03]  /*5b50*/  ISETP.GT.AND P1, PT, R28, 0x11, PT ;  /* 0x000000111c00780c */ /* 0x000fc60003f24270 */
[----:B------:R-:W-:Y:S02]  /*5b60*/  FFMA.FTZ R26, R26, UR4, -R6 ;  /* 0x000000041a1a7c23 */ /* 0x000fe40008010806 */
[----:B------:R-:W1:Y:S01]  /*5b70*/  MUFU.TANH R13, R13 ;  /* 0x0000000d000d7308 */ /* 0x000e620000002400 */
[----:B---3--:R-:W-:Y:S02]  /*5b80*/  FSEL R30, R9, -INF , P4 ;  /* 0xff800000091e7808 */ /* 0x008fe40002000000 */
[----:B------:R-:W-:-:S05]  /*5b90*/  ISETP.GT.AND P4, PT, R28, 0x30, PT ;  /* 0x000000301c00780c */ /* 0x000fca0003f84270 */
[----:B------:R-:W3:Y:S01]  /*5ba0*/  MUFU.TANH R14, R14 ;  /* 0x0000000e000e7308 */ /* 0x000ee20000002400 */
[----:B0-----:R-:W-:Y:S02]  /*5bb0*/  FSEL R231, R10, -INF , P5 ;  /* 0xff8000000ae77808 */ /* 0x001fe40002800000 */
[----:B------:R-:W-:-:S03]  /*5bc0*/  ISETP.GT.AND P5, PT, R28, 0x31, PT ;  /* 0x000000311c00780c */ /* 0x000fc60003fa4270 */
[----:B--2---:R-:W-:Y:S02]  /*5bd0*/  FFMA.FTZ R231, R231, UR4, -R5 ;  /* 0x00000004e7e77c23 */ /* 0x004fe40008010805 */
[----:B------:R-:W0:Y:S01]  /*5be0*/  MUFU.TANH R21, R21 ;  /* 0x0000001500157308 */ /* 0x000e220000002400 */
[----:B-1----:R-:W-:Y:S02]  /*5bf0*/  FSEL R34, R13, -INF , P6 ;  /* 0xff8000000d227808 */ /* 0x002fe40003000000 */
[----:B------:R-:W-:-:S03]  /*5c00*/  ISETP.GT.AND P6, PT, R28, 0x40, PT ;  /* 0x000000401c00780c */ /* 0x000fc60003fc4270 */
[----:B------:R-:W-:Y:S02]  /*5c10*/  FFMA.FTZ R34, R34, UR4, -R5 ;  /* 0x0000000422227c23 */ /* 0x000fe40008010805 */
[----:B------:R-:W1:Y:S01]  /*5c20*/  MUFU.TANH R22, R22 ;  /* 0x0000001600167308 */ /* 0x000e620000002400 */
[----:B---3--:R-:W-:Y:S02]  /*5c30*/  FSEL R31, R14, -INF , P1 ;  /* 0xff8000000e1f7808 */ /* 0x008fe40000800000 */
[----:B------:R-:W-:-:S03]  /*5c40*/  ISETP.GT.AND P1, PT, R28, 0x41, PT ;  /* 0x000000411c00780c */ /* 0x000fc60003f24270 */
[----:B------:R-:W-:Y:S02]  /*5c50*/  FFMA.FTZ R31, R31, UR4, -R5 ;  /* 0x000000041f1f7c23 */ /* 0x000fe40008010805 */
[----:B------:R-:W2:Y:S01]  /*5c60*/  MUFU.TANH R17, R17 ;  /* 0x0000001100117308 */ /* 0x000ea20000002400 */
[----:B0-----:R-:W-:Y:S02]  /*5c70*/  FSEL R29, R21, -INF , P2 ;  /* 0xff800000151d7808 */ /* 0x001fe40001000000 */
[----:B------:R-:W-:-:S03]  /*5c80*/  ISETP.GT.AND P2, PT, R28, 0x20, PT ;  /* 0x000000201c00780c */ /* 0x000fc60003f44270 */
[--C-:B------:R-:W-:Y:S02]  /*5c90*/  FFMA.FTZ R29, R29, UR4, -R6.reuse ;  /* 0x000000041d1d7c23 */ /* 0x100fe40008010806 */
[----:B------:R-:W0:Y:S01]  /*5ca0*/  MUFU.TANH R18, R18 ;  /* 0x0000001200127308 */ /* 0x000e220000002400 */
[----:B-1----:R-:W-:Y:S02]  /*5cb0*/  FSEL R33, R22, -INF , P3 ;  /* 0xff80000016217808 */ /* 0x002fe40001800000 */
[----:B------:R-:W-:Y:S01]  /*5cc0*/  ISETP.GT.AND P3, PT, R28, 0x21, PT ;  /* 0x000000211c00780c */ /* 0x000fe20003f64270 */
[----:B------:R-:W-:Y:S01]  /*5cd0*/  FMUL.FTZ R28, R43, UR8 ;  /* 0x000000082b1c7c20 */ /* 0x000fe20008410000 */
[--C-:B------:R-:W-:Y:S01]  /*5ce0*/  FFMA.FTZ R43, R37, UR4, -R6.reuse ;  /* 0x00000004252b7c23 */ /* 0x100fe20008010806 */
[----:B------:R-:W-:Y:S01]  /*5cf0*/  FFMA.FTZ R33, R33, UR4, -R6 ;  /* 0x0000000421217c23 */ /* 0x000fe20008010806 */
[----:B------:R-:W-:Y:S01]  /*5d00*/  FFMA.FTZ R6, R30, UR4, -R5 ;  /* 0x000000041e067c23 */ /* 0x000fe20008010805 */
[----:B------:R-:W1:Y:S01]  /*5d10*/  MUFU.TANH R23, R23 ;  /* 0x0000001700177308 */ /* 0x000e620000002400 */
[----:B--2---:R-:W-:-:S05]  /*5d20*/  FSEL R38, R17, -INF , P2 ;  /* 0xff80000011267808 */ /* 0x004fca0001000000 */
[----:B------:R-:W-:Y:S02]  /*5d30*/  FFMA.FTZ R38, R38, UR4, -R5 ;  /* 0x0000000426267c23 */ /* 0x000fe40008010805 */
[----:B------:R-:W2:Y:S01]  /*5d40*/  MUFU.TANH R24, R24 ;  /* 0x0000001800187308 */ /* 0x000ea20000002400 */
[----:B0-----:R-:W-:-:S05]  /*5d50*/  FSEL R30, R18, -INF , P3 ;  /* 0xff800000121e7808 */ /* 0x001fca0001800000 */
[----:B------:R-:W-:Y:S02]  /*5d60*/  FFMA.FTZ R30, R30, UR4, -R5 ;  /* 0x000000041e1e7c23 */ /* 0x000fe40008010805 */
[----:B------:R-:W0:Y:S01]  /*5d70*/  MUFU.TANH R25, R25 ;  /* 0x0000001900197308 */ /* 0x000e220000002400 */
[----:B-1----:R-:W-:-:S05]  /*5d80*/  FSEL R32, R23, -INF , P4 ;  /* 0xff80000017207808 */ /* 0x002fca0002000000 */
[----:B------:R-:W-:Y:S02]  /*5d90*/  FFMA.FTZ R32, R32, UR4, -R5 ;  /* 0x0000000420207c23 */ /* 0x000fe40008010805 */
[----:B------:R-:W1:Y:S01]  /*5da0*/  MUFU.TANH R28, R28 ;  /* 0x0000001c001c7308 */ /* 0x000e620000002400 */
[----:B--2---:R-:W-:-:S05]  /*5db0*/  FSEL R37, R24, -INF , P5 ;  /* 0xff80000018257808 */ /* 0x004fca0002800000 */
[----:B------:R-:W-:Y:S02]  /*5dc0*/  FFMA.FTZ R37, R37, UR4, -R5 ;  /* 0x0000000425257c23 */ /* 0x000fe40008010805 */
[----:B------:R-:W-:Y:S01]  /*5dd0*/  MUFU.EX2 R235, R235 ;  /* 0x000000eb00eb7308 */ /* 0x000fe20000000800 */
[----:B0-----:R-:W-:-:S05]  /*5de0*/  FSEL R35, R25, -INF , P6 ;  /* 0xff80000019237808 */ /* 0x001fca0003000000 */
[----:B------:R-:W-:Y:S02]  /*5df0*/  FFMA.FTZ R35, R35, UR4, -R5 ;  /* 0x0000000423237c23 */ /* 0x000fe40008010805 */
[----:B------:R-:W0:Y:S01]  /*5e00*/  MUFU.EX2 R43, R43 ;  /* 0x0000002b002b7308 */ /* 0x000e220000000800 */
[----:B-1----:R-:W-:-:S05]  /*5e10*/  FSEL R40, R28, -INF , P1 ;  /* 0xff8000001c287808 */ /* 0x002fca0000800000 */
[----:B------:R-:W-:Y:S02]  /*5e20*/  FFMA.FTZ R40, R40, UR4, -R5 ;  /* 0x0000000428287c23 */ /* 0x000fe40008010805 */
[----:B------:R-:W1:Y:S01]  /*5e30*/  LDS R5, [R234+0x2c300] ;  /* 0x02c30000ea057984 */ /* 0x000e620000000800 */
[----:B------:R0:W-:Y:S03]  /*5e40*/  MUFU.EX2 R237, R6 ;  /* 0x0000000600ed7308 */ /* 0x0001e60000000800 */
[----:B------:R-:W2:Y:S01]  /*5e50*/  LDS R234, [R234+0x2c320] ;  /* 0x02c32000eaea7984 */ /* 0x000ea20000000800 */
[----:B------:R-:W-:-:S04]  /*5e60*/  WARPGROUP.DEPBAR.LE gsb0, 0x0 ;  /* 0x00008000000079c5 */ /* 0x000fc80000010000 */
[----:B------:R-:W-:Y:S01]  /*5e70*/  MUFU.EX2 R231, R231 ;  /* 0x000000e700e77308 */ /* 0x000fe20000000800 */
[----:B0-----:R-:W-:-:S07]  /*5e80*/  F2FP.BF16.F32.PACK_AB R6, R43, R235 ;  /* 0x000000eb2b06723e */ /* 0x001fce00000010ff */
[----:B------:R-:W0:Y:S08]  /*5e90*/  MUFU.EX2 R42, R42 ;  /* 0x0000002a002a7308 */ /* 0x000e300000000800 */
[----:B------:R-:W3:Y:S08]  /*5ea0*/  MUFU.EX2 R41, R41 ;  /* 0x0000002900297308 */ /* 0x000ef00000000800 */
[----:B------:R-:W4:Y:S01]  /*5eb0*/  MUFU.EX2 R39, R39 ;  /* 0x0000002700277308 */ /* 0x000f220000000800 */
[--C-:B-1----:R-:W-:Y:S01]  /*5ec0*/  FADD.FTZ R44, R44, -R5.reuse ;  /* 0x800000052c2c7221 */ /* 0x102fe20000010000 */
[--C-:B------:R-:W-:Y:S01]  /*5ed0*/  FADD.FTZ R48, R48, -R5.reuse ;  /* 0x8000000530307221 */ /* 0x100fe20000010000 */
[----:B------:R-:W-:-:S02]  /*5ee0*/  FADD.FTZ R45, R45, -R5 ;  /* 0x800000052d2d7221 */ /* 0x000fc40000010000 */
[----:B------:R-:W-:Y:S01]  /*5ef0*/  FMUL.FTZ R44, R235, R44 ;  /* 0x0000002ceb2c7220 */ /* 0x000fe20000410000 */
[----:B0-----:R-:W-:Y:S02]  /*5f00*/  FMUL.FTZ R48, R42, R48 ;  /* 0x000000302a307220 */ /* 0x001fe40000410000 */
[----:B------:R-:W0:Y:S01]  /*5f10*/  MUFU.EX2 R36, R36 ;  /* 0x0000002400247308 */ /* 0x000e220000000800 */
[----:B------:R-:W-:Y:S01]  /*5f20*/  FMUL.FTZ R45, R43, R45 ;  /* 0x0000002d2b2d7220 */ /* 0x000fe20000410000 */
[----:B------:R-:W-:Y:S01]  /*5f30*/  FMUL.FTZ R44, R7, R44 ;  /* 0x0000002c072c7220 */ /* 0x000fe20000410000 */
[----:B------:R-:W-:Y:S01]  /*5f40*/  F2FP.BF16.F32.PACK_AB R7, R231, R237 ;  /* 0x000000ede707723e */ /* 0x000fe200000010ff */
[----:B------:R-:W-:Y:S01]  /*5f50*/  BAR.SYNC.DEFER_BLOCKING 0x9, 0x100 ;  /* 0x0244000000007b1d */ /* 0x000fe20000010000 */
[----:B------:R-:W-:Y:S01]  /*5f60*/  FMUL.FTZ R11, R11, R48 ;  /* 0x000000300b0b7220 */ /* 0x000fe20000410000 */
[----:B------:R-:W-:-:S04]  /*5f70*/  FADD.FTZ R48, R49, -R5 ;  /* 0x8000000531307221 */ /* 0x000fc80000010000 */
[----:B------:R-:W1:Y:S01]  /*5f80*/  MUFU.EX2 R27, R27 ;  /* 0x0000001b001b7308 */ /* 0x000e620000000800 */
[----:B---3--:R-:W-:Y:S01]  /*5f90*/  FMUL.FTZ R48, R41, R48 ;  /* 0x0000003029307220 */ /* 0x008fe20000410000 */
[----:B------:R-:W-:-:S06]  /*5fa0*/  FADD.FTZ R52, R52, -R5 ;  /* 0x8000000534347221 */ /* 0x000fcc0000010000 */
[----:B------:R-:W-:Y:S01]  /*5fb0*/  MUFU.EX2 R29, R29 ;  /* 0x0000001d001d7308 */ /* 0x000fe20000000800 */
[--C-:B------:R-:W-:Y:S01]  /*5fc0*/  FADD.FTZ R53, R53, -R5.reuse ;  /* 0x8000000535357221 */ /* 0x100fe20000010000 */
[----:B------:R-:W-:Y:S01]  /*5fd0*/  FFMA.FTZ R15, -R15, R15, 1 ;  /* 0x3f8000000f0f7423 */ /* 0x000fe2000001010f */
[----:B------:R-:W-:Y:S01]  /*5fe0*/  FFMA.FTZ R10, -R10, R10, 1 ;  /* 0x3f8000000a0a7423 */ /* 0x000fe2000001010a */
[--C-:B------:R-:W-:Y:S01]  /*5ff0*/  FADD.FTZ R216, R216, -R5.reuse ;  /* 0x80000005d8d87221 */ /* 0x100fe20000010000 */
[--C-:B------:R-:W-:Y:S01]  /*6000*/  FADD.FTZ R217, R217, -R5.reuse ;  /* 0x80000005d9d97221 */ /* 0x100fe20000010000 */
[----:B------:R-:W-:Y:S01]  /*6010*/  FADD.FTZ R220, R220, -R5 ;  /* 0x80000005dcdc7221 */ /* 0x000fe20000010000 */
[----:B--2---:R-:W-:Y:S01]  /*6020*/  FADD.FTZ R50, R50, -R234 ;  /* 0x800000ea32327221 */ /* 0x004fe20000010000 */
[----:B------:R-:W2:Y:S01]  /*6030*/  MUFU.EX2 R43, R34 ;  /* 0x00000022002b7308 */ /* 0x000ea20000000800 */
[----:B------:R-:W-:Y:S01]  /*6040*/  FFMA.FTZ R19, -R19, R19, 1 ;  /* 0x3f80000013137423 */ /* 0x000fe20000010113 */
[----:B------:R3:W-:Y:S01]  /*6050*/  STSM.16.M88.2 [R0+0x2c500], R6 ;  /* 0x02c5000600007844 */ /* 0x0007e20000000100 */
[----:B------:R-:W-:-:S05]  /*6060*/  FFMA.FTZ R21, -R21, R21, 1 ;  /* 0x3f80000015157423 */ /* 0x000fca0000010115 */
[----:B------:R-:W-:Y:S08]  /*6070*/  MUFU.EX2 R26, R26 ;  /* 0x0000001a001a7308 */ /* 0x000ff00000000800 */
[----:B------:R-:W-:Y:S01]  /*6080*/  MUFU.EX2 R30, R30 ;  /* 0x0000001e001e7308 */ /* 0x000fe20000000800 */
[----:B---3--:R-:W-:Y:S01]  /*6090*/  FFMA.FTZ R7, -R12, R12, 1 ;  /* 0x3f8000000c077423 */ /* 0x008fe2000001010c */
[----:B------:R-:W-:-:S06]  /*60a0*/  FADD.FTZ R6, R47, -R234 ;  /* 0x800000ea2f067221 */ /* 0x000fcc0000010000 */
[----:B------:R-:W-:Y:S01]  /*60b0*/  MUFU.EX2 R40, R40 ;  /* 0x0000002800287308 */ /* 0x000fe20000000800 */
[--C-:B------:R-:W-:Y:S01]  /*60c0*/  FADD.FTZ R222, R222, -R234.reuse ;  /* 0x800000eadede7221 */ /* 0x100fe20000010000 */
[----:B------:R-:W-:Y:S01]  /*60d0*/  F2FP.BF16.F32.PACK_AB R42, R41, R42 ;  /* 0x0000002a292a723e */ /* 0x000fe200000010ff */
[--C-:B------:R-:W-:Y:S01]  /*60e0*/  FADD.FTZ R46, R46, -R234.reuse ;  /* 0x800000ea2e2e7221 */ /* 0x100fe20000010000 */
[----:B------:R-:W-:Y:S01]  /*60f0*/  FFMA.FTZ R9, -R9, R9, 1 ;  /* 0x3f80000009097423 */ /* 0x000fe20000010109 */
[--C-:B------:R-:W-:Y:S01]  /*6100*/  FADD.FTZ R51, R51, -R234.reuse ;  /* 0x800000ea33337221 */ /* 0x100fe20000010000 */
[----:B------:R-:W-:Y:S01]  /*6110*/  FMUL.FTZ R8, R8, R45 ;  /* 0x0000002d08087220 */ /* 0x000fe20000410000 */
[--C-:B------:R-:W-:Y:S01]  /*6120*/  FADD.FTZ R54, R54, -R234.reuse ;  /* 0x800000ea36367221 */ /* 0x100fe20000010000 */
[----:B------:R3:W5:Y:S01]  /*6130*/  MUFU.EX2 R12, R33 ;  /* 0x00000021000c7308 */ /* 0x0007620000000800 */
[----:B------:R-:W-:Y:S01]  /*6140*/  FMUL.FTZ R231, R231, R6 ;  /* 0x00000006e7e77220 */ /* 0x000fe20000410000 */
[----:B------:R-:W-:Y:S01]  /*6150*/  FMUL.FTZ R6, R7, R48 ;  /* 0x0000003007067220 */ /* 0x000fe20000410000 */
[----:B------:R-:W-:Y:S01]  /*6160*/  FFMA.FTZ R7, -R16, R16, 1 ;  /* 0x3f80000010077423 */ /* 0x000fe20000010110 */
[----:B----4-:R-:W-:Y:S01]  /*6170*/  FMUL.FTZ R16, R39, R52 ;  /* 0x0000003427107220 */ /* 0x010fe20000410000 */
[----:B------:R-:W-:Y:S01]  /*6180*/  FADD.FTZ R5, R221, -R5 ;  /* 0x80000005dd057221 */ /* 0x000fe20000010000 */
[----:B0-----:R-:W-:Y:S01]  /*6190*/  FMUL.FTZ R48, R36, R53 ;  /* 0x0000003524307220 */ /* 0x001fe20000410000 */
[----:B------:R-:W-:Y:S01]  /*61a0*/  FMUL.FTZ R231, R10, R231 ;  /* 0x000000e70ae77220 */ /* 0x000fe20000410000 */
[----:B------:R-:W-:Y:S01]  /*61b0*/  FMUL.FTZ R16, R15, R16 ;  /* 0x000000100f107220 */ /* 0x000fe20000410000 */
[----:B------:R-:W-:Y:S01]  /*61c0*/  FFMA.FTZ R15, -R20, R20, 1 ;  /* 0x3f800000140f7423 */ /* 0x000fe20000010114 */
[----:B------:R-:W-:Y:S01]  /*61d0*/  FFMA.FTZ R10, -R13, R13, 1 ;  /* 0x3f8000000d0a7423 */ /* 0x000fe2000001010d */
[----:B-1----:R-:W-:Y:S01]  /*61e0*/  FMUL.FTZ R20, R27, R216 ;  /* 0x000000d81b147220 */ /* 0x002fe20000410000 */
[----:B---3--:R-:W-:Y:S01]  /*61f0*/  FFMA.FTZ R33, -R22, R22, 1 ;  /* 0x3f80000016217423 */ /* 0x008fe20000010116 */
[----:B--2---:R-:W-:Y:S01]  /*6200*/  FMUL.FTZ R13, R43, R50 ;  /* 0x000000322b0d7220 */ /* 0x004fe20000410000 */
[----:B------:R-:W-:Y:S01]  /*6210*/  FMUL.FTZ R22, R29, R220 ;  /* 0x000000dc1d167220 */ /* 0x000fe20000410000 */
[----:B------:R-:W-:Y:S01]  /*6220*/  FADD.FTZ R55, R55, -R234 ;  /* 0x800000ea37377221 */ /* 0x000fe20000010000 */
[----:B------:R-:W-:-:S02]  /*6230*/  IMAD R4, R3, 0x2000, R4 ;  /* 0x0000200003047824 */ /* 0x000fc400078e0204 */
[----:B-----5:R-:W-:Y:S01]  /*6240*/  FMUL.FTZ R34, R12, R5 ;  /* 0x000000050c227220 */ /* 0x020fe20000410000 */
[----:B------:R-:W-:Y:S01]  /*6250*/  FMUL.FTZ R7, R7, R48 ;  /* 0x0000003007077220 */ /* 0x000fe20000410000 */
[----:B------:R-:W-:Y:S01]  /*6260*/  FMUL.FTZ R20, R19, R20 ;  /* 0x0000001413147220 */ /* 0x000fe20000410000 */
[----:B------:R-:W0:Y:S01]  /*6270*/  MUFU.EX2 R48, R31 ;  /* 0x0000001f00307308 */ /* 0x000e220000000800 */
[----:B------:R-:W-:Y:S01]  /*6280*/  FMUL.FTZ R22, R21, R22 ;  /* 0x0000001615167220 */ /* 0x000fe20000410000 */
[----:B------:R-:W-:Y:S01]  /*6290*/  FMUL.FTZ R5, R33, R34 ;  /* 0x0000002221057220 */ /* 0x000fe20000410000 */
[----:B------:R-:W-:Y:S01]  /*62a0*/  FMUL.FTZ R10, R10, R13 ;  /* 0x0000000d0a0a7220 */ /* 0x000fe20000410000 */
[--C-:B------:R-:W-:Y:S01]  /*62b0*/  FADD.FTZ R218, R218, -R234.reuse ;  /* 0x800000eadada7221 */ /* 0x100fe20000010000 */
[--C-:B------:R-:W-:Y:S01]  /*62c0*/  FADD.FTZ R219, R219, -R234.reuse ;  /* 0x800000eadbdb7221 */ /* 0x100fe20000010000 */
[----:B------:R-:W-:Y:S01]  /*62d0*/  FADD.FTZ R223, R223, -R234 ;  /* 0x800000eadfdf7221 */ /* 0x000fe20000010000 */
[----:B------:R-:W-:Y:S01]  /*62e0*/  FFMA.FTZ R17, -R17, R17, 1 ;  /* 0x3f80000011117423 */ /* 0x000fe20000010111 */
[----:B------:R-:W1:Y:S01]  /*62f0*/  MUFU.EX2 R19, R38 ;  /* 0x0000002600137308 */ /* 0x000e620000000800 */
[----:B------:R-:W-:Y:S01]  /*6300*/  FFMA.FTZ R28, -R28, R28, 1 ;  /* 0x3f8000001c1c7423 */ /* 0x000fe2000001011c */
[----:B------:R-:W-:Y:S01]  /*6310*/  UMOV UR57, 0x40000040 ;  /* 0x4000004000397882 */ /* 0x000fe20000000000 */
[----:B------:R-:W-:Y:S01]  /*6320*/  UMOV UR59, 0x40 ;  /* 0x00000040003b7882 */ /* 0x000fe20000000000 */
[----:B------:R-:W-:Y:S01]  /*6330*/  UMOV UR15, 0x40 ;  /* 0x00000040000f7882 */ /* 0x000fe20000000000 */
[----:B------:R-:W-:Y:S01]  /*6340*/  UMOV UR19, 0x40 ;  /* 0x0000004000137882 */ /* 0x000fe20000000000 */
[----:B------:R-:W-:Y:S01]  /*6350*/  UMOV UR45, 0x40000040 ;  /* 0x40000040002d7882 */ /* 0x000fe20000000000 */
[----:B------:R-:W-:Y:S01]  /*6360*/  UMOV UR47, 0x40 ;  /* 0x00000040002f7882 */ /* 0x000fe20000000000 */
[----:B------:R-:W-:Y:S01]  /*6370*/  MUFU.EX2 R21, R32 ;  /* 0x0000002000157308 */ /* 0x000fe20000000800 */
[----:B------:R-:W-:Y:S01]  /*6380*/  UMOV UR55, 0x40 ;  /* 0x0000004000377882 */ /* 0x000fe20000000000 */
[----:B------:R-:W-:Y:S01]  /*6390*/  UMOV UR51, 0x40 ;  /* 0x0000004000337882 */ /* 0x000fe20000000000 */
[----:B------:R-:W-:Y:S01]  /*63a0*/  UMOV UR43, 0x40 ;  /* 0x00000040002b7882 */ /* 0x000fe20000000000 */
[----:B------:R-:W-:Y:S01]  /*63b0*/  UMOV UR25, 0x40000040 ;  /* 0x4000004000197882 */ /* 0x000fe20000000000 */
[----:B------:R-:W-:Y:S01]  /*63c0*/  UMOV UR27, 0x40 ;  /* 0x00000040001b7882 */ /* 0x000fe20000000000 */
[----:B------:R-:W-:Y:S01]  /*63d0*/  UMOV UR39, 0x40 ;  /* 0x0000004000277882 */ /* 0x000fe20000000000 */
[----:B------:R-:W-:Y:S01]  /*63e0*/  UMOV UR35, 0x40 ;  /* 0x0000004000237882 */ /* 0x000fe20000000000 */
[----:B------:R1:W2:Y:S01]  /*63f0*/  MUFU.EX2 R34, R37 ;  /* 0x0000002500227308 */ /* 0x0002a20000000800 */
[----:B------:R-:W-:Y:S01]  /*6400*/  UMOV UR31, 0x40 ;  /* 0x00000040001f7882 */ /* 0x000fe20000000000 */
[----:B------:R-:W-:Y:S01]  /*6410*/  UMOV UR23, 0x40 ;  /* 0x0000004000177882 */ /* 0x000fe20000000000 */
[----:B------:R-:W3:Y:S01]  /*6420*/  LDL R235, [R1] ;  /* 0x0000000001eb7983 */ /* 0x000ee20000100800 */
[----:B------:R-:W-:Y:S01]  /*6430*/  FMUL.FTZ R52, R26, R217 ;  /* 0x000000d91a347220 */ /* 0x000fe20000410000 */
[----:B0-----:R-:W-:Y:S01]  /*6440*/  F2FP.BF16.F32.PACK_AB R43, R48, R43 ;  /* 0x0000002b302b723e */ /* 0x001fe200000010ff */
[----:B------:R-:W-:Y:S01]  /*6450*/  FMUL.FTZ R46, R237, R46 ;  /* 0x0000002eed2e7220 */ /* 0x000fe20000410000 */
[----:B------:R-:W-:Y:S01]  /*6460*/  F2FP.BF16.F32.PACK_AB R36, R36, R39 ;  /* 0x000000272424723e */ /* 0x000fe200000010ff */
[----:B------:R-:W0:Y:S01]  /*6470*/  MUFU.EX2 R13, R35 ;  /* 0x00000023000d7308 */ /* 0x000e220000000800 */
[----:B-1----:R-:W-:Y:S01]  /*6480*/  F2FP.BF16.F32.PACK_AB R37, R30, R19 ;  /* 0x000000131e25723e */ /* 0x002fe200000010ff */
[----:B------:R-:W-:Y:S01]  /*6490*/  STSM.16.M88.2 [R0+0x2cd00], R42 ;  /* 0x02cd002a00007844 */ /* 0x000fe20000000100 */
[----:B------:R-:W-:Y:S01]  /*64a0*/  F2FP.BF16.F32.PACK_AB R26, R26, R27 ;  /* 0x0000001b1a1a723e */ /* 0x000fe200000010ff */
[----:B------:R-:W-:Y:S01]  /*64b0*/  FMUL.FTZ R46, R9, R46 ;  /* 0x0000002e092e7220 */ /* 0x000fe20000410000 */
[----:B------:R-:W-:Y:S01]  /*64c0*/  F2FP.BF16.F32.PACK_AB R12, R12, R29 ;  /* 0x0000001d0c0c723e */ /* 0x000fe200000010ff */
[----:B------:R-:W-:Y:S01]  /*64d0*/  STSM.16.M88.2 [R0+0x2d500], R36 ;  /* 0x02d5002400007844 */ /* 0x000fe20000000100 */
[----:B------:R-:W-:-:S02]  /*64e0*/  VIADD R9, R225, 0x2c500 ;  /* 0x0002c500e1097836 */ /* 0x000fc40000000000 */
[----:B------:R-:W-:Y:S01]  /*64f0*/  FMUL.FTZ R54, R19, R54 ;  /* 0x0000003613367220 */ /* 0x000fe20000410000 */
[----:B--2---:R-:W-:Y:S01]  /*6500*/  F2FP.BF16.F32.PACK_AB R27, R34, R21 ;  /* 0x00000015221b723e */ /* 0x004fe200000010ff */
[----:B------:R-:W-:Y:S01]  /*6510*/  FMUL.FTZ R55, R30, R55 ;  /* 0x000000371e377220 */ /* 0x000fe20000410000 */
[----:B------:R-:W-:Y:S01]  /*6520*/  F2FP.BF16.F32.PACK_AB R44, R8, R44 ;  /* 0x0000002c082c723e */ /* 0x000fe200000010ff */
[C---:B------:R-:W-:Y:S01]  /*6530*/  FMUL.FTZ R223, R40.reuse, R223 ;  /* 0x000000df28df7220 */ /* 0x040fe20000410000 */
[----:B------:R-:W-:Y:S01]  /*6540*/  SHF.R.U32.HI R9, RZ, 0x4, R9 ;  /* 0x00000004ff097819 */ /* 0x000fe20000011609 */
[----:B------:R-:W-:Y:S01]  /*6550*/  STSM.16.M88.2 [R0+0x2dd00], R26 ;  /* 0x02dd001a00007844 */ /* 0x000fe20000000100 */
[----:B------:R-:W-:Y:S01]  /*6560*/  SHF.R.U32.HI R8, RZ, 0x4, R4 ;  /* 0x00000004ff087819 */ /* 0x000fe20000011604 */
[----:B------:R-:W-:Y:S01]  /*6570*/  FMUL.FTZ R17, R17, R54 ;  /* 0x0000003611117220 */ /* 0x000fe20000410000 */
[----:B0-----:R-:W-:Y:S01]  /*6580*/  FMUL.FTZ R33, R13, R222 ;  /* 0x000000de0d217220 */ /* 0x001fe20000410000 */
[----:B------:R-:W-:Y:S01]  /*6590*/  F2FP.BF16.F32.PACK_AB R13, R40, R13 ;  /* 0x0000000d280d723e */ /* 0x000fe200000010ff */
[----:B------:R-:W-:Y:S01]  /*65a0*/  FMUL.FTZ R15, R15, R52 ;  /* 0x000000340f0f7220 */ /* 0x000fe20000410000 */
[----:B------:R-:W-:Y:S01]  /*65b0*/  LOP3.LUT R9, R9, 0x3fff, RZ, 0xc0, !PT ;  /* 0x00003fff09097812 */ /* 0x000fe200078ec0ff */
[----:B------:R-:W-:Y:S01]  /*65c0*/  FMUL.FTZ R223, R28, R223 ;  /* 0x000000df1cdf7220 */ /* 0x000fe20000410000 */
[----:B------:R-:W-:Y:S01]  /*65d0*/  F2FP.BF16.F32.PACK_AB R30, R6, R11 ;  /* 0x0000000b061e723e */ /* 0x000fe200000010ff */
[----:B------:R0:W-:Y:S01]  /*65e0*/  STSM.16.M88.2 [R0+0x2e500], R12 ;  /* 0x02e5000c00007844 */ /* 0x0001e20000000100 */
[----:B------:R-:W-:Y:S01]  /*65f0*/  LOP3.LUT R9, R9, 0x80000, RZ, 0xfc, !PT ;  /* 0x0008000009097812 */ /* 0x000fe200078efcff */
[----:B------:R-:W-:Y:S01]  /*6600*/  UMOV UR13, UR57 ;  /* 0x00000039000d7c82 */ /* 0x000fe20008000000 */
[----:B------:R-:W-:Y:S01]  /*6610*/  LOP3.LUT R6, R8, 0x3fff, RZ, 0xc0, !PT ;  /* 0x00003fff08067812 */ /* 0x000fe200078ec0ff */
[----:B------:R1:W-:Y:S06]  /*6620*/  MEMBAR.ALL.CTA ;  /* 0x0000000000007992 */ /* 0x0003ec0000008000 */
[----:B-1----:R-:W1:Y:S01]  /*6630*/  FENCE.VIEW.ASYNC.S ;  /* 0x00000000000073c6 */ /* 0x002e620000000000 */
[----:B------:R-:W-:Y:S01]  /*6640*/  F2FP.BF16.F32.PACK_AB R45, R231, R46 ;  /* 0x0000002ee72d723e */ /* 0x000fe200000010ff */
[----:B------:R-:W-:Y:S01]  /*6650*/  VIADD R31, R9, 0x80 ;  /* 0x00000080091f7836 */ /* 0x000fe20000000000 */
[----:B------:R-:W-:Y:S01]  /*6660*/  F2FP.BF16.F32.PACK_AB R16, R7, R16 ;  /* 0x000000100710723e */ /* 0x000fe200000010ff */
[----:B------:R-:W-:Y:S01]  /*6670*/  VIADD R32, R9, 0x100 ;  /* 0x0000010009207836 */ /* 0x000fe20000000000 */
[----:B------:R-:W-:Y:S01]  /*6680*/  R2UR UR56, R6 ;  /* 0x00000000063872ca */ /* 0x000fe200000e0000 */
[----:B------:R-:W-:Y:S01]  /*6690*/  UMOV UR11, UR15 ;  /* 0x0000000f000b7c82 */ /* 0x000fe20008000000 */
[----:B------:R-:W-:Y:S01]  /*66a0*/  R2UR UR4, R31 ;  /* 0x000000001f0472ca */ /* 0x000fe200000e0000 */
[----:B------:R-:W-:Y:S01]  /*66b0*/  FFMA.FTZ R31, -R14, R14, 1 ;  /* 0x3f8000000e1f7423 */ /* 0x000fe2000001010e */
[----:B------:R-:W-:Y:S01]  /*66c0*/  FFMA.FTZ R14, -R18, R18, 1 ;  /* 0x3f800000120e7423 */ /* 0x000fe20000010112 */
[----:B------:R-:W-:Y:S01]  /*66d0*/  FMUL.FTZ R18, R48, R51 ;  /* 0x0000003330127220 */ /* 0x000fe20000410000 */
[----:B------:R-:W-:Y:S01]  /*66e0*/  R2UR UR5, R32 ;  /* 0x00000000200572ca */ /* 0x000fe200000e0000 */
[----:B------:R-:W-:-:S02]  /*66f0*/  VIADD R32, R9, 0x180 ;  /* 0x0000018009207836 */ /* 0x000fc40000000000 */
[----:B------:R-:W-:Y:S01]  /*6700*/  FMUL.FTZ R14, R14, R55 ;  /* 0x000000370e0e7220 */ /* 0x000fe20000410000 */
[----:B------:R-:W-:Y:S01]  /*6710*/  FMUL.FTZ R31, R31, R18 ;  /* 0x000000121f1f7220 */ /* 0x000fe20000410000 */
[----:B------:R-:W-:Y:S01]  /*6720*/  FFMA.FTZ R18, -R23, R23, 1 ;  /* 0x3f80000017127423 */ /* 0x000fe20000010117 */
[----:B------:R-:W-:Y:S01]  /*6730*/  FFMA.FTZ R23, -R24, R24, 1 ;  /* 0x3f80000018177423 */ /* 0x000fe20000010118 */
[----:B------:R-:W-:Y:S01]  /*6740*/  R2UR UR6, R32 ;  /* 0x00000000200672ca */ /* 0x000fe200000e0000 */
[----:B------:R-:W-:Y:S01]  /*6750*/  FFMA.FTZ R24, -R25, R25, 1 ;  /* 0x3f80000019187423 */ /* 0x000fe20000010119 */
[----:B------:R-:W-:Y:S01]  /*6760*/  FMUL.FTZ R25, R21, R218 ;  /* 0x000000da15197220 */ /* 0x000fe20000410000 */
[----:B------:R-:W-:Y:S01]  /*6770*/  FMUL.FTZ R32, R34, R219 ;  /* 0x000000db22207220 */ /* 0x000fe20000410000 */
[----:B------:R-:W-:Y:S01]  /*6780*/  F2FP.BF16.F32.PACK_AB R31, R31, R10 ;  /* 0x0000000a1f1f723e */ /* 0x000fe200000010ff */
[----:B------:R-:W-:Y:S01]  /*6790*/  FMUL.FTZ R24, R24, R33 ;  /* 0x0000002118187220 */ /* 0x000fe20000410000 */
[----:B------:R-:W-:Y:S01]  /*67a0*/  FMUL.FTZ R18, R18, R25 ;  /* 0x0000001912127220 */ /* 0x000fe20000410000 */
[----:B-1----:R-:W-:Y:S01]  /*67b0*/  BAR.SYNC.DEFER_BLOCKING 0x9, 0x100 ;  /* 0x0244000000007b1d */ /* 0x002fe20000010000 */
[----:B------:R-:W-:Y:S01]  /*67c0*/  FMUL.FTZ R23, R23, R32 ;  /* 0x0000002017177220 */ /* 0x000fe20000410000 */
[----:B------:R-:W-:Y:S01]  /*67d0*/  F2FP.BF16.F32.PACK_AB R17, R14, R17 ;  /* 0x000000110e11723e */ /* 0x000fe200000010ff */
[----:B------:R-:W-:Y:S01]  /*67e0*/  VIADD R7, R9, 0x10 ;  /* 0x0000001009077836 */ /* 0x000fe20000000000 */
[----:B------:R-:W-:Y:S01]  /*67f0*/  F2FP.BF16.F32.PACK_AB R20, R15, R20 ;  /* 0x000000140f14723e */ /* 0x000fe200000010ff */
[C---:B------:R-:W-:Y:S01]  /*6800*/  VIADD R8, R6.reuse, 0x180 ;  /* 0x0000018006087836 */ /* 0x040fe20000000000 */
[----:B------:R-:W-:Y:S01]  /*6810*/  R2UR UR58, R9 ;  /* 0x00000000093a72ca */ /* 0x000fe200000e0000 */
[----:B------:R-:W-:Y:S01]  /*6820*/  UMOV UR12, UR56 ;  /* 0x00000038000c7c82 */ /* 0x000fe20008000000 */
[----:B------:R-:W-:Y:S01]  /*6830*/  F2FP.BF16.F32.PACK_AB R21, R23, R18 ;  /* 0x000000121715723e */ /* 0x000fe200000010ff */
[----:B------:R-:W-:Y:S01]  /*6840*/  UMOV UR14, UR4 ;  /* 0x00000004000e7c82 */ /* 0x000fe20008000000 */
[----:B------:R-:W-:Y:S01]  /*6850*/  F2FP.BF16.F32.PACK_AB R22, R5, R22 ;  /* 0x000000160516723e */ /* 0x000fe200000010ff */
[----:B------:R-:W-:Y:S01]  /*6860*/  VIADD R5, R9, 0x200 ;  /* 0x0000020009057836 */ /* 0x000fe20000000000 */
[----:B------:R-:W-:Y:S01]  /*6870*/  F2FP.BF16.F32.PACK_AB R23, R223, R24 ;  /* 0x00000018df17723e */ /* 0x000fe200000010ff */
[----:B------:R-:W-:Y:S01]  /*6880*/  UMOV UR10, UR14 ;  /* 0x0000000e000a7c82 */ /* 0x000fe20008000000 */
[----:B------:R-:W-:Y:S01]  /*6890*/  UMOV UR16, UR56 ;  /* 0x0000003800107c82 */ /* 0x000fe20008000000 */
[----:B------:R-:W-:Y:S01]  /*68a0*/  UMOV UR17, UR57 ;  /* 0x0000003900117c82 */ /* 0x000fe20008000000 */
[----:B------:R-:W-:Y:S01]  /*68b0*/  R2UR UR7, R5 ;  /* 0x00000000050772ca */ /* 0x000fe200000e0000 */
[----:B------:R-:W-:Y:S01]  /*68c0*/  UMOV UR18, UR6 ;  /* 0x0000000600127c82 */ /* 0x000fe20008000000 */
[----:B------:R-:W-:Y:S01]  /*68d0*/  UMOV UR9, UR19 ;  /* 0x0000001300097c82 */ /* 0x000fe20008000000 */
[----:B------:R-:W-:Y:S01]  /*68e0*/  UMOV UR8, UR18 ;  /* 0x0000001200087c82 */ /* 0x000fe20008000000 */
[C---:B------:R-:W-:Y:S01]  /*68f0*/  VIADD R5, R6.reuse, 0x80 ;  /* 0x0000008006057836 */ /* 0x040fe20000000000 */
[----:B------:R-:W-:Y:S01]  /*6900*/  R2UR UR46, R7 ;  /* 0x00000000072e72ca */ /* 0x000fe200000e0000 */
[----:B------:R-:W-:Y:S01]  /*6910*/  VIADD R7, R9, 0x110 ;  /* 0x0000011009077836 */ /* 0x000fe20000000000 */
[----:B------:R-:W-:Y:S01]  /*6920*/  MOV R11, UR59 ;  /* 0x0000003b000b7c02 */ /* 0x000fe20008000f00 */
[----:B------:R-:W-:Y:S01]  /*6930*/  STSM.16.M88.2 [R0+0x2ed00], R44 ;  /* 0x02ed002c00007844 */ /* 0x000fe20000000100 */
[----:B------:R-:W-:Y:S01]  /*6940*/  R2UR UR44, R5 ;  /* 0x00000000052c72ca */ /* 0x000fe200000e0000 */
[----:B------:R-:W-:Y:S01]  /*6950*/  VIADD R5, R9, 0x90 ;  /* 0x0000009009057836 */ /* 0x000fe20000000000 */
[----:B------:R-:W-:Y:S01]  /*6960*/  R2UR UR54, R7 ;  /* 0x00000000073672ca */ /* 0x000fe200000e0000 */
[----:B------:R-:W-:Y:S01]  /*6970*/  STSM.16.M88.2 [R0+0x2f500], R30 ;  /* 0x02f5001e00007844 */ /* 0x000fe20000000100 */
[----:B------:R-:W-:Y:S01]  /*6980*/  MOV R10, UR58 ;  /* 0x0000003a000a7c02 */ /* 0x000fe20008000f00 */
[----:B------:R-:W-:Y:S01]  /*6990*/  UMOV UR53, UR45 ;  /* 0x0000002d00357c82 */ /* 0x000fe20008000000 */
[----:B------:R-:W-:Y:S01]  /*69a0*/  R2UR UR4, R5 ;  /* 0x00000000050472ca */ /* 0x000fe200000e0000 */
[----:B------:R1:W-:Y:S01]  /*69b0*/  STSM.16.M88.2 [R0+0x2fd00], R16 ;  /* 0x02fd001000007844 */ /* 0x0003e20000000100 */
[C---:B------:R-:W-:Y:S01]  /*69c0*/  VIADD R5, R9.reuse, 0x190 ;  /* 0x0000019009057836 */ /* 0x040fe20000000000 */
[----:B------:R-:W-:Y:S01]  /*69d0*/  UMOV UR49, UR45 ;  /* 0x0000002d00317c82 */ /* 0x000fe20008000000 */
[----:B------:R-:W-:Y:S01]  /*69e0*/  UMOV UR41, UR45 ;  /* 0x0000002d00297c82 */ /* 0x000fe20008000000 */
[----:B------:R2:W-:Y:S01]  /*69f0*/  STSM.16.M88.2 [R0+0x30500], R20 ;  /* 0x0305001400007844 */ /* 0x0005e20000000100 */
[----:B------:R-:W-:Y:S01]  /*6a00*/  VIADD R7, R9, 0x20 ;  /* 0x0000002009077836 */ /* 0x000fe20000000000 */
[----:B------:R-:W-:Y:S01]  /*6a10*/  R2UR UR50, R5 ;  /* 0x00000000053272ca */ /* 0x000fe200000e0000 */
[----:B------:R-:W-:Y:S01]  /*6a20*/  VIADD R5, R9, 0x210 ;  /* 0x0000021009057836 */ /* 0x000fe20000000000 */
[----:B------:R4:W-:Y:S01]  /*6a30*/  STSM.16.M88.2 [R0+0x30d00], R22 ;  /* 0x030d001600007844 */ /* 0x0009e20000000100 */
[----:B------:R-:W-:Y:S01]  /*6a40*/  WARPGROUP.ARRIVE ;  /* 0x00000000000079c5 */ /* 0x000fe20000000000 */
[----:B------:R-:W-:Y:S01]  /*6a50*/  UMOV UR52, UR44 ;  /* 0x0000002c00347c82 */ /* 0x000fe20008000000 */
[----:B------:R-:W-:Y:S01]  /*6a60*/  UMOV UR48, UR44 ;  /* 0x0000002c00307c82 */ /* 0x000fe20008000000 */
[----:B------:R-:W-:Y:S01]  /*6a70*/  R2UR UR42, R5 ;  /* 0x00000000052a72ca */ /* 0x000fe200000e0000 */
[----:B------:R-:W-:Y:S01]  /*6a80*/  UMOV UR40, UR44 ;  /* 0x0000002c00287c82 */ /* 0x000fe20008000000 */
[----:B------:R-:W-:Y:S01]  /*6a90*/  VIADD R5, R6, 0x100 ;  /* 0x0000010006057836 */ /* 0x000fe20000000000 */
[----:B------:R-:W-:Y:S01]  /*6aa0*/  HGMMA.64x16x16.F32.BF16 R136, gdesc[UR56].tnspA.tnspB, R136 ;  /* 0x60200000388879f0 */ /* 0x000fe20008701888 */
[----:B------:R-:W-:Y:S01]  /*6ab0*/  R2UR UR26, R7 ;  /* 0x00000000071a72ca */ /* 0x000fe200000e0000 */
[----:B------:R-:W-:Y:S01]  /*6ac0*/  VIADD R7, R9, 0x120 ;  /* 0x0000012009077836 */ /* 0x000fe20000000000 */
[----:B------:R-:W-:Y:S01]  /*6ad0*/  UMOV UR37, UR25 ;  /* 0x0000001900257c82 */ /* 0x000fe20008000000 */
[----:B------:R-:W-:Y:S01]  /*6ae0*/  HGMMA.64x16x16.F32.BF16 R152, gdesc[UR12].tnspA.tnspB, R152 ;  /* 0x602000000c9879f0 */ /* 0x000fe20008701898 */
[----:B------:R-:W-:Y:S01]  /*6af0*/  UMOV UR12, UR56 ;  /* 0x00000038000c7c82 */ /* 0x000fe20008000000 */
[----:B------:R-:W-:Y:S01]  /*6b00*/  UMOV UR13, UR57 ;  /* 0x00000039000d7c82 */ /* 0x000fe20008000000 */
[----:B------:R-:W-:Y:S01]  /*6b10*/  UMOV UR14, UR5 ;  /* 0x00000005000e7c82 */ /* 0x000fe20008000000 */
[----:B------:R-:W-:Y:S01]  /*6b20*/  UMOV UR15, 0x40 ;  /* 0x00000040000f7882 */ /* 0x000fe20000000000 */
[----:B------:R-:W-:Y:S01]  /*6b30*/  R2UR UR24, R5 ;  /* 0x00000000051872ca */ /* 0x000fe200000e0000 */
[----:B------:R-:W-:Y:S01]  /*6b40*/  HGMMA.64x16x16.F32.BF16 R168, gdesc[UR12].tnspA.tnspB, R168 ;  /* 0x602000000ca879f0 */ /* 0x000fe200087018a8 */
[----:B------:R-:W-:Y:S01]  /*6b50*/  VIADD R5, R9, 0xa0 ;  /* 0x000000a009057836 */ /* 0x000fe20000000000 */
[----:B------:R-:W-:Y:S01]  /*6b60*/  R2UR UR34, R7 ;  /* 0x00000000072272ca */ /* 0x000fe200000e0000 */
        /* <DEDUP_REMOVED lines=13> */
[----:B------:R-:W-:Y:S01]  /*6c40*/  R2UR UR38, R5 ;  /* 0x00000000052672ca */ /* 0x000fe200000e0000 */
[----:B------:R-:W-:Y:S01]  /*6c50*/  VIADD R5, R9, 0x1a0 ;  /* 0x000001a009057836 */ /* 0x000fe20000000000 */
[----:B------:R-:W-:Y:S01]  /*6c60*/  UMOV UR36, UR24 ;  /* 0x0000001800247c82 */ /* 0x000fe20008000000 */
[----:B------:R-:W-:Y:S01]  /*6c70*/  UMOV UR32, UR24 ;  /* 0x0000001800207c82 */ /* 0x000fe20008000000 */
[----:B------:R-:W-:Y:S01]  /*6c80*/  UMOV UR28, UR24 ;  /* 0x00000018001c7c82 */ /* 0x000fe20008000000 */
[----:B------:R-:W-:Y:S01]  /*6c90*/  UMOV UR29, UR25 ;  /* 0x00000019001d7c82 */ /* 0x000fe20008000000 */
[----:B------:R-:W-:Y:S01]  /*6ca0*/  R2UR UR30, R5 ;  /* 0x00000000051e72ca */ /* 0x000fe200000e0000 */
[----:B------:R-:W-:Y:S01]  /*6cb0*/  VIADD R5, R9, 0x220 ;  /* 0x0000022009057836 */ /* 0x000fe20000000000 */
[----:B------:R-:W-:Y:S01]  /*6cc0*/  UMOV UR20, UR24 ;  /* 0x0000001800147c82 */ /* 0x000fe20008000000 */
[----:B------:R-:W-:Y:S01]  /*6cd0*/  UMOV UR21, UR25 ;  /* 0x0000001900157c82 */ /* 0x000fe20008000000 */
[----:B------:R-:W-:Y:S01]  /*6ce0*/  VIADD R7, R225, 0x2ed00 ;  /* 0x0002ed00e1077836 */ /* 0x000fe20000000000 */
[----:B------:R-:W-:Y:S01]  /*6cf0*/  UMOV UR56, UR18 ;  /* 0x0000001200387c82 */ /* 0x000fe20008000000 */
[----:B------:R-:W-:Y:S01]  /*6d00*/  R2UR UR22, R5 ;  /* 0x00000000051672ca */ /* 0x000fe200000e0000 */
[----:B------:R-:W-:Y:S01]  /*6d10*/  IMAD R5, R3, 0x2800, R225 ;  /* 0x0000280003057824 */ /* 0x000fe200078e02e1 */
[----:B------:R-:W-:Y:S01]  /*6d20*/  UMOV UR12, UR14 ;  /* 0x0000000e000c7c82 */ /* 0x000fe20008000000 */
[C---:B0-----:R-:W-:Y:S01]  /*6d30*/  VIADD R13, R9.reuse, 0x30 ;  /* 0x00000030090d7836 */ /* 0x041fe20000000000 */
[----:B------:R-:W-:Y:S01]  /*6d40*/  SHF.R.U32.HI R7, RZ, 0x4, R7 ;  /* 0x00000004ff077819 */ /* 0x000fe20000011607 */
[----:B------:R-:W-:Y:S01]  /*6d50*/  VIADD R25, R9, 0xb0 ;  /* 0x000000b009197836 */ /* 0x000fe20000000000 */
[----:B------:R-:W-:Y:S01]  /*6d60*/  SHF.R.U32.HI R5, RZ, 0x4, R5 ;  /* 0x00000004ff057819 */ /* 0x000fe20000011605 */
[----:B------:R-:W-:Y:S01]  /*6d70*/  UMOV UR57, UR19 ;  /* 0x0000001300397c82 */ /* 0x000fe20008000000 */
[----:B------:R-:W-:Y:S01]  /*6d80*/  MOV R12, UR56 ;  /* 0x00000038000c7c02 */ /* 0x000fe20008000f00 */
[----:B------:R-:W-:Y:S01]  /*6d90*/  UMOV UR56, UR12 ;  /* 0x0000000c00387c82 */ /* 0x000fe20008000000 */
[----:B------:R-:W-:Y:S01]  /*6da0*/  R2UR UR6, R25 ;  /* 0x00000000190672ca */ /* 0x000fe200000e0000 */
[----:B------:R-:W-:Y:S01]  /*6db0*/  VIADD R25, R9, 0x130 ;  /* 0x0000013009197836 */ /* 0x000fe20000000000 */
[----:B------:R-:W-:Y:S01]  /*6dc0*/  MOV R15, UR58 ;  /* 0x0000003a000f7c02 */ /* 0x000fe20008000f00 */
[----:B------:R-:W-:Y:S01]  /*6dd0*/  UMOV UR58, UR10 ;  /* 0x0000000a003a7c82 */ /* 0x000fe20008000000 */
[----:B------:R-:W-:Y:S01]  /*6de0*/  HGMMA.64x16x16.F32.BF16 R136, gdesc[UR44].tnspA.tnspB, R136 ;  /* 0x602000002c8879f0 */ /* 0x000fe20008701888 */
[----:B------:R-:W-:Y:S01]  /*6df0*/  UMOV UR13, UR15 ;  /* 0x0000000f000d7c82 */ /* 0x000fe20008000000 */
[----:B------:R-:W-:Y:S01]  /*6e00*/  R2UR UR10, R25 ;  /* 0x00000000190a72ca */ /* 0x000fe200000e0000 */
[----:B------:R-:W-:Y:S01]  /*6e10*/  UMOV UR7, 0x40 ;  /* 0x0000004000077882 */ /* 0x000fe20000000000 */
[----:B------:R-:W-:Y:S01]  /*6e20*/  HGMMA.64x16x16.F32.BF16 R152, gdesc[UR16].tnspA.tnspB, R152 ;  /* 0x60200000109879f0 */ /* 0x000fe20008701898 */
[----:B------:R-:W-:Y:S01]  /*6e30*/  R2UR UR16, R8 ;  /* 0x00000000081072ca */ /* 0x000fe200000e0000 */
[----:B------:R-:W-:Y:S01]  /*6e40*/  UMOV UR17, 0x40000040 ;  /* 0x4000004000117882 */ /* 0x000fe20000000000 */
[----:B------:R-:W-:Y:S01]  /*6e50*/  R2UR UR18, R13 ;  /* 0x000000000d1272ca */ /* 0x000fe200000e0000 */
[----:B------:R-:W-:Y:S01]  /*6e60*/  UMOV UR19, 0x40 ;  /* 0x0000004000137882 */ /* 0x000fe20000000000 */
[----:B------:R-:W-:Y:S01]  /*6e70*/  LOP3.LUT R8, R7, 0x3fff, RZ, 0xc0, !PT ;  /* 0x00003fff07087812 */ /* 0x000fe200078ec0ff */
[----:B------:R-:W-:Y:S01]  /*6e80*/  HGMMA.64x16x16.F32.BF16 R168, gdesc[UR52].tnspA.tnspB, R168 ;  /* 0x6020000034a879f0 */ /* 0x000fe200087018a8 */
[----:B------:R-:W-:Y:S01]  /*6e90*/  VIADD R7, R9, 0x1b0 ;  /* 0x000001b009077836 */ /* 0x000fe20000000000 */
[----:B------:R-:W-:Y:S01]  /*6ea0*/  LOP3.LUT R13, R5, 0x3fff, RZ, 0xc0, !PT ;  /* 0x00003fff050d7812 */ /* 0x000fe200078ec0ff */
[----:B------:R-:W-:Y:S01]  /*6eb0*/  VIADD R9, R9, 0x230 ;  /* 0x0000023009097836 */ /* 0x000fe20000000000 */
[----:B------:R-:W-:Y:S01]  /*6ec0*/  HGMMA.64x16x16.F32.BF16 R184, gdesc[UR48].tnspA.tnspB, R184 ;  /* 0x6020000030b879f0 */ /* 0x000fe200087018b8 */
[----:B-1----:R-:W-:Y:S01]  /*6ed0*/  MOV R16, UR59 ;  /* 0x0000003b00107c02 */ /* 0x002fe20008000f00 */
[----:B------:R-:W-:Y:S01]  /*6ee0*/  UMOV UR59, UR11 ;  /* 0x0000000b003b7c82 */ /* 0x000fe20008000000 */
[----:B------:R-:W-:Y:S01]  /*6ef0*/  R2UR UR12, R13 ;  /* 0x000000000d0c72ca */ /* 0x000fe200000e0000 */
[----:B------:R-:W-:Y:S01]  /*6f00*/  UMOV UR52, UR8 ;  /* 0x0000000800347c82 */ /* 0x000fe20008000000 */
[----:B------:R-:W-:Y:S01]  /*6f10*/  R2UR UR14, R7 ;  /* 0x00000000070e72ca */ /* 0x000fe200000e0000 */
[----:B------:R-:W-:Y:S01]  /*6f20*/  HGMMA.64x16x16.F32.BF16 R200, gdesc[UR40].tnspA.tnspB, R200 ;  /* 0x6020000028c879f0 */ /* 0x000fe200087018c8 */
[----:B------:R-:W-:Y:S01]  /*6f30*/  MOV R14, UR57 ;  /* 0x00000039000e7c02 */ /* 0x000fe20008000f00 */
[----:B------:R-:W-:Y:S01]  /*6f40*/  UMOV UR53, UR9 ;  /* 0x0000000900357c82 */ /* 0x000fe20008000000 */
[----:B------:R-:W-:Y:S01]  /*6f50*/  MOV R17, UR56 ;  /* 0x0000003800117c02 */ /* 0x000fe20008000f00 */
[----:B------:R-:W-:Y:S01]  /*6f60*/  UMOV UR4, UR16 ;  /* 0x0000001000047c82 */ /* 0x000fe20008000000 */
[----:B------:R-:W-:Y:S01]  /*6f70*/  UMOV UR5, UR17 ;  /* 0x0000001100057c82 */ /* 0x000fe20008000000 */
[----:B------:R-:W-:Y:S01]  /*6f80*/  UMOV UR57, UR13 ;  /* 0x0000000d00397c82 */ /* 0x000fe20008000000 */
[----:B------:R-:W-:Y:S01]  /*6f90*/  UMOV UR8, UR16 ;  /* 0x0000001000087c82 */ /* 0x000fe20008000000 */
[----:B------:R-:W-:Y:S01]  /*6fa0*/  UMOV UR9, UR17 ;  /* 0x0000001100097c82 */ /* 0x000fe20008000000 */
[----:B------:R-:W-:Y:S01]  /*6fb0*/  UMOV UR11, 0x40 ;  /* 0x00000040000b7882 */ /* 0x000fe20000000000 */
[----:B------:R-:W-:Y:S01]  /*6fc0*/  UMOV UR56, UR12 ;  /* 0x0000000c00387c82 */ /* 0x000fe20008000000 */
[----:B--2---:R-:W-:Y:S01]  /*6fd0*/  MOV R21, UR55 ;  /* 0x0000003700157c02 */ /* 0x004fe20008000f00 */
[----:B------:R-:W-:Y:S01]  /*6fe0*/  UMOV UR12, UR16 ;  /* 0x00000010000c7c82 */ /* 0x000fe20008000000 */
[----:B----4-:R-:W-:Y:S01]  /*6ff0*/  MOV R22, UR54 ;  /* 0x0000003600167c02 */ /* 0x010fe20008000f00 */
[----:B------:R-:W-:Y:S01]  /*7000*/  UMOV UR13, UR17 ;  /* 0x00000011000d7c82 */ /* 0x000fe20008000000 */
[----:B------:R-:W-:Y:S01]  /*7010*/  MOV R23, UR53 ;  /* 0x0000003500177c02 */ /* 0x000fe20008000f00 */
[----:B------:R-:W-:Y:S01]  /*7020*/  UMOV UR15, 0x40 ;  /* 0x00000040000f7882 */ /* 0x000fe20000000000 */
[----:B------:R-:W-:Y:S01]  /*7030*/  MOV R24, UR52 ;  /* 0x0000003400187c02 */ /* 0x000fe20008000f00 */
[----:B------:R-:W-:Y:S01]  /*7040*/  UMOV UR52, UR16 ;  /* 0x0000001000347c82 */ /* 0x000fe20008000000 */
[----:B------:R-:W-:Y:S01]  /*7050*/  UMOV UR53, UR17 ;  /* 0x0000001100357c82 */ /* 0x000fe20008000000 */
[----:B------:R-:W-:Y:S01]  /*7060*/  UMOV UR55, 0x40 ;  /* 0x0000004000377882 */ /* 0x000fe20000000000 */
[----:B------:R-:W-:Y:S01]  /*7070*/  LOP3.LUT R5, R8, 0x400000, RZ, 0xfc, !PT ;  /* 0x0040000008057812 */ /* 0x000fe200078efcff */
[----:B------:R-:W-:Y:S01]  /*7080*/  VIADD R7, R13, 0x80 ;  /* 0x000000800d077836 */ /* 0x000fe20000000000 */
[----:B------:R-:W-:Y:S01]  /*7090*/  MOV R19, UR59 ;  /* 0x0000003b00137c02 */ /* 0x000fe20008000f00 */
[----:B------:R-:W-:Y:S01]  /*70a0*/  UMOV UR59, 0x8 ;  /* 0x00000008003b7882 */ /* 0x000fe20000000000 */
[----:B------:R-:W-:Y:S01]  /*70b0*/  MOV R20, UR58 ;  /* 0x0000003a00147c02 */ /* 0x000fe20008000f00 */
[----:B------:R-:W-:Y:S01]  /*70c0*/  IMAD.U32 R223, RZ, RZ, UR59 ;  /* 0x0000003bffdf7e24 */ /* 0x000fe2000f8e00ff */
[----:B------:R-:W-:Y:S01]  /*70d0*/  MOV R18, UR57 ;  /* 0x0000003900127c02 */ /* 0x000fe20008000f00 */
[----:B------:R-:W-:Y:S01]  /*70e0*/  UMOV UR57, 0x40000040 ;  /* 0x4000004000397882 */ /* 0x000fe20000000000 */
[----:B------:R-:W-:Y:S01]  /*70f0*/  VIADD R4, R4, 0xffff0000 ;  /* 0xffff000004047836 */ /* 0x000fe20000000000 */
[----:B------:R-:W-:Y:S01]  /*7100*/  LOP3.LUT R8, R8, 0x80000, RZ, 0xfc, !PT ;  /* 0x0008000008087812 */ /* 0x000fe200078efcff */
[----:B------:R-:W-:Y:S01]  /*7110*/  HGMMA.64x16x16.F32.BF16 R136, gdesc[UR24].tnspA.tnspB, R136 ;  /* 0x60200000188879f0 */ /* 0x000fe20008701888 */
[----:B------:R-:W-:-:S02]  /*7120*/  UMOV UR25, 0x40000040 ;  /* 0x4000004000197882 */ /* 0x000fc40000000000 */
[----:B------:R-:W-:Y:S01]  /*7130*/  SHF.R.U32.HI R4, RZ, 0x4, R4 ;  /* 0x00000004ff047819 */ /* 0x000fe20000011604 */
[----:B------:R-:W-:Y:S04]  /*7140*/  HGMMA.64x16x16.F32.BF16 R152, gdesc[UR36].tnspA.tnspB, R152 ;  /* 0x60200000249879f0 */ /* 0x000fe80008701898 */
[----:B------:R-:W-:Y:S01]  /*7150*/  HGMMA.64x16x16.F32.BF16 R168, gdesc[UR32].tnspA.tnspB, R168 ;  /* 0x6020000020a879f0 */ /* 0x000fe200087018a8 */
[----:B------:R-:W-:-:S03]  /*7160*/  UMOV UR33, UR25 ;  /* 0x0000001900217c82 */ /* 0x000fc60008000000 */
[----:B------:R-:W-:Y:S01]  /*7170*/  HGMMA.64x16x16.F32.BF16 R184, gdesc[UR28].tnspA.tnspB, R184 ;  /* 0x602000001cb879f0 */ /* 0x000fe200087018b8 */
[----:B------:R-:W-:-:S03]  /*7180*/  UMOV UR29, UR25 ;  /* 0x00000019001d7c82 */ /* 0x000fc60008000000 */
[----:B------:R-:W-:Y:S01]  /*7190*/  HGMMA.64x16x16.F32.BF16 R200, gdesc[UR20].tnspA.tnspB, R200 ;  /* 0x6020000014c879f0 */ /* 0x000fe200087018c8 */
[----:B------:R-:W-:Y:S01]  /*71a0*/  R2UR UR20, R9 ;  /* 0x00000000091472ca */ /* 0x000fe200000e0000 */
[C---:B------:R-:W-:Y:S01]  /*71b0*/  VIADD R9, R5.reuse, 0x80 ;  /* 0x0000008005097836 */ /* 0x040fe20000000000 */
[----:B------:R-:W-:-:S11]  /*71c0*/  R2UR UR21, R5 ;  /* 0x00000000051572ca */ /* 0x000fd600000e0000 */
[----:B------:R-:W-:Y:S02]  /*71d0*/  UMOV UR54, UR20 ;  /* 0x0000001400367c82 */ /* 0x000fe40008000000 */
[----:B------:R-:W-:Y:S01]  /*71e0*/  UMOV UR58, UR21 ;  /* 0x00000015003a7c82 */ /* 0x000fe20008000000 */
[----:B------:R-:W-:Y:S01]  /*71f0*/  UMOV UR21, UR25 ;  /* 0x0000001900157c82 */ /* 0x000fe20008000000 */
[----:B------:R-:W-:Y:S01]  /*7200*/  IMAD.U32 R222, RZ, RZ, UR58 ;  /* 0x0000003affde7e24 */ /* 0x000fe2000f8e00ff */
[----:B------:R-:W-:Y:S01]  /*7210*/  HGMMA.64x16x16.F32.BF16 R136, gdesc[UR16].tnspA.tnspB, R136 ;  /* 0x60200000108879f0 */ /* 0x000fe20008701888 */
[----:B------:R-:W-:-:S03]  /*7220*/  UMOV UR17, 0x40000040 ;  /* 0x4000004000117882 */ /* 0x000fc60000000000 */
[----:B------:R-:W-:Y:S01]  /*7230*/  HGMMA.64x16x16.F32.BF16 R152, gdesc[UR4].tnspA.tnspB, R152 ;  /* 0x60200000049879f0 */ /* 0x000fe20008701898 */
[----:B------:R-:W-:Y:S01]  /*7240*/  R2UR UR4, R7 ;  /* 0x00000000070472ca */ /* 0x000fe200000e0000 */
[----:B------:R-:W-:Y:S01]  /*7250*/  VIADD R7, R13, 0x100 ;  /* 0x000001000d077836 */ /* 0x000fe20000000000 */
[----:B------:R-:W-:Y:S01]  /*7260*/  R2UR UR5, R9 ;  /* 0x00000000090572ca */ /* 0x000fe200000e0000 */
[----:B------:R-:W-:Y:S01]  /*7270*/  VIADD R9, R5, 0x100 ;  /* 0x0000010005097836 */ /* 0x000fe20000000000 */
[----:B------:R-:W-:Y:S01]  /*7280*/  HGMMA.64x16x16.F32.BF16 R168, gdesc[UR8].tnspA.tnspB, R168 ;  /* 0x6020000008a879f0 */ /* 0x000fe200087018a8 */
[----:B------:R-:W-:Y:S01]  /*7290*/  UMOV UR8, UR54 ;  /* 0x0000003600087c82 */ /* 0x000fe20008000000 */
[----:B------:R-:W-:Y:S02]  /*72a0*/  UMOV UR9, UR55 ;  /* 0x0000003700097c82 */ /* 0x000fe40008000000 */
[----:B------:R-:W-:Y:S01]  /*72b0*/  HGMMA.64x16x16.F32.BF16 R184, gdesc[UR12].tnspA.tnspB, R184 ;  /* 0x602000000cb879f0 */ /* 0x000fe200087018b8 */
[----:B------:R-:W-:-:S03]  /*72c0*/  UMOV UR13, UR17 ;  /* 0x00000011000d7c82 */ /* 0x000fc60008000000 */
[----:B------:R-:W-:Y:S01]  /*72d0*/  HGMMA.64x16x16.F32.BF16 R200, gdesc[UR52].tnspA.tnspB, R200, gsb0 ;  /* 0x6020000034c879f0 */ /* 0x000fe200080018c8 */
[----:B------:R0:W-:Y:S06]  /*72e0*/  MEMBAR.ALL.CTA ;  /* 0x0000000000007992 */ /* 0x0001ec0000008000 */
[----:B0-----:R-:W0:Y:S01]  /*72f0*/  FENCE.VIEW.ASYNC.S ;  /* 0x00000000000073c6 */ /* 0x001e220000000000 */
[----:B------:R-:W-:Y:S02]  /*7300*/  R2UR UR52, R24 ;  /* 0x00000000183472ca */ /* 0x000fe400000e0000 */
[----:B------:R-:W-:-:S02]  /*7310*/  R2UR UR53, R23 ;  /* 0x00000000173572ca */ /* 0x000fc400000e0000 */
[----:B------:R-:W-:Y:S02]  /*7320*/  R2UR UR54, R22 ;  /* 0x00000000163672ca */ /* 0x000fe400000e0000 */
[----:B------:R-:W-:-:S07]  /*7330*/  R2UR UR55, R21 ;  /* 0x00000000153772ca */ /* 0x000fce00000e0000 */
[----:B------:R-:W-:Y:S02]  /*7340*/  UMOV UR44, UR52 ;  /* 0x00000034002c7c82 */ /* 0x000fe40008000000 */
[----:B------:R-:W-:Y:S01]  /*7350*/  UMOV UR45, UR53 ;  /* 0x00000035002d7c82 */ /* 0x000fe20008000000 */
[----:B0-----:R-:W-:Y:S06]  /*7360*/  BAR.SYNC.DEFER_BLOCKING 0x9, 0x100 ;  /* 0x0244000000007b1d */ /* 0x001fec0000010000 */
[----:B------:R-:W-:-:S06]  /*7370*/  WARPGROUP.ARRIVE ;  /* 0x00000000000079c5 */ /* 0x000fcc0000000000 */
[----:B------:R-:W-:Y:S01]  /*7380*/  HGMMA.64x64x16.F32.BF16 R24, gdesc[UR56].tnspA, RZ, !UPT ;  /* 0x20e00000381879f0 */ /* 0x000fe2000c7018ff */
[----:B------:R-:W-:Y:S01]  /*7390*/  UMOV UR56, UR4 ;  /* 0x0000000400387c82 */ /* 0x000fe20008000000 */
[----:B------:R-:W-:Y:S01]  /*73a0*/  UMOV UR57, 0x40000040 ;  /* 0x4000004000397882 */ /* 0x000fe20000000000 */
[----:B------:R-:W-:Y:S01]  /*73b0*/  UMOV UR58, UR5 ;  /* 0x00000005003a7c82 */ /* 0x000fe20008000000 */
[----:B------:R-:W-:Y:S01]  /*73c0*/  UMOV UR59, 0x8 ;  /* 0x00000008003b7882 */ /* 0x000fe20000000000 */
[----:B------:R-:W-:Y:S01]  /*73d0*/  IMAD.U32 R220, RZ, RZ, UR58 ;  /* 0x0000003affdc7e24 */ /* 0x000fe2000f8e00ff */
[----:B------:R-:W-:Y:S01]  /*73e0*/  R2UR UR4, R7 ;  /* 0x00000000070472ca */ /* 0x000fe200000e0000 */
[----:B------:R-:W-:Y:S01]  /*73f0*/  IMAD.U32 R221, RZ, RZ, UR59 ;  /* 0x0000003bffdd7e24 */ /* 0x000fe2000f8e00ff */
[----:B------:R-:W-:Y:S01]  /*7400*/  R2UR UR5, R9 ;  /* 0x00000000090572ca */ /* 0x000fe200000e0000 */
[----:B------:R-:W-:Y:S02]  /*7410*/  VIADD R7, R13, 0x180 ;  /* 0x000001800d077836 */ /* 0x000fe40000000000 */
[----:B------:R-:W-:-:S02]  /*7420*/  VIADD R9, R5, 0x180 ;  /* 0x0000018005097836 */ /* 0x000fc40000000000 */
[----:B------:R-:W-:Y:S01]  /*7430*/  VIADD R5, R5, 0x200 ;  /* 0x0000020005057836 */ /* 0x000fe20000000000 */
[----:B------:R-:W-:Y:S01]  /*7440*/  HGMMA.64x64x16.F32.BF16 R24, gdesc[UR56].tnspA, R24 ;  /* 0x20e00000381879f0 */ /* 0x000fe20008701818 */
[----:B------:R-:W-:Y:S02]  /*7450*/  R2UR UR59, R19 ;  /* 0x00000000133b72ca */ /* 0x000fe400000e0000 */
[----:B------:R-:W-:Y:S02]  /*7460*/  R2UR UR58, R20 ;  /* 0x00000000143a72ca */ /* 0x000fe400000e0000 */
[----:B------:R-:W-:Y:S02]  /*7470*/  R2UR UR57, R18 ;  /* 0x00000000123972ca */ /* 0x000fe400000e0000 */
[----:B------:R-:W-:-:S07]  /*7480*/  R2UR UR56, R17 ;  /* 0x00000000113872ca */ /* 0x000fce00000e0000 */
        /* <DEDUP_REMOVED lines=9> */
[----:B------:R-:W-:Y:S01]  /*7520*/  R2UR UR4, R7 ;  /* 0x00000000070472ca */ /* 0x000fe200000e0000 */
[----:B------:R-:W-:Y:S01]  /*7530*/  IMAD.U32 R219, RZ, RZ, UR59 ;  /* 0x0000003bffdb7e24 */ /* 0x000fe2000f8e00ff */
[----:B------:R-:W-:Y:S01]  /*7540*/  R2UR UR5, R9 ;  /* 0x00000000090572ca */ /* 0x000fe200000e0000 */
[----:B------:R-:W-:-:S02]  /*7550*/  VIADD R7, R13, 0x200 ;  /* 0x000002000d077836 */ /* 0x000fc40000000000 */
[----:B------:R-:W-:Y:S01]  /*7560*/  VIADD R9, R8, 0x210 ;  /* 0x0000021008097836 */ /* 0x000fe20000000000 */
[----:B------:R-:W-:Y:S01]  /*7570*/  HGMMA.64x64x16.F32.BF16 R24, gdesc[UR56].tnspA, R24 ;  /* 0x20e00000381879f0 */ /* 0x000fe20008701818 */
[----:B------:R-:W-:-:S06]  /*7580*/  R2UR UR59, R16 ;  /* 0x00000000103b72ca */ /* 0x000fcc00000e0000 */
[----:B------:R-:W-:Y:S01]  /*7590*/  UMOV UR56, UR4 ;  /* 0x0000000400387c82 */ /* 0x000fe20008000000 */
[----:B------:R-:W-:Y:S01]  /*75a0*/  R2UR UR58, R15 ;  /* 0x000000000f3a72ca */ /* 0x000fe200000e0000 */
[----:B------:R-:W-:Y:S01]  /*75b0*/  UMOV UR57, 0x40000040 ;  /* 0x4000004000397882 */ /* 0x000fe20000000000 */
[----:B------:R-:W-:Y:S01]  /*75c0*/  R2UR UR4, R5 ;  /* 0x00000000050472ca */ /* 0x000fe200000e0000 */
[----:B------:R-:W-:-:S03]  /*75d0*/  VIADD R5, R6, 0x400 ;  /* 0x0000040006057836 */ /* 0x000fc60000000000 */
[----:B------:R-:W-:Y:S01]  /*75e0*/  UMOV UR49, UR59 ;  /* 0x0000003b00317c82 */ /* 0x000fe20008000000 */
[----:B------:R-:W-:-:S06]  /*75f0*/  UMOV UR59, 0x8 ;  /* 0x00000008003b7882 */ /* 0x000fcc0000000000 */
[----:B------:R-:W-:Y:S01]  /*7600*/  UMOV UR48, UR58 ;  /* 0x0000003a00307c82 */ /* 0x000fe20008000000 */
[----:B------:R-:W-:Y:S01]  /*7610*/  UMOV UR58, UR5 ;  /* 0x00000005003a7c82 */ /* 0x000fe20008000000 */
[----:B------:R-:W-:Y:S01]  /*7620*/  R2UR UR5, R7 ;  /* 0x00000000070572ca */ /* 0x000fe200000e0000 */
[----:B------:R-:W-:Y:S02]  /*7630*/  IMAD.U32 R216, RZ, RZ, UR58 ;  /* 0x0000003affd87e24 */ /* 0x000fe4000f8e00ff */
[----:B------:R-:W-:Y:S01]  /*7640*/  IMAD.U32 R217, RZ, RZ, UR59 ;  /* 0x0000003bffd97e24 */ /* 0x000fe2000f8e00ff */
[----:B------:R-:W-:Y:S01]  /*7650*/  HGMMA.64x64x16.F32.BF16 R24, gdesc[UR56].tnspA, R24 ;  /* 0x20e00000381879f0 */ /* 0x000fe20008701818 */
[----:B------:R-:W-:Y:S01]  /*7660*/  R2UR UR57, R14 ;  /* 0x000000000e3972ca */ /* 0x000fe200000e0000 */
[----:B------:R-:W-:Y:S01]  /*7670*/  UMOV UR58, UR4 ;  /* 0x00000004003a7c82 */ /* 0x000fe20008000000 */
[----:B------:R-:W-:Y:S01]  /*7680*/  R2UR UR56, R12 ;  /* 0x000000000c3872ca */ /* 0x000fe200000e0000 */
[----:B------:R-:W-:Y:S01]  /*7690*/  UMOV UR59, 0x8 ;  /* 0x00000008003b7882 */ /* 0x000fe20000000000 */
[----:B------:R-:W-:-:S02]  /*76a0*/  IMAD.U32 R22, RZ, RZ, UR58 ;  /* 0x0000003aff167e24 */ /* 0x000fc4000f8e00ff */
[----:B------:R-:W-:-:S07]  /*76b0*/  IMAD.U32 R23, RZ, RZ, UR59 ;  /* 0x0000003bff177e24 */ /* 0x000fce000f8e00ff */
[----:B------:R-:W-:Y:S01]  /*76c0*/  UMOV UR53, UR57 ;  /* 0x0000003900357c82 */ /* 0x000fe20008000000 */
[----:B------:R-:W-:Y:S01]  /*76d0*/  UMOV UR57, 0x40000040 ;  /* 0x4000004000397882 */ /* 0x000fe20000000000 */
[----:B------:R-:W-:Y:S01]  /*76e0*/  UMOV UR52, UR56 ;  /* 0x0000003800347c82 */ /* 0x000fe20008000000 */
[----:B------:R-:W-:Y:S01]  /*76f0*/  UMOV UR56, UR5 ;  /* 0x0000000500387c82 */ /* 0x000fe20008000000 */
[----:B------:R-:W-:Y:S01]  /*7700*/  UMOV UR5, UR17 ;  /* 0x0000001100057c82 */ /* 0x000fe20008000000 */
        /* <DEDUP_REMOVED lines=13> */
[----:B------:R-:W-:Y:S02]  /*77e0*/  UMOV UR59, UR41 ;  /* 0x00000029003b7c82 */ /* 0x000fe40008000000 */
[----:B------:R-:W-:Y:S01]  /*77f0*/  HGMMA.64x16x16.F32.BF16 R176, gdesc[UR56].tnspA.tnspB, R176 ;  /* 0x6020000038b079f0 */ /* 0x000fe200087018b0 */
[----:B------:R-:W-:Y:S01]  /*7800*/  UMOV UR58, UR44 ;  /* 0x0000002c003a7c82 */ /* 0x000fe20008000000 */
[----:B------:R-:W-:Y:S01]  /*7810*/  UMOV UR59, UR45 ;  /* 0x0000002d003b7c82 */ /* 0x000fe20008000000 */
[----:B------:R-:W-:Y:S01]  /*7820*/  R2UR UR44, R5 ;  /* 0x00000000052c72ca */ /* 0x000fe200000e0000 */
[----:B------:R-:W-:Y:S01]  /*7830*/  HGMMA.64x16x16.F32.BF16 R192, gdesc[UR56].tnspA.tnspB, R192 ;  /* 0x6020000038c079f0 */ /* 0x000fe200087018c0 */
[----:B------:R-:W-:Y:S01]  /*7840*/  UMOV UR58, UR48 ;  /* 0x00000030003a7c82 */ /* 0x000fe20008000000 */
[----:B------:R-:W-:Y:S01]  /*7850*/  UMOV UR59, UR49 ;  /* 0x00000031003b7c82 */ /* 0x000fe20008000000 */
[----:B------:R-:W-:Y:S01]  /*7860*/  UMOV UR45, 0x40000040 ;  /* 0x40000040002d7882 */ /* 0x000fe20000000000 */
[----:B------:R-:W-:Y:S01]  /*7870*/  HGMMA.64x16x16.F32.BF16 R208, gdesc[UR56].tnspA.tnspB, R208 ;  /* 0x6020000038d079f0 */ /* 0x000fe200087018d0 */
[----:B------:R-:W-:Y:S01]  /*7880*/  UMOV UR49, UR45 ;  /* 0x0000002d00317c82 */ /* 0x000fe20008000000 */
[----:B------:R-:W-:Y:S01]  /*7890*/  UMOV UR41, UR45 ;  /* 0x0000002d00297c82 */ /* 0x000fe20008000000 */
[C---:B------:R-:W-:Y:S01]  /*78a0*/  VIADD R5, R6.reuse, 0x500 ;  /* 0x0000050006057836 */ /* 0x040fe20000000000 */
[----:B------:R-:W-:Y:S01]  /*78b0*/  UMOV UR58, UR8 ;  /* 0x00000008003a7c82 */ /* 0x000fe20008000000 */
[----:B------:R-:W-:Y:S01]  /*78c0*/  VIADD R6, R6, 0x580 ;  /* 0x0000058006067836 */ /* 0x000fe20000000000 */
[----:B------:R-:W-:Y:S01]  /*78d0*/  UMOV UR59, UR9 ;  /* 0x00000009003b7c82 */ /* 0x000fe20008000000 */
[----:B------:R-:W-:Y:S01]  /*78e0*/  UMOV UR9, UR17 ;  /* 0x0000001100097c82 */ /* 0x000fe20008000000 */
[----:B------:R-:W-:Y:S01]  /*78f0*/  UMOV UR48, UR44 ;  /* 0x0000002c00307c82 */ /* 0x000fe20008000000 */
[----:B------:R-:W-:Y:S01]  /*7900*/  UMOV UR40, UR44 ;  /* 0x0000002c00287c82 */ /* 0x000fe20008000000 */
[----:B------:R-:W-:-:S02]  /*7910*/  R2UR UR24, R5 ;  /* 0x00000000051872ca */ /* 0x000fc400000e0000 */
[----:B------:R-:W-:Y:S01]  /*7920*/  R2UR UR16, R6 ;  /* 0x00000000061072ca */ /* 0x000fe200000e0000 */
[----:B------:R-:W-:Y:S01]  /*7930*/  VIADD R6, R8, 0x100 ;  /* 0x0000010008067836 */ /* 0x000fe20000000000 */
[----:B------:R-:W-:Y:S01]  /*7940*/  LOP3.LUT R5, R4, 0x3fff, RZ, 0xc0, !PT ;  /* 0x00003fff04057812 */ /* 0x000fe200078ec0ff */
[----:B------:R-:W-:-:S04]  /*7950*/  VIADD R4, R8, 0x80 ;  /* 0x0000008008047836 */ /* 0x000fc80000000000 */
[----:B------:R-:W-:Y:S02]  /*7960*/  IMAD R12, R2, 0x800, R5 ;  /* 0x00000800020c7824 */ /* 0x000fe400078e0205 */
[----:B------:R-:W-:Y:S02]  /*7970*/  VIADD R5, R8, 0x10 ;  /* 0x0000001008057836 */ /* 0x000fe40000000000 */
        /* <DEDUP_REMOVED lines=8> */
[----:B------:R-:W-:Y:S01]  /*7a00*/  HGMMA.64x16x16.F32.BF16 R144, gdesc[UR44].tnspA.tnspB, R144 ;  /* 0x602000002c9079f0 */ /* 0x000fe20008701890 */
[----:B------:R-:W-:Y:S01]  /*7a10*/  UMOV UR46, UR52 ;  /* 0x00000034002e7c82 */ /* 0x000fe20008000000 */
[----:B------:R-:W-:Y:S01]  /*7a20*/  UMOV UR47, UR53 ;  /* 0x00000035002f7c82 */ /* 0x000fe20008000000 */
[----:B------:R-:W-:Y:S01]  /*7a30*/  UMOV UR52, UR44 ;  /* 0x0000002c00347c82 */ /* 0x000fe20008000000 */
[----:B------:R-:W-:Y:S01]  /*7a40*/  UMOV UR53, UR45 ;  /* 0x0000002d00357c82 */ /* 0x000fe20008000000 */
[----:B------:R-:W-:Y:S01]  /*7a50*/  HGMMA.64x16x16.F32.BF16 R160, gdesc[UR44].tnspA.tnspB, R160 ;  /* 0x602000002ca079f0 */ /* 0x000fe200087018a0 */
[----:B------:R-:W-:Y:S01]  /*7a60*/  R2UR UR46, R5 ;  /* 0x00000000052e72ca */ /* 0x000fe200000e0000 */
[C---:B------:R-:W-:Y:S01]  /*7a70*/  VIADD R5, R8.reuse, 0x90 ;  /* 0x0000009008057836 */ /* 0x040fe20000000000 */
[----:B------:R-:W-:Y:S01]  /*7a80*/  UMOV UR47, 0x40 ;  /* 0x00000040002f7882 */ /* 0x000fe20000000000 */
[----:B------:R-:W-:Y:S01]  /*7a90*/  HGMMA.64x16x16.F32.BF16 R176, gdesc[UR52].tnspA.tnspB, R176 ;  /* 0x6020000034b079f0 */ /* 0x000fe200087018b0 */
[----:B------:R-:W-:Y:S01]  /*7aa0*/  R2UR UR54, R8 ;  /* 0x00000000083672ca */ /* 0x000fe200000e0000 */
[----:B------:R-:W-:Y:S01]  /*7ab0*/  UMOV UR55, 0x40 ;  /* 0x0000004000377882 */ /* 0x000fe20000000000 */
[----:B------:R-:W-:Y:S01]  /*7ac0*/  R2UR UR52, R12 ;  /* 0x000000000c3472ca */ /* 0x000fe200000e0000 */
[----:B------:R-:W-:Y:S01]  /*7ad0*/  HGMMA.64x16x16.F32.BF16 R192, gdesc[UR48].tnspA.tnspB, R192 ;  /* 0x6020000030c079f0 */ /* 0x000fe200087018c0 */
[----:B------:R-:W-:Y:S01]  /*7ae0*/  UMOV UR53, 0x40000040 ;  /* 0x4000004000357882 */ /* 0x000fe20000000000 */
[----:B------:R-:W-:Y:S01]  /*7af0*/  UMOV UR45, 0x40000040 ;  /* 0x40000040002d7882 */ /* 0x000fe20000000000 */
[----:B------:R-:W-:Y:S01]  /*7b00*/  R2UR UR50, R9 ;  /* 0x00000000093272ca */ /* 0x000fe200000e0000 */
[----:B------:R-:W-:Y:S01]  /*7b10*/  HGMMA.64x16x16.F32.BF16 R208, gdesc[UR40].tnspA.tnspB, R208 ;  /* 0x6020000028d079f0 */ /* 0x000fe200087018d0 */
[----:B------:R-:W-:Y:S01]  /*7b20*/  UMOV UR49, UR45 ;  /* 0x0000002d00317c82 */ /* 0x000fe20008000000 */
[----:B------:R-:W-:Y:S01]  /*7b30*/  UMOV UR51, 0x40 ;  /* 0x0000004000337882 */ /* 0x000fe20000000000 */
[C---:B------:R-:W-:Y:S01]  /*7b40*/  VIADD R9, R8.reuse, 0x20 ;  /* 0x0000002008097836 */ /* 0x040fe20000000000 */
[----:B------:R-:W-:Y:S01]  /*7b50*/  UMOV UR43, 0x40 ;  /* 0x00000040002b7882 */ /* 0x000fe20000000000 */
[----:B------:R-:W-:Y:S03]  /*7b60*/  HGMMA.64x16x16.F32.BF16 R144, gdesc[UR24].tnspA.tnspB, R144 ;  /* 0x60200000189079f0 */ /* 0x000fe60008701890 */
[----:B------:R-:W-:Y:S01]  /*7b70*/  R2UR UR26, R9 ;  /* 0x00000000091a72ca */ /* 0x000fe200000e0000 */
[C---:B------:R-:W-:Y:S01]  /*7b80*/  VIADD R9, R8.reuse, 0xa0 ;  /* 0x000000a008097836 */ /* 0x040fe20000000000 */
[----:B------:R-:W-:Y:S01]  /*7b90*/  R2UR UR24, R231 ;  /* 0x00000000e71872ca */ /* 0x000fe200000e0000 */
[----:B------:R-:W-:Y:S01]  /*7ba0*/  UMOV UR27, 0x40 ;  /* 0x00000040001b7882 */ /* 0x000fe20000000000 */
[----:B------:R-:W-:Y:S01]  /*7bb0*/  HGMMA.64x16x16.F32.BF16 R160, gdesc[UR36].tnspA.tnspB, R160 ;  /* 0x6020000024a079f0 */ /* 0x000fe200087018a0 */
[----:B------:R-:W-:Y:S01]  /*7bc0*/  UMOV UR25, 0x40000040 ;  /* 0x4000004000197882 */ /* 0x000fe20000000000 */
[----:B------:R-:W-:Y:S01]  /*7bd0*/  R2UR UR42, R9 ;  /* 0x00000000092a72ca */ /* 0x000fe200000e0000 */
[C---:B------:R-:W-:Y:S01]  /*7be0*/  VIADD R9, R8.reuse, 0x1a0 ;  /* 0x000001a008097836 */ /* 0x040fe20000000000 */
[----:B------:R-:W-:Y:S01]  /*7bf0*/  HGMMA.64x16x16.F32.BF16 R176, gdesc[UR32].tnspA.tnspB, R176 ;  /* 0x6020000020b079f0 */ /* 0x000fe200087018b0 */
[C---:B------:R-:W-:Y:S01]  /*7c00*/  VIADD R231, R8.reuse, 0x120 ;  /* 0x0000012008e77836 */ /* 0x040fe20000000000 */
[----:B------:R-:W-:Y:S01]  /*7c10*/  UMOV UR41, UR25 ;  /* 0x0000001900297c82 */ /* 0x000fe20008000000 */
[----:B------:R-:W-:Y:S01]  /*7c20*/  UMOV UR37, UR25 ;  /* 0x0000001900257c82 */ /* 0x000fe20008000000 */
[----:B------:R-:W-:Y:S01]  /*7c30*/  HGMMA.64x16x16.F32.BF16 R192, gdesc[UR28].tnspA.tnspB, R192 ;  /* 0x602000001cc079f0 */ /* 0x000fe200087018c0 */
[----:B------:R-:W-:Y:S01]  /*7c40*/  R2UR UR34, R9 ;  /* 0x00000000092272ca */ /* 0x000fe200000e0000 */
[----:B------:R-:W-:Y:S01]  /*7c50*/  VIADD R9, R8, 0x220 ;  /* 0x0000022008097836 */ /* 0x000fe20000000000 */
[----:B------:R-:W-:Y:S01]  /*7c60*/  R2UR UR38, R231 ;  /* 0x00000000e72672ca */ /* 0x000fe200000e0000 */
[----:B------:R-:W-:Y:S01]  /*7c70*/  HGMMA.64x16x16.F32.BF16 R208, gdesc[UR20].tnspA.tnspB, R208 ;  /* 0x6020000014d079f0 */ /* 0x000fe200087018d0 */
[----:B------:R-:W-:Y:S01]  /*7c80*/  R2UR UR21, R4 ;  /* 0x00000000041572ca */ /* 0x000fe200000e0000 */
[----:B------:R-:W-:Y:S01]  /*7c90*/  VIADD R4, R8, 0x180 ;  /* 0x0000018008047836 */ /* 0x000fe20000000000 */
[----:B------:R-:W-:Y:S01]  /*7ca0*/  R2UR UR20, R6 ;  /* 0x00000000061472ca */ /* 0x000fe200000e0000 */
[----:B------:R-:W-:Y:S01]  /*7cb0*/  UMOV UR40, UR24 ;  /* 0x0000001800287c82 */ /* 0x000fe20008000000 */
[----:B------:R-:W-:Y:S01]  /*7cc0*/  R2UR UR30, R9 ;  /* 0x00000000091e72ca */ /* 0x000fe200000e0000 */
        /* <DEDUP_REMOVED lines=9> */
[----:B------:R-:W-:Y:S01]  /*7d60*/  UMOV UR23, 0x40 ;  /* 0x0000004000177882 */ /* 0x000fe20000000000 */
[----:B------:R-:W-:Y:S01]  /*7d70*/  VIADD R231, R12, 0x180 ;  /* 0x000001800ce77836 */ /* 0x000fe20000000000 */
[----:B------:R-:W-:Y:S01]  /*7d80*/  HGMMA.64x16x16.F32.BF16 R144, gdesc[UR16].tnspA.tnspB, R144 ;  /* 0x60200000109079f0 */ /* 0x000fe20008701890 */
[----:B------:R-:W-:Y:S01]  /*7d90*/  UMOV UR18, UR58 ;  /* 0x0000003a00127c82 */ /* 0x000fe20008000000 */
[----:B------:R-:W-:-:S02]  /*7da0*/  UMOV UR19, UR59 ;  /* 0x0000003b00137c82 */ /* 0x000fc40008000000 */
[----:B------:R-:W-:Y:S01]  /*7db0*/  HGMMA.64x16x16.F32.BF16 R160, gdesc[UR4].tnspA.tnspB, R160 ;  /* 0x6020000004a079f0 */ /* 0x000fe200087018a0 */
[----:B------:R-:W-:Y:S01]  /*7dc0*/  R2UR UR4, R4 ;  /* 0x00000000040472ca */ /* 0x000fe200000e0000 */
[----:B------:R-:W-:Y:S01]  /*7dd0*/  VIADD R4, R8, 0x200 ;  /* 0x0000020008047836 */ /* 0x000fe20000000000 */
[----:B------:R-:W-:Y:S01]  /*7de0*/  UMOV UR7, 0x40 ;  /* 0x0000004000077882 */ /* 0x000fe20000000000 */
[----:B------:R-:W-:Y:S01]  /*7df0*/  HGMMA.64x16x16.F32.BF16 R176, gdesc[UR8].tnspA.tnspB, R176 ;  /* 0x6020000008b079f0 */ /* 0x000fe200087018b0 */
[----:B------:R-:W-:Y:S01]  /*7e00*/  UMOV UR8, UR52 ;  /* 0x0000003400087c82 */ /* 0x000fe20008000000 */
[----:B------:R-:W-:Y:S01]  /*7e10*/  UMOV UR9, UR53 ;  /* 0x0000003500097c82 */ /* 0x000fe20008000000 */
[----:B------:R-:W-:Y:S01]  /*7e20*/  UMOV UR10, UR21 ;  /* 0x00000015000a7c82 */ /* 0x000fe20008000000 */
[----:B------:R-:W-:Y:S01]  /*7e30*/  HGMMA.64x16x16.F32.BF16 R192, gdesc[UR12].tnspA.tnspB, R192 ;  /* 0x602000000cc079f0 */ /* 0x000fe200087018c0 */
[----:B------:R-:W-:Y:S01]  /*7e40*/  UMOV UR11, 0x40 ;  /* 0x00000040000b7882 */ /* 0x000fe20000000000 */
[----:B------:R-:W-:Y:S01]  /*7e50*/  IMAD.U32 R20, RZ, RZ, UR10 ;  /* 0x0000000aff147e24 */ /* 0x000fe2000f8e00ff */
[----:B------:R-:W-:Y:S01]  /*7e60*/  UMOV UR15, 0x40 ;  /* 0x00000040000f7882 */ /* 0x000fe20000000000 */
[----:B------:R-:W-:Y:S01]  /*7e70*/  HGMMA.64x16x16.F32.BF16 R208, gdesc[UR16].tnspA.tnspB, R208, gsb0 ;  /* 0x6020000010d079f0 */ /* 0x000fe200080018d0 */
[----:B------:R-:W-:Y:S01]  /*7e80*/  IMAD.U32 R21, RZ, RZ, UR11 ;  /* 0x0000000bff157e24 */ /* 0x000fe2000f8e00ff */
[----:B------:R-:W-:Y:S01]  /*7e90*/  UMOV UR19, 0x40 ;  /* 0x0000004000137882 */ /* 0x000fe20000000000 */
[----:B------:R-:W-:-:S02]  /*7ea0*/  WARPGROUP.DEPBAR.LE gsb0, 0x1 ;  /* 0x00008000000079c5 */ /* 0x000fc40000010100 */
[----:B------:R-:W-:-:S06]  /*7eb0*/  WARPGROUP.ARRIVE ;  /* 0x00000000000079c5 */ /* 0x000fcc0000000000 */
[----:B------:R-:W-:Y:S04]  /*7ec0*/  HGMMA.64x16x16.F32.BF16 R56, gdesc[UR52].tnspA.tnspB, R56 ;  /* 0x60200000343879f0 */ /* 0x000fe80008701838 */
[----:B------:R-:W-:Y:S01]  /*7ed0*/  HGMMA.64x16x16.F32.BF16 R64, gdesc[UR8].tnspA.tnspB, R64 ;  /* 0x60200000084079f0 */ /* 0x000fe20008701840 */
[----:B------:R-:W-:Y:S01]  /*7ee0*/  UMOV UR8, UR52 ;  /* 0x0000003400087c82 */ /* 0x000fe20008000000 */
[----:B------:R-:W-:Y:S01]  /*7ef0*/  UMOV UR9, UR53 ;  /* 0x0000003500097c82 */ /* 0x000fe20008000000 */
[----:B------:R-:W-:Y:S01]  /*7f00*/  UMOV UR10, UR20 ;  /* 0x00000014000a7c82 */ /* 0x000fe20008000000 */
[----:B------:R-:W-:Y:S01]  /*7f10*/  UMOV UR11, 0x40 ;  /* 0x00000040000b7882 */ /* 0x000fe20000000000 */
[----:B------:R-:W-:Y:S01]  /*7f20*/  IMAD.U32 R18, RZ, RZ, UR10 ;  /* 0x0000000aff127e24 */ /* 0x000fe2000f8e00ff */
[----:B------:R-:W-:Y:S01]  /*7f30*/  HGMMA.64x16x16.F32.BF16 R72, gdesc[UR8].tnspA.tnspB, R72 ;  /* 0x60200000084879f0 */ /* 0x000fe20008701848 */
[----:B------:R-:W-:Y:S01]  /*7f40*/  UMOV UR10, UR4 ;  /* 0x00000004000a7c82 */ /* 0x000fe20008000000 */
[----:B------:R-:W-:Y:S01]  /*7f50*/  R2UR UR4, R4 ;  /* 0x00000000040472ca */ /* 0x000fe200000e0000 */
[----:B------:R-:W-:Y:S01]  /*7f60*/  IMAD.U32 R19, RZ, RZ, UR11 ;  /* 0x0000000bff137e24 */ /* 0x000fe2000f8e00ff */
        /* <DEDUP_REMOVED lines=8> */
[----:B------:R-:W-:Y:S01]  /*7ff0*/  UMOV UR11, 0x40 ;  /* 0x00000040000b7882 */ /* 0x000fe20000000000 */
[----:B------:R-:W-:Y:S01]  /*8000*/  VIADD R4, R12, 0x80 ;  /* 0x000000800c047836 */ /* 0x000fe20000000000 */
[----:B------:R-:W-:Y:S01]  /*8010*/  ULDC.64 UR52, c[0x0][0x208] ;  /* 0x0000820000347ab9 */ /* 0x000fe20000000a00 */
[----:B------:R-:W-:Y:S01]  /*8020*/  UMOV UR10, UR4 ;  /* 0x00000004000a7c82 */ /* 0x000fe20008000000 */
[----:B------:R-:W-:Y:S01]  /*8030*/  R2UR UR4, R5 ;  /* 0x00000000050472ca */ /* 0x000fe200000e0000 */
[----:B------:R-:W-:Y:S01]  /*8040*/  HGMMA.64x16x16.F32.BF16 R88, gdesc[UR8].tnspA.tnspB, R88 ;  /* 0x60200000085879f0 */ /* 0x000fe20008701858 */
[----:B------:R-:W-:Y:S01]  /*8050*/  R2UR UR44, R4 ;  /* 0x00000000042c72ca */ /* 0x000fe200000e0000 */
[C---:B------:R-:W-:Y:S01]  /*8060*/  VIADD R4, R8.reuse, 0x110 ;  /* 0x0000011008047836 */ /* 0x040fe20000000000 */
[----:B------:R-:W-:Y:S01]  /*8070*/  UMOV UR9, UR45 ;  /* 0x0000002d00097c82 */ /* 0x000fe20008000000 */
[----:B------:R-:W-:-:S02]  /*8080*/  VIADD R5, R8, 0x190 ;  /* 0x0000019008057836 */ /* 0x000fc40000000000 */
[----:B------:R-:W-:Y:S01]  /*8090*/  IMAD.U32 R14, RZ, RZ, UR10 ;  /* 0x0000000aff0e7e24 */ /* 0x000fe2000f8e00ff */
[----:B------:R-:W-:Y:S01]  /*80a0*/  R2UR UR5, R4 ;  /* 0x00000000040572ca */ /* 0x000fe200000e0000 */
[----:B------:R-:W-:Y:S01]  /*80b0*/  IMAD.U32 R15, RZ, RZ, UR11 ;  /* 0x0000000bff0f7e24 */ /* 0x000fe2000f8e00ff */
[----:B------:R-:W-:Y:S01]  /*80c0*/  R2UR UR6, R5 ;  /* 0x00000000050672ca */ /* 0x000fe200000e0000 */
[----:B------:R-:W-:Y:S02]  /*80d0*/  UMOV UR11, 0x40 ;  /* 0x00000040000b7882 */ /* 0x000fe40000000000 */
[----:B------:R-:W-:Y:S01]  /*80e0*/  UMOV UR10, UR4 ;  /* 0x00000004000a7c82 */ /* 0x000fe20008000000 */
[----:B------:R-:W-:Y:S01]  /*80f0*/  IMAD.U32 R11, RZ, RZ, UR11 ;  /* 0x0000000bff0b7e24 */ /* 0x000fe2000f8e00ff */
[----:B------:R-:W-:Y:S01]  /*8100*/  UMOV UR8, UR44 ;  /* 0x0000002c00087c82 */ /* 0x000fe20008000000 */
[----:B------:R-:W-:Y:S01]  /*8110*/  IMAD.U32 R10, RZ, RZ, UR10 ;  /* 0x0000000aff0a7e24 */ /* 0x000fe2000f8e00ff */
[----:B------:R-:W-:Y:S01]  /*8120*/  UMOV UR48, UR44 ;  /* 0x0000002c00307c82 */ /* 0x000fe20008000000 */
[----:B------:R-:W-:Y:S01]  /*8130*/  R2UR UR4, R231 ;  /* 0x00000000e70472ca */ /* 0x000fe200000e0000 */
[----:B------:R-:W-:-:S05]  /*8140*/  VIADD R231, R8, 0x130 ;  /* 0x0000013008e77836 */ /* 0x000fca0000000000 */
[----:B------:R-:W-:Y:S01]  /*8150*/  R2UR UR18, R231 ;  /* 0x00000000e71272ca */ /* 0x000fe200000e0000 */
        /* <DEDUP_REMOVED lines=14> */
[C---:B------:R-:W-:Y:S01]  /*8240*/  VIADD R9, R8.reuse, 0xb0 ;  /* 0x000000b008097836 */ /* 0x040fe20000000000 */
[----:B------:R-:W-:Y:S01]  /*8250*/  HGMMA.64x16x16.F32.BF16 R80, gdesc[UR8].tnspA.tnspB, R80 ;  /* 0x60200000085079f0 */ /* 0x000fe20008701850 */
[----:B------:R-:W-:Y:S01]  /*8260*/  UMOV UR5, 0x40000040 ;  /* 0x4000004000057882 */ /* 0x000fe20000000000 */
[----:B------:R-:W-:Y:S01]  /*8270*/  UMOV UR20, UR4 ;  /* 0x0000000400147c82 */ /* 0x000fe20008000000 */
[----:B------:R-:W-:Y:S01]  /*8280*/  UMOV UR16, UR4 ;  /* 0x0000000400107c82 */ /* 0x000fe20008000000 */
[----:B------:R-:W-:Y:S01]  /*8290*/  UMOV UR12, UR4 ;  /* 0x00000004000c7c82 */ /* 0x000fe20008000000 */
[----:B------:R-:W-:Y:S01]  /*82a0*/  UMOV UR8, UR4 ;  /* 0x0000000400087c82 */ /* 0x000fe20008000000 */
[----:B------:R-:W-:Y:S01]  /*82b0*/  R2UR UR22, R9 ;  /* 0x00000000091672ca */ /* 0x000fe200000e0000 */
[C---:B------:R-:W-:Y:S01]  /*82c0*/  VIADD R9, R8.reuse, 0x1b0 ;  /* 0x000001b008097836 */ /* 0x040fe20000000000 */
[----:B------:R-:W-:Y:S01]  /*82d0*/  UMOV UR21, UR5 ;  /* 0x0000000500157c82 */ /* 0x000fe20008000000 */
[----:B------:R-:W-:Y:S01]  /*82e0*/  HGMMA.64x16x16.F32.BF16 R88, gdesc[UR48].tnspA.tnspB, R88 ;  /* 0x60200000305879f0 */ /* 0x000fe20008701858 */
[----:B------:R-:W-:Y:S01]  /*82f0*/  VIADD R8, R8, 0x230 ;  /* 0x0000023008087836 */ /* 0x000fe20000000000 */
[----:B------:R-:W-:Y:S01]  /*8300*/  UMOV UR17, UR5 ;  /* 0x0000000500117c82 */ /* 0x000fe20008000000 */
[----:B------:R-:W-:Y:S01]  /*8310*/  R2UR UR14, R9 ;  /* 0x00000000090e72ca */ /* 0x000fe200000e0000 */
[----:B------:R-:W-:Y:S01]  /*8320*/  UMOV UR13, UR5 ;  /* 0x00000005000d7c82 */ /* 0x000fe20008000000 */
[----:B------:R-:W-:Y:S01]  /*8330*/  UMOV UR9, UR5 ;  /* 0x0000000500097c82 */ /* 0x000fe20008000000 */
[----:B------:R-:W-:Y:S01]  /*8340*/  IMAD.U32 R6, RZ, RZ, UR10 ;  /* 0x0000000aff067e24 */ /* 0x000fe2000f8e00ff */
[----:B------:R-:W-:Y:S01]  /*8350*/  R2UR UR10, R8 ;  /* 0x00000000080a72ca */ /* 0x000fe200000e0000 */
[----:B------:R-:W-:Y:S01]  /*8360*/  IMAD.U32 R7, RZ, RZ, UR11 ;  /* 0x0000000bff077e24 */ /* 0x000fe2000f8e00ff */
[----:B------:R-:W-:Y:S01]  /*8370*/  UMOV UR11, 0x40 ;  /* 0x00000040000b7882 */ /* 0x000fe20000000000 */
[----:B------:R-:W-:Y:S04]  /*8380*/  HGMMA.64x16x16.F32.BF16 R56, gdesc[UR24].tnspA.tnspB, R56 ;  /* 0x60200000183879f0 */ /* 0x000fe80008701838 */
[----:B------:R-:W-:Y:S04]  /*8390*/  HGMMA.64x16x16.F32.BF16 R64, gdesc[UR40].tnspA.tnspB, R64 ;  /* 0x60200000284079f0 */ /* 0x000fe80008701840 */
[----:B------:R-:W-:Y:S04]  /*83a0*/  HGMMA.64x16x16.F32.BF16 R72, gdesc[UR36].tnspA.tnspB, R72 ;  /* 0x60200000244879f0 */ /* 0x000fe80008701848 */
[----:B------:R-:W-:Y:S04]  /*83b0*/  HGMMA.64x16x16.F32.BF16 R80, gdesc[UR32].tnspA.tnspB, R80 ;  /* 0x60200000205079f0 */ /* 0x000fe80008701850 */
[----:B------:R-:W-:Y:S04]  /*83c0*/  HGMMA.64x16x16.F32.BF16 R88, gdesc[UR28].tnspA.tnspB, R88 ;  /* 0x602000001c5879f0 */ /* 0x000fe80008701858 */
[----:B------:R-:W-:Y:S01]  /*83d0*/  HGMMA.64x16x16.F32.BF16 R56, gdesc[UR4].tnspA.tnspB, R56 ;  /* 0x60200000043879f0 */ /* 0x000fe20008701838 */
[----:B------:R-:W-:-:S03]  /*83e0*/  USHF.L.U32 UR4, UR60, 0xe, URZ ;  /* 0x0000000e3c047899 */ /* 0x000fc6000800063f */
[----:B------:R-:W-:Y:S03]  /*83f0*/  HGMMA.64x16x16.F32.BF16 R64, gdesc[UR20].tnspA.tnspB, R64 ;  /* 0x60200000144079f0 */ /* 0x000fe60008701840 */
[----:B------:R-:W-:Y:S01]  /*8400*/  IMAD.U32 R231, RZ, RZ, UR4 ;  /* 0x00000004ffe77e24 */ /* 0x000fe2000f8e00ff */
[----:B------:R-:W-:Y:S01]  /*8410*/  IADD3 R9, P1, R232, UR4, RZ ;  /* 0x00000004e8097c10 */ /* 0x000fe2000ff3e0ff */
[----:B------:R-:W-:Y:S01]  /*8420*/  ULDC.64 UR4, c[0x0][0x2c0] ;  /* 0x0000b00000047ab9 */ /* 0x000fe20000000a00 */
[----:B------:R-:W-:Y:S02]  /*8430*/  HGMMA.64x16x16.F32.BF16 R72, gdesc[UR16].tnspA.tnspB, R72 ;  /* 0x60200000104879f0 */ /* 0x000fe40008701848 */
[----:B------:R-:W-:Y:S02]  /*8440*/  LEA R8, P2, R9, UR4, 0x2 ;  /* 0x0000000409087c11 */ /* 0x000fe4000f8410ff */
[----:B---3--:R-:W-:-:S04]  /*8450*/  LEA.HI.X.SX32 R231, R231, R235, 0x1, P1 ;  /* 0x000000ebe7e77211 */ /* 0x008fc800008f0eff */
[----:B------:R-:W-:Y:S01]  /*8460*/  LEA.HI.X R9, R9, UR5, R231, 0x2, P2 ;  /* 0x0000000509097c11 */ /* 0x000fe200090f14e7 */
[----:B------:R-:W-:Y:S04]  /*8470*/  HGMMA.64x16x16.F32.BF16 R80, gdesc[UR12].tnspA.tnspB, R80 ;  /* 0x602000000c5079f0 */ /* 0x000fe80008701850 */
[----:B------:R0:W-:Y:S04]  /*8480*/  REDG.E.ADD.F32x4.FTZ.RN.STRONG.GPU desc[UR52][R8.64], R24 ;  /* 0x00000018080079a6 */ /* 0x0001e8000c10f7b4 */
[----:B------:R0:W-:Y:S01]  /*8490*/  REDG.E.ADD.F32x4.FTZ.RN.STRONG.GPU desc[UR52][R8.64+0x800], R28 ;  /* 0x0008001c080079a6 */ /* 0x0001e2000c10f7b4 */
[----:B------:R-:W-:Y:S03]  /*84a0*/  HGMMA.64x16x16.F32.BF16 R88, gdesc[UR8].tnspA.tnspB, R88, gsb0 ;  /* 0x60200000085879f0 */ /* 0x000fe60008001858 */
[----:B------:R0:W-:Y:S04]  /*84b0*/  REDG.E.ADD.F32x4.FTZ.RN.STRONG.GPU desc[UR52][R8.64+0x1000], R32 ;  /* 0x00100020080079a6 */ /* 0x0001e8000c10f7b4 */
[----:B------:R0:W-:Y:S01]  /*84c0*/  REDG.E.ADD.F32x4.FTZ.RN.STRONG.GPU desc[UR52][R8.64+0x1800], R36 ;  /* 0x00180024080079a6 */ /* 0x0001e2000c10f7b4 */
[----:B------:R-:W-:-:S03]  /*84d0*/  WARPGROUP.DEPBAR.LE gsb0, 0x1 ;  /* 0x00008000000079c5 */ /* 0x000fc60000010100 */
[----:B------:R0:W-:Y:S04]  /*84e0*/  REDG.E.ADD.F32x4.FTZ.RN.STRONG.GPU desc[UR52][R8.64+0x2000], R40 ;  /* 0x00200028080079a6 */ /* 0x0001e8000c10f7b4 */
[----:B------:R0:W-:Y:S04]  /*84f0*/  REDG.E.ADD.F32x4.FTZ.RN.STRONG.GPU desc[UR52][R8.64+0x2800], R44 ;  /* 0x0028002c080079a6 */ /* 0x0001e8000c10f7b4 */
[----:B------:R0:W-:Y:S04]  /*8500*/  REDG.E.ADD.F32x4.FTZ.RN.STRONG.GPU desc[UR52][R8.64+0x3000], R48 ;  /* 0x00300030080079a6 */ /* 0x0001e8000c10f7b4 */
[----:B------:R0:W-:Y:S01]  /*8510*/  REDG.E.ADD.F32x4.FTZ.RN.STRONG.GPU desc[UR52][R8.64+0x3800], R52 ;  /* 0x00380034080079a6 */ /* 0x0001e2000c10f7b4 */
[----:B------:R-:W-:Y:S05]  /*8520*/  @!P0 BRA `(.L_x_893) ;  /* 0x0000000000048947 */ /* 0x000fea0003800000 */
[----:B------:R-:W-:Y:S01]  /*8530*/  BPT.TRAP 0x1 ;  /* 0x000000040000795c */ /* 0x000fe20000300000 */
.L_x_893:
[----:B0-----:R-:W-:Y:S01]  /*8540*/  VIADD R24, R13, 0x500 ;  /* 0x000005000d187836 */ /* 0x001fe20000000000 */
        /* <DEDUP_REMOVED lines=37> */
[----:B------:R-:W-:Y:S01]  /*87a0*/  UMOV UR45, 0x40000040 ;  /* 0x40000040002d7882 */ /* 0x000fe20000000000 */
[----:B------:R-:W-:Y:S02]  /*87b0*/  WARPGROUP.DEPBAR.LE gsb0, 0x0 ;  /* 0x00008000000079c5 */ /* 0x000fe40000010000 */
[----:B------:R-:W-:Y:S01]  /*87c0*/  WARPGROUP.ARRIVE ;  /* 0x00000000000079c5 */ /* 0x000fe20000000000 */
[----:B------:R-:W-:Y:S04]  /*87d0*/  REDG.E.ADD.F32x4.FTZ.RN.STRONG.GPU desc[UR4][R8.64+0x4000], R24 ;  /* 0x00400018080079a6 */ /* 0x000fe8000c10f784 */
[----:B------:R-:W-:Y:S03]  /*87e0*/  REDG.E.ADD.F32x4.FTZ.RN.STRONG.GPU desc[UR4][R8.64+0x4800], R28 ;  /* 0x0048001c080079a6 */ /* 0x000fe6000c10f784 */
[----:B------:R-:W-:Y:S01]  /*87f0*/  HGMMA.64x16x16.F32.BF16 R96, gdesc[UR52].tnspA.tnspB, R96 ;  /* 0x60200000346079f0 */ /* 0x000fe20008701860 */
[----:B------:R-:W-:-:S02]  /*8800*/  R2UR UR54, R20 ;  /* 0x00000000143672ca */ /* 0x000fc400000e0000 */
[----:B------:R-:W-:Y:S01]  /*8810*/  R2UR UR55, R21 ;  /* 0x00000000153772ca */ /* 0x000fe200000e0000 */
[----:B------:R-:W-:Y:S04]  /*8820*/  REDG.E.ADD.F32x4.FTZ.RN.STRONG.GPU desc[UR4][R8.64+0x5000], R32 ;  /* 0x00500020080079a6 */ /* 0x000fe8000c10f784 */
[----:B------:R-:W-:Y:S04]  /*8830*/  REDG.E.ADD.F32x4.FTZ.RN.STRONG.GPU desc[UR4][R8.64+0x5800], R36 ;  /* 0x00580024080079a6 */ /* 0x000fe8000c10f784 */
[----:B------:R-:W-:Y:S04]  /*8840*/  REDG.E.ADD.F32x4.FTZ.RN.STRONG.GPU desc[UR4][R8.64+0x6000], R40 ;  /* 0x00600028080079a6 */ /* 0x000fe8000c10f784 */
[----:B------:R-:W-:Y:S01]  /*8850*/  HGMMA.64x16x16.F32.BF16 R104, gdesc[UR52].tnspA.tnspB, R104 ;  /* 0x60200000346879f0 */ /* 0x000fe20008701868 */
[----:B------:R-:W-:Y:S01]  /*8860*/  R2UR UR54, R18 ;  /* 0x00000000123672ca */ /* 0x000fe200000e0000 */
[----:B------:R-:W-:Y:S01]  /*8870*/  REDG.E.ADD.F32x4.FTZ.RN.STRONG.GPU desc[UR4][R8.64+0x6800], R44 ;  /* 0x0068002c080079a6 */ /* 0x000fe2000c10f784 */
[----:B------:R-:W-:-:S03]  /*8880*/  R2UR UR55, R19 ;  /* 0x00000000133772ca */ /* 0x000fc600000e0000 */
[----:B------:R-:W-:Y:S04]  /*8890*/  REDG.E.ADD.F32x4.FTZ.RN.STRONG.GPU desc[UR4][R8.64+0x7000], R48 ;  /* 0x00700030080079a6 */ /* 0x000fe8000c10f784 */
[----:B------:R0:W-:Y:S01]  /*88a0*/  REDG.E.ADD.F32x4.FTZ.RN.STRONG.GPU desc[UR4][R8.64+0x7800], R52 ;  /* 0x00780034080079a6 */ /* 0x0001e2000c10f784 */
[----:B------:R-:W-:Y:S01]  /*88b0*/  UMOV UR25, 0x40000040 ;  /* 0x4000004000197882 */ /* 0x000fe20000000000 */
[----:B------:R-:W-:Y:S01]  /*88c0*/  UMOV UR5, 0x40000040 ;  /* 0x4000004000057882 */ /* 0x000fe20000000000 */
[----:B------:R-:W-:Y:S01]  /*88d0*/  UMOV UR41, UR25 ;  /* 0x0000001900297c82 */ /* 0x000fe20008000000 */
[----:B------:R-:W-:Y:S01]  /*88e0*/  UMOV UR37, UR25 ;  /* 0x0000001900257c82 */ /* 0x000fe20008000000 */
[----:B------:R-:W-:Y:S01]  /*88f0*/  UMOV UR33, UR25 ;  /* 0x0000001900217c82 */ /* 0x000fe20008000000 */
[----:B------:R-:W-:Y:S01]  /*8900*/  HGMMA.64x16x16.F32.BF16 R112, gdesc[UR52].tnspA.tnspB, R112 ;  /* 0x60200000347079f0 */ /* 0x000fe20008701870 */
[----:B------:R-:W-:Y:S01]  /*8910*/  R2UR UR54, R16 ;  /* 0x00000000103672ca */ /* 0x000fe200000e0000 */
[----:B------:R-:W-:Y:S01]  /*8920*/  UMOV UR21, UR5 ;  /* 0x0000000500157c82 */ /* 0x000fe20008000000 */
[----:B------:R-:W-:Y:S01]  /*8930*/  R2UR UR55, R17 ;  /* 0x00000000113772ca */ /* 0x000fe200000e0000 */
[----:B------:R-:W-:Y:S01]  /*8940*/  UMOV UR17, UR5 ;  /* 0x0000000500117c82 */ /* 0x000fe20008000000 */
[----:B------:R-:W-:Y:S01]  /*8950*/  UMOV UR13, UR5 ;  /* 0x00000005000d7c82 */ /* 0x000fe20008000000 */
[----:B0-----:R-:W-:-:S10]  /*8960*/  VIADD R8, R12, 0x480 ;  /* 0x000004800c087836 */ /* 0x001fd40000000000 */
[----:B------:R-:W-:Y:S01]  /*8970*/  HGMMA.64x16x16.F32.BF16 R120, gdesc[UR52].tnspA.tnspB, R120 ;  /* 0x60200000347879f0 */ /* 0x000fe20008701878 */
[----:B------:R-:W-:Y:S02]  /*8980*/  R2UR UR54, R14 ;  /* 0x000000000e3672ca */ /* 0x000fe400000e0000 */
[----:B------:R-:W-:Y:S02]  /*8990*/  R2UR UR55, R15 ;  /* 0x000000000f3772ca */ /* 0x000fe400000e0000 */
[----:B------:R-:W-:-:S11]  /*89a0*/  R2UR UR44, R8 ;  /* 0x00000000082c72ca */ /* 0x000fd600000e0000 */
[----:B------:R-:W-:Y:S04]  /*89b0*/  HGMMA.64x16x16.F32.BF16 R128, gdesc[UR52].tnspA.tnspB, R128 ;  /* 0x60200000348079f0 */ /* 0x000fe80008701880 */
[----:B------:R-:W-:Y:S01]  /*89c0*/  HGMMA.64x16x16.F32.BF16 R96, gdesc[UR44].tnspA.tnspB, R96 ;  /* 0x602000002c6079f0 */ /* 0x000fe20008701860 */
[----:B------:R-:W-:Y:S02]  /*89d0*/  R2UR UR46, R10 ;  /* 0x000000000a2e72ca */ /* 0x000fe400000e0000 */
[----:B------:R-:W-:-:S13]  /*89e0*/  R2UR UR47, R11 ;  /* 0x000000000b2f72ca */ /* 0x000fda00000e0000 */
[----:B------:R-:W-:Y:S01]  /*89f0*/  HGMMA.64x16x16.F32.BF16 R104, gdesc[UR44].tnspA.tnspB, R104 ;  /* 0x602000002c6879f0 */ /* 0x000fe20008701868 */
[----:B------:R-:W-:Y:S01]  /*8a00*/  R2UR UR46, R4 ;  /* 0x00000000042e72ca */ /* 0x000fe200000e0000 */
[C---:B------:R-:W-:Y:S01]  /*8a10*/  VIADD R4, R12.reuse, 0x500 ;  /* 0x000005000c047836 */ /* 0x040fe20000000000 */
[----:B------:R-:W-:Y:S01]  /*8a20*/  R2UR UR47, R5 ;  /* 0x00000000052f72ca */ /* 0x000fe200000e0000 */
[----:B------:R-:W-:-:S03]  /*8a30*/  VIADD R12, R12, 0x580 ;  /* 0x000005800c0c7836 */ /* 0x000fc60000000000 */
[----:B------:R-:W-:Y:S02]  /*8a40*/  R2UR UR24, R4 ;  /* 0x00000000041872ca */ /* 0x000fe400000e0000 */
[----:B------:R-:W-:-:S07]  /*8a50*/  R2UR UR4, R12 ;  /* 0x000000000c0472ca */ /* 0x000fce00000e0000 */
[----:B------:R-:W-:Y:S01]  /*8a60*/  HGMMA.64x16x16.F32.BF16 R112, gdesc[UR44].tnspA.tnspB, R112 ;  /* 0x602000002c7079f0 */ /* 0x000fe20008701870 */
[----:B------:R-:W-:Y:S02]  /*8a70*/  R2UR UR46, R6 ;  /* 0x00000000062e72ca */ /* 0x000fe400000e0000 */
[----:B------:R-:W-:Y:S01]  /*8a80*/  R2UR UR47, R7 ;  /* 0x00000000072f72ca */ /* 0x000fe200000e0000 */
[----:B------:R-:W-:Y:S01]  /*8a90*/  UMOV UR40, UR24 ;  /* 0x0000001800287c82 */ /* 0x000fe20008000000 */
[----:B------:R-:W-:Y:S01]  /*8aa0*/  UMOV UR36, UR24 ;  /* 0x0000001800247c82 */ /* 0x000fe20008000000 */
[----:B------:R-:W-:Y:S01]  /*8ab0*/  UMOV UR32, UR24 ;  /* 0x0000001800207c82 */ /* 0x000fe20008000000 */
[----:B------:R-:W-:Y:S01]  /*8ac0*/  UMOV UR20, UR4 ;  /* 0x0000000400147c82 */ /* 0x000fe20008000000 */
[----:B------:R-:W-:Y:S01]  /*8ad0*/  UMOV UR16, UR4 ;  /* 0x0000000400107c82 */ /* 0x000fe20008000000 */
[----:B------:R-:W-:-:S07]  /*8ae0*/  UMOV UR12, UR4 ;  /* 0x00000004000c7c82 */ /* 0x000fce0008000000 */
        /* <DEDUP_REMOVED lines=19> */
[----:B------:R-:W-:Y:S05]  /*8c20*/  @!P0 BRA `(.L_x_894) ;  /* 0x0000000000048947 */ /* 0x000fea0003800000 */
[----:B------:R-:W-:Y:S01]  /*8c30*/  BPT.TRAP 0x1 ;  /* 0x000000040000795c */ /* 0x000fe20000300000 */
.L_x_894:
[----:B------:R-:W-:Y:S01]  /*8c40*/  UIADD3 UR60, UR60, 0x1, URZ ;  /* 0x000000013c3c7890 */ /* 0x000fe2000fffe03f */
[----:B------:R-:W-:Y:S01]  /*8c50*/  VIADD R2, R2, 0x1 ;  /* 0x0000000102027836 */ /* 0x000fe20000000000 */
[----:B------:R-:W-:Y:S01]  /*8c60*/  LOP3.LUT R226, R226, 0x1, RZ, 0x3c, !PT ;  /* 0x00000001e2e27812 */ /* 0x000fe200078e3cff */
[----:B------:R-:W-:Y:S01]  /*8c70*/  VIADD R224, R224, 0x31620 ;  /* 0x00031620e0e07836 */ /* 0x000fe20000000000 */
[----:B------:R-:W-:Y:S02]  /*8c80*/  UISETP.GE.AND UP0, UPT, UR60, UR61, UPT ;  /* 0x0000003d3c00728c */ /* 0x000fe4000bf06270 */
[----:B------:R-:W-:Y:S02]  /*8c90*/  ISETP.NE.AND P0, PT, R2, 0x2, PT ;  /* 0x000000020200780c */ /* 0x000fe40003f05270 */
[----:B------:R-:W-:Y:S02]  /*8ca0*/  PRMT R224, RZ, 0x654, R224 ;  /* 0x00000654ffe07816 */ /* 0x000fe400000000e0 */
[----:B------:R-:W-:-:S02]  /*8cb0*/  PLOP3.LUT P1, PT, PT, PT, UP0, 0x80, 0x0 ;  /* 0x000000000000781c */ /* 0x000fc40003f2f008 */
[----:B------:R-:W-:Y:S01]  /*8cc0*/  SEL R5, RZ, 0x1, P0 ;  /* 0x00000001ff057807 */ /* 0x000fe20000000000 */
[----:B------:R0:W-:Y:S01]  /*8cd0*/  SYNCS.ARRIVE.TRANS64.RED.A1T0 RZ, [R224+URZ], RZ ;  /* 0x000000ffe0ff79a7 */ /* 0x0001e2000810043f */
[----:B------:R-:W-:Y:S02]  /*8ce0*/  SEL R2, R2, RZ, P0 ;  /* 0x000000ff02027207 */ /* 0x000fe40000000000 */
[----:B------:R-:W-:-:S07]  /*8cf0*/  LOP3.LUT R228, R228, R5, RZ, 0x3c, !PT ;  /* 0x00000005e4e47212 */ /* 0x000fce00078e3cff */
[----:B0-----:R-:W-:Y:S05]  /*8d00*/  @!P1 BRA `(.L_x_895) ;  /* 0xffffff9000589947 */ /* 0x001fea000383ffff */
        /* <DEDUP_REMOVED lines=82> */
.L_x_882:
[----:B------:R-:W-:Y:S05]  /*9230*/  @P0 BRA `(.L_x_896) ;  /* 0x0000002400a00947 */ /* 0x000fea0003800000 */
[----:B------:R-:W2:Y:S01]  /*9240*/  S2R R4, SR_TID.X ;  /* 0x0000000000047919 */ /* 0x000ea20000002100 */
[----:B------:R-:W3:Y:S01]  /*9250*/  S2UR UR5, SR_CgaCtaId ;  /* 0x00000000000579c3 */ /* 0x000ee20000008800 */
        /* <DEDUP_REMOVED lines=13> */
[----:B------:R-:W-:Y:S01]  /*9330*/  F2FP.BF16.F32.PACK_AB R160, R161, R160 ;  /* 0x000000a0a1a0723e */ /* 0x000fe200000010ff */
[----:B---3--:R-:W-:Y:S01]  /*9340*/  ULEA UR5, UR5, UR4, 0x18 ;  /* 0x0000000405057291 */ /* 0x008fe2000f8ec03f */
[----:B------:R-:W-:Y:S02]  /*9350*/  F2FP.BF16.F32.PACK_AB R154, R157, R156 ;  /* 0x0000009c9d9a723e */ /* 0x000fe400000010ff */
[----:B------:R-:W-:-:S02]  /*9360*/  F2FP.BF16.F32.PACK_AB R155, R159, R158 ;  /* 0x0000009e9f9b723e */ /* 0x000fc400000010ff */
[----:B------:R-:W-:Y:S01]  /*9370*/  F2FP.BF16.F32.PACK_AB R161, R163, R162 ;  /* 0x000000a2a3a1723e */ /* 0x000fe200000010ff */
[----:B--2---:R-:W-:Y:S01]  /*9380*/  VIADD R4, R4, 0xffffff80 ;  /* 0xffffff8004047836 */ /* 0x004fe20000000000 */
[----:B------:R-:W-:Y:S02]  /*9390*/  F2FP.BF16.F32.PACK_AB R168, R169, R168 ;  /* 0x000000a8a9a8723e */ /* 0x000fe400000010ff */
[----:B------:R-:W-:Y:S01]  /*93a0*/  F2FP.BF16.F32.PACK_AB R162, R165, R164 ;  /* 0x000000a4a5a2723e */ /* 0x000fe200000010ff */
[----:B-1----:R-:W-:Y:S01]  /*93b0*/  IMAD.SHL.U32 R2, R4, 0x40, RZ ;  /* 0x0000004004027824 */ /* 0x002fe200078e00ff */
[----:B------:R-:W-:Y:S02]  /*93c0*/  SHF.R.S32.HI R11, RZ, 0x1f, R4 ;  /* 0x0000001fff0b7819 */ /* 0x000fe40000011404 */
[----:B------:R-:W-:Y:S02]  /*93d0*/  F2FP.BF16.F32.PACK_AB R163, R167, R166 ;  /* 0x000000a6a7a3723e */ /* 0x000fe400000010ff */
[----:B------:R-:W-:-:S02]  /*93e0*/  LEA.HI R5, R11, R4, RZ, 0x5 ;  /* 0x000000040b057211 */ /* 0x000fc400078f28ff */
[----:B------:R-:W-:Y:S02]  /*93f0*/  LOP3.LUT R2, R2, 0x1c0, RZ, 0xc0, !PT ;  /* 0x000001c002027812 */ /* 0x000fe400078ec0ff */
[----:B------:R-:W-:Y:S02]  /*9400*/  SHF.R.S32.HI R0, RZ, 0x5, R5 ;  /* 0x00000005ff007819 */ /* 0x000fe40000011405 */
[CC--:B------:R-:W-:Y:S02]  /*9410*/  LEA.HI R9, R11.reuse, R4.reuse, RZ, 0x4 ;  /* 0x000000040b097211 */ /* 0x0c0fe400078f20ff */
[CC--:B------:R-:W-:Y:S01]  /*9420*/  LEA.HI R3, R11.reuse, R4.reuse, RZ, 0x3 ;  /* 0x000000040b037211 */ /* 0x0c0fe200078f18ff */
[----:B------:R-:W-:Y:S01]  /*9430*/  IMAD.SHL.U32 R7, R0, 0x10, RZ ;  /* 0x0000001000077824 */ /* 0x000fe200078e00ff */
[----:B------:R-:W-:Y:S02]  /*9440*/  SHF.R.S32.HI R8, RZ, 0x4, R9 ;  /* 0x00000004ff087819 */ /* 0x000fe40000011409 */
[----:B------:R-:W-:-:S02]  /*9450*/  LEA.HI R11, R11, R4, RZ, 0x7 ;  /* 0x000000040b0b7211 */ /* 0x000fc400078f38ff */
[----:B------:R-:W-:Y:S02]  /*9460*/  LOP3.LUT R6, R2, 0x30, R7, 0xf8, !PT ;  /* 0x0000003002067812 */ /* 0x000fe400078ef807 */
[----:B------:R-:W-:Y:S02]  /*9470*/  SHF.R.U32.HI R2, RZ, 0x3, R2 ;  /* 0x00000003ff027819 */ /* 0x000fe40000011602 */
[----:B------:R-:W-:Y:S02]  /*9480*/  LOP3.LUT R3, R6, 0x8, R3, 0xf8, !PT ;  /* 0x0000000806037812 */ /* 0x000fe400078ef803 */
[----:B------:R-:W-:Y:S02]  /*9490*/  LEA.HI R9, R9, R8, RZ, 0x1 ;  /* 0x0000000809097211 */ /* 0x000fe400078f08ff */
[----:B------:R-:W-:Y:S02]  /*94a0*/  LOP3.LUT R6, R3, R2, RZ, 0x3c, !PT ;  /* 0x0000000203067212 */ /* 0x000fe400078e3cff */
[----:B------:R-:W1:Y:S01]  /*94b0*/  LDC.64 R2, c[0x0][0x878] ;  /* 0x00021e00ff027b82 */ /* 0x000e620000000a00 */
[----:B------:R-:W-:-:S02]  /*94c0*/  LOP3.LUT R9, R9, 0x7ffffe, RZ, 0xc0, !PT ;  /* 0x007ffffe09097812 */ /* 0x000fc400078ec0ff */
[----:B------:R-:W-:Y:S02]  /*94d0*/  F2FP.BF16.F32.PACK_AB R169, R171, R170 ;  /* 0x000000aaaba9723e */ /* 0x000fe400000010ff */
[----:B------:R-:W-:Y:S01]  /*94e0*/  F2FP.BF16.F32.PACK_AB R176, R177, R176 ;  /* 0x000000b0b1b0723e */ /* 0x000fe200000010ff */
[----:B------:R-:W-:Y:S01]  /*94f0*/  IMAD.IADD R9, R8, 0x1, -R9 ;  /* 0x0000000108097824 */ /* 0x000fe200078e0a09 */
[----:B------:R-:W-:Y:S02]  /*9500*/  SHF.R.S32.HI R8, RZ, 0x7, R11 ;  /* 0x00000007ff087819 */ /* 0x000fe4000001140b */
[----:B------:R-:W-:Y:S02]  /*9510*/  F2FP.BF16.F32.PACK_AB R170, R173, R172 ;  /* 0x000000acadaa723e */ /* 0x000fe400000010ff */
[----:B------:R-:W-:Y:S01]  /*9520*/  F2FP.BF16.F32.PACK_AB R171, R175, R174 ;  /* 0x000000aeafab723e */ /* 0x000fe200000010ff */
[----:B------:R-:W-:Y:S01]  /*9530*/  IMAD R9, R8, 0xa, R9 ;  /* 0x0000000a08097824 */ /* 0x000fe200078e0209 */
[----:B------:R-:W-:-:S02]  /*9540*/  F2FP.BF16.F32.PACK_AB R177, R179, R178 ;  /* 0x000000b2b3b1723e */ /* 0x000fc400000010ff */
[----:B------:R-:W-:Y:S01]  /*9550*/  F2FP.BF16.F32.PACK_AB R184, R185, R184 ;  /* 0x000000b8b9b8723e */ /* 0x000fe200000010ff */
[----:B------:R-:W-:Y:S01]  /*9560*/  IMAD.U32 R6, R9, 0x200, R6 ;  /* 0x0000020009067824 */ /* 0x000fe200078e0006 */
[----:B------:R-:W-:Y:S01]  /*9570*/  F2FP.BF16.F32.PACK_AB R178, R181, R180 ;  /* 0x000000b4b5b2723e */ /* 0x000fe200000010ff */
[----:B------:R-:W2:Y:S01]  /*9580*/  LDC.64 R8, c[0x0][0x870] ;  /* 0x00021c00ff087b82 */ /* 0x000ea20000000a00 */
[----:B------:R-:W-:Y:S02]  /*9590*/  F2FP.BF16.F32.PACK_AB R179, R183, R182 ;  /* 0x000000b6b7b3723e */ /* 0x000fe400000010ff */
[----:B0-----:R-:W-:Y:S02]  /*95a0*/  LEA R10, R6, UR5, 0x1 ;  /* 0x00000005060a7c11 */ /* 0x001fe4000f8e08ff */
[----:B------:R-:W-:Y:S02]  /*95b0*/  F2FP.BF16.F32.PACK_AB R185, R187, R186 ;  /* 0x000000babbb9723e */ /* 0x000fe400000010ff */
[----:B-1----:R-:W-:Y:S01]  /*95c0*/  ISETP.NE.U32.AND P1, PT, R2, RZ, PT ;  /* 0x000000ff0200720c */ /* 0x002fe20003f25070 */
        /* <DEDUP_REMOVED lines=14> */
[----:B------:R-:W-:Y:S01]  /*96b0*/  ISETP.NE.AND.EX P1, PT, R3, RZ, PT, P1 ;  /* 0x000000ff0300720c */ /* 0x000fe20003f25310 */
[----:B------:R0:W-:Y:S01]  /*96c0*/  STSM.16.MT88.4 [R10+0x10000], R176 ;  /* 0x010000b00a007844 */ /* 0x0001e20000004200 */
[----:B------:R-:W-:Y:S01]  /*96d0*/  F2FP.BF16.F32.PACK_AB R202, R205, R204 ;  /* 0x000000cccdca723e */ /* 0x000fe200000010ff */
[----:B------:R-:W1:Y:S01]  /*96e0*/  LDC.64 R2, c[0x0][0x870] ;  /* 0x00021c00ff027b82 */ /* 0x000e620000000a00 */
        /* <DEDUP_REMOVED lines=8> */
[----:B------:R-:W-:Y:S01]  /*9770*/  F2FP.BF16.F32.PACK_AB R57, R59, R58 ;  /* 0x0000003a3b39723e */ /* 0x000fe200000010ff */
[----:B------:R-:W3:Y:S01]  /*9780*/  @P1 LDC.64 R6, c[0x0][0x878] ;  /* 0x00021e00ff061b82 */ /* 0x000ee20000000a00 */
[----:B------:R-:W-:Y:S01]  /*9790*/  F2FP.BF16.F32.PACK_AB R96, R97, R96 ;  /* 0x000000606160723e */ /* 0x000fe200000010ff */
[----:B------:R0:W-:Y:S01]  /*97a0*/  STSM.16.MT88.4 [R10+0x11000], R208 ;  /* 0x011000d00a007844 */ /* 0x0001e20000004200 */
        /* <DEDUP_REMOVED lines=46> */
[----:B--2---:R-:W-:-:S03]  /*9a90*/  ISETP.NE.U32.AND P0, PT, R8, RZ, PT ;  /* 0x000000ff0800720c */ /* 0x004fc60003f05070 */
[----:B------:R0:W-:Y:S01]  /*9aa0*/  STSM.16.MT88.4 [R10+0x7000], R128 ;  /* 0x007000800a007844 */ /* 0x0001e20000004200 */
[----:B------:R-:W-:Y:S01]  /*9ab0*/  BAR.SYNC.DEFER_BLOCKING 0x1, 0x100 ;  /* 0x0044000000007b1d */ /* 0x000fe20000010000 */
[----:B------:R-:W-:Y:S01]  /*9ac0*/  ISETP.NE.AND.EX P0, PT, R9, RZ, PT, P0 ;  /* 0x000000ff0900720c */ /* 0x000fe20003f05300 */
[----:B-1----:R-:W-:-:S04]  /*9ad0*/  IMAD.WIDE R8, R236, 0x4, R2 ;  /* 0x00000004ec087825 */ /* 0x002fc800078e0202 */
[----:B---3--:R-:W-:-:S05]  /*9ae0*/  @P1 IMAD.WIDE R2, R236, 0x4, R6 ;  /* 0x00000004ec021825 */ /* 0x008fca00078e0206 */
[----:B------:R1:W2:Y:S04]  /*9af0*/  @P1 LDG.E R7, desc[UR6][R2.64] ;  /* 0x0000000602071981 */ /* 0x0002a8000c1e1900 */
[----:B------:R-:W3:Y:S01]  /*9b00*/  @P0 LDG.E R6, desc[UR6][R8.64] ;  /* 0x0000000608060981 */ /* 0x000ee2000c1e1900 */
[----:B------:R-:W-:Y:S01]  /*9b10*/  LOP3.LUT R5, R5, 0xffffffe0, RZ, 0xc0, !PT ;  /* 0xffffffe005057812 */ /* 0x000fe200078ec0ff */
[----:B------:R-:W-:-:S04]  /*9b20*/  IMAD.SHL.U32 R11, R0, 0x40, RZ ;  /* 0x00000040000b7824 */ /* 0x000fc800078e00ff */
[----:B------:R-:W-:Y:S01]  /*9b30*/  IMAD.IADD R5, R4, 0x1, -R5 ;  /* 0x0000000104057824 */ /* 0x000fe200078e0a05 */
[----:B------:R-:W-:-:S03]  /*9b40*/  LOP3.LUT R11, R11, 0x1c0, RZ, 0xc0, !PT ;  /* 0x000001c00b0b7812 */ /* 0x000fc600078ec0ff */
[----:B------:R-:W-:Y:S01]  /*9b50*/  IMAD.SHL.U32 R28, R5, 0x8, RZ ;  /* 0x00000008051c7824 */ /* 0x000fe200078e00ff */
[----:B------:R-:W-:-:S04]  /*9b60*/  SHF.R.S32.HI R12, RZ, 0x1f, R5 ;  /* 0x0000001fff0c7819 */ /* 0x000fc80000011405 */
[----:B------:R-:W-:Y:S02]  /*9b70*/  LOP3.LUT R4, R11, 0x38, R28, 0xf8, !PT ;  /* 0x000000380b047812 */ /* 0x000fe400078ef81c */
[----:B------:R-:W-:Y:S02]  /*9b80*/  SHF.R.U32.HI R11, RZ, 0x3, R11 ;  /* 0x00000003ff0b7819 */ /* 0x000fe4000001160b */
[----:B------:R-:W-:Y:S01]  /*9b90*/  LEA.HI R12, R12, R5, RZ, 0x3 ;  /* 0x000000050c0c7211 */ /* 0x000fe200078f18ff */
[----:B------:R-:W-:Y:S01]  /*9ba0*/  ULDC UR4, c[0x0][0x808] ;  /* 0x0002020000047ab9 */ /* 0x000fe20000000800 */
[----:B------:R-:W-:Y:S02]  /*9bb0*/  LOP3.LUT R11, R4, R11, RZ, 0x3c, !PT ;  /* 0x0000000b040b7212 */ /* 0x000fe400078e3cff */
[----:B------:R-:W-:Y:S02]  /*9bc0*/  SHF.R.S32.HI R12, RZ, 0x3, R12 ;  /* 0x00000003ff0c7819 */ /* 0x000fe4000001140c */
[----:B-1----:R-:W-:-:S03]  /*9bd0*/  CS2R R2, SRZ ;  /* 0x0000000000027805 */ /* 0x002fc6000001ff00 */
[----:B------:R-:W-:Y:S01]  /*9be0*/  IMAD R11, R12, 0x1400, R11 ;  /* 0x000014000c0b7824 */ /* 0x000fe200078e020b */
[----:B--2---:R-:W-:Y:S02]  /*9bf0*/  @P1 R2UR UR4, R7 ;  /* 0x00000000070412ca */ /* 0x004fe400000e0000 */
[----:B---3--:R-:W-:Y:S01]  /*9c00*/  @P0 SHF.R.S32.HI R5, RZ, 0x1f, R6 ;  /* 0x0000001fff050819 */ /* 0x008fe20000011406 */
[----:B0-----:R-:W-:-:S12]  /*9c10*/  @P1 BRA `(.L_x_897) ;  /* 0x00000000001c1947 */ /* 0x001fd80003800000 */
[----:B------:R-:W-:Y:S05]  /*9c20*/  @!P0 BRA `(.L_x_897) ;  /* 0x0000000000188947 */ /* 0x000fea0003800000 */
[----:B------:R-:W-:Y:S02]  /*9c30*/  ULDC.64 UR6, c[0x0][0x208] ;  /* 0x0000820000067ab9 */ /* 0x000fe40000000a00 */
[----:B------:R-:W2:Y:S04]  /*9c40*/  LDG.E R7, desc[UR6][R8.64] ;  /* 0x0000000608077981 */ /* 0x000ea8000c1e1900 */
[----:B------:R-:W3:Y:S01]  /*9c50*/  LDG.E R4, desc[UR6][R8.64+0x4] ;  /* 0x0000040608047981 */ /* 0x000ee2000c1e1900 */
[----:B--2---:R-:W-:Y:S02]  /*9c60*/  R2UR UR6, R7 ;  /* 0x00000000070672ca */ /* 0x004fe400000e0000 */
[----:B---3--:R-:W-:-:S13]  /*9c70*/  R2UR UR4, R4 ;  /* 0x00000000040472ca */ /* 0x008fda00000e0000 */
[----:B------:R-:W-:-:S12]  /*9c80*/  UIADD3 UR4, -UR6, UR4, URZ ;  /* 0x0000000406047290 */ /* 0x000fd8000fffe13f */
.L_x_897:
[----:B------:R-:W2:Y:S01]  /*9c90*/  LDL.LU R4, [R1+0xc] ;  /* 0x00000c0001047983 */ /* 0x000ea20000300800 */
[----:B------:R-:W-:Y:S01]  /*9ca0*/  LEA R30, R11, UR5, 0x1 ;  /* 0x000000050b1e7c11 */ /* 0x000fe2000f8e08ff */
[----:B------:R-:W-:Y:S01]  /*9cb0*/  @P0 IMAD.MOV.U32 R2, RZ, RZ, R6 ;  /* 0x000000ffff020224 */ /* 0x000fe200078e0006 */
[----:B------:R-:W-:Y:S01]  /*9cc0*/  ULDC.64 UR6, c[0x0][0x850] ;  /* 0x0002140000067ab9 */ /* 0x000fe20000000a00 */
[----:B------:R-:W3:Y:S01]  /*9cd0*/  LDL R225, [R1+0x10] ;  /* 0x0000100001e17983 */ /* 0x000ee20000100800 */
[----:B------:R-:W-:Y:S02]  /*9ce0*/  @P0 IMAD.MOV.U32 R3, RZ, RZ, R5 ;  /* 0x000000ffff030224 */ /* 0x000fe400078e0005 */
[C---:B------:R-:W-:Y:S01]  /*9cf0*/  VIADD R31, R0.reuse, 0x8 ;  /* 0x00000008001f7836 */ /* 0x040fe20000000000 */
[----:B------:R-:W4:Y:S01]  /*9d00*/  LDL R224, [R1+0x8] ;  /* 0x0000080001e07983 */ /* 0x000f220000100800 */
[C---:B------:R-:W-:Y:S01]  /*9d10*/  IADD3 R2, P1, R0.reuse, R2, RZ ;  /* 0x0000000200027210 */ /* 0x040fe20007f3e0ff */
[----:B------:R-:W-:Y:S01]  /*9d20*/  ULDC UR5, c[0x0][0x83c] ;  /* 0x00020f0000057ab9 */ /* 0x000fe20000000800 */
[----:B------:R-:W-:Y:S01]  /*9d30*/  SHF.R.S32.HI R29, RZ, 0x1f, R28 ;  /* 0x0000001fff1d7819 */ /* 0x000fe2000001141c */
[----:B------:R0:W1:Y:S01]  /*9d40*/  LDS.128 R36, [R30+0xa400] ;  /* 0x00a400001e247984 */ /* 0x0000620000000c00 */
[----:B------:R-:W-:Y:S01]  /*9d50*/  SHF.R.S32.HI R48, RZ, 0x1f, R236 ;  /* 0x0000001fff307819 */ /* 0x000fe200000114ec */
[C---:B------:R-:W-:Y:S01]  /*9d60*/  VIADD R40, R0.reuse, 0x20 ;  /* 0x0000002000287836 */ /* 0x040fe20000000000 */
[----:B------:R-:W-:Y:S01]  /*9d70*/  LEA.HI.X.SX32 R3, R0, R3, 0x1, P1 ;  /* 0x0000000300037211 */ /* 0x000fe200008f0eff */
[----:B------:R0:W0:Y:S01]  /*9d80*/  LDS.128 R8, [R30+0x1400] ;  /* 0x001400001e087984 */ /* 0x0000220000000c00 */
[----:B------:R-:W-:Y:S01]  /*9d90*/  SEL R48, R48, RZ, !P0 ;  /* 0x000000ff30307207 */ /* 0x000fe20004000000 */
[----:B------:R-:W-:Y:S01]  /*9da0*/  BSSY B1, `(.L_x_898) ;  /* 0x000002f000017945 */ /* 0x000fe20003800000 */
[----:B------:R-:W-:Y:S01]  /*9db0*/  SEL R49, R236, RZ, !P0 ;  /* 0x000000ffec317207 */ /* 0x000fe20004000000 */
[----:B------:R0:W0:Y:S04]  /*9dc0*/  LDS.128 R12, [R30+0x1800] ;  /* 0x001800001e0c7984 */ /* 0x0000280000000c00 */
[----:B------:R0:W0:Y:S04]  /*9dd0*/  LDS.128 R16, [R30+0x1c00] ;  /* 0x001c00001e107984 */ /* 0x0000280000000c00 */
[----:B------:R0:W0:Y:S04]  /*9de0*/  LDS.128 R20, [R30+0x2000] ;  /* 0x002000001e147984 */ /* 0x0000280000000c00 */
[----:B------:R0:W0:Y:S01]  /*9df0*/  LDS.128 R24, [R30+0x2400] ;  /* 0x002400001e187984 */ /* 0x0000220000000c00 */
[----:B--2---:R-:W-:-:S03]  /*9e00*/  R2UR UR8, R4 ;  /* 0x00000000040872ca */ /* 0x004fc600000e0000 */
[----:B------:R2:W0:Y:S01]  /*9e10*/  LDS.128 R4, [R30+0x1000] ;  /* 0x001000001e047984 */ /* 0x0004220000000c00 */
[----:B---3--:R-:W-:Y:S02]  /*9e20*/  IMAD R34, R225, UR6, RZ ;  /* 0x00000006e1227c24 */ /* 0x008fe4000f8e02ff */
[----:B----4-:R-:W-:-:S04]  /*9e30*/  IMAD.WIDE.U32 R32, R224, UR6, R28 ;  /* 0x00000006e0207c25 */ /* 0x010fc8000f8e001c */
[----:B------:R-:W-:-:S03]  /*9e40*/  IMAD R35, R224, UR7, R34 ;  /* 0x00000007e0237c24 */ /* 0x000fc6000f8e0222 */
[----:B------:R-:W-:Y:S01]  /*9e50*/  UIMAD UR4, UR8, -0x50, UR4 ;  /* 0xffffffb0080478a4 */ /* 0x000fe2000f8e0204 */
[----:B------:R-:W-:Y:S01]  /*9e60*/  VIADD R34, R0, 0x18 ;  /* 0x0000001800227836 */ /* 0x000fe20000000000 */
[----:B------:R-:W-:Y:S01]  /*9e70*/  ULDC.64 UR6, c[0x0][0x858] ;  /* 0x0002160000067ab9 */ /* 0x000fe20000000a00 */
[----:B------:R-:W-:Y:S01]  /*9e80*/  IMAD.IADD R33, R33, 0x1, R35 ;  /* 0x0000000121217824 */ /* 0x000fe200078e0223 */
[----:B------:R-:W-:Y:S01]  /*9e90*/  UISETP.LT.AND UP0, UPT, UR4, 0x50, UPT ;  /* 0x000000500400788c */ /* 0x000fe2000bf01270 */
[----:B------:R-:W-:Y:S02]  /*9ea0*/  IMAD.U32 R35, RZ, RZ, UR8 ;  /* 0x00000008ff237e24 */ /* 0x000fe4000f8e00ff */
[----:B------:R-:W-:Y:S01]  /*9eb0*/  IMAD.WIDE.U32 R32, R49, UR6, R32 ;  /* 0x0000000631207c25 */ /* 0x000fe2000f8e0020 */
[----:B------:R-:W-:-:S03]  /*9ec0*/  USEL UR4, UR4, 0x50, UP0 ;  /* 0x0000005004047887 */ /* 0x000fc60008000000 */
[----:B------:R-:W-:-:S03]  /*9ed0*/  IMAD.WIDE R2, R35, 0x50, R2 ;  /* 0x0000005023027825 */ /* 0x000fc600078e0202 */
[C---:B------:R-:W-:Y:S02]  /*9ee0*/  ISETP.GE.AND P4, PT, R0.reuse, UR4, PT ;  /* 0x0000000400007c0c */ /* 0x040fe4000bf86270 */
[----:B------:R-:W-:Y:S01]  /*9ef0*/  ISETP.GE.AND P6, PT, R31, UR4, PT ;  /* 0x000000041f007c0c */ /* 0x000fe2000bfc6270 */
[----:B------:R-:W-:Y:S01]  /*9f00*/  VIADD R31, R0, 0x10 ;  /* 0x00000010001f7836 */ /* 0x000fe20000000000 */
[----:B------:R-:W-:Y:S02]  /*9f10*/  ISETP.GE.OR P1, PT, R28, UR5, P4 ;  /* 0x000000051c007c0c */ /* 0x000fe4000a726670 */
[----:B------:R-:W-:Y:S02]  /*9f20*/  ISETP.GE.AND P2, PT, R34, UR4, PT ;  /* 0x0000000422007c0c */ /* 0x000fe4000bf46270 */
[----:B------:R-:W-:Y:S01]  /*9f30*/  ISETP.GE.AND P3, PT, R31, UR4, PT ;  /* 0x000000041f007c0c */ /* 0x000fe2000bf66270 */
[----:B------:R-:W-:Y:S01]  /*9f40*/  IMAD R31, R48, UR6, RZ ;  /* 0x00000006301f7c24 */ /* 0x000fe2000f8e02ff */
[----:B------:R-:W-:-:S02]  /*9f50*/  P2R R50, PR, RZ, 0x40 ;  /* 0x00000040ff327803 */ /* 0x000fc40000000000 */
[----:B------:R-:W-:Y:S01]  /*9f60*/  ISETP.GE.AND P5, PT, R40, UR4, PT ;  /* 0x0000000428007c0c */ /* 0x000fe2000bfa6270 */
[----:B------:R-:W-:Y:S01]  /*9f70*/  IMAD R31, R49, UR7, R31 ;  /* 0x00000007311f7c24 */ /* 0x000fe2000f8e021f */
[----:B------:R-:W-:Y:S02]  /*9f80*/  P2R R51, PR, RZ, 0x8 ;  /* 0x00000008ff337803 */ /* 0x000fe40000000000 */
[----:B------:R-:W-:Y:S01]  /*9f90*/  P2R R52, PR, RZ, 0x4 ;  /* 0x00000004ff347803 */ /* 0x000fe20000000000 */
[----:B------:R-:W-:Y:S01]  /*9fa0*/  IMAD.IADD R35, R33, 0x1, R31 ;  /* 0x0000000121237824 */ /* 0x000fe200078e021f */
[----:B------:R-:W-:Y:S01]  /*9fb0*/  ISETP.GE.OR P0, PT, R28, UR5, P6 ;  /* 0x000000051c007c0c */ /* 0x000fe2000b706670 */
[----:B012---:R-:W-:-:S12]  /*9fc0*/  @P1 BRA `(.L_x_899) ;  /* 0x0000000000301947 */ /* 0x007fd80003800000 */
[----:B------:R-:W0:Y:S01]  /*9fd0*/  LDS.128 R40, [R30+0xa000] ;  /* 0x00a000001e287984 */ /* 0x000e220000000c00 */
        /* <DEDUP_REMOVED lines=10> */
[----:B0-----:R0:W-:Y:S02]  /*a080*/  STG.E.128 desc[UR8][R46.64], R40 ;  /* 0x000000282e007986 */ /* 0x0011e4000c101d08 */
.L_x_899:
[----:B------:R-:W-:Y:S05]  /*a090*/  BSYNC B1 ;  /* 0x0000000000017941 */ /* 0x000fea0003800000 */
.L_x_898:
[----:B------:R-:W-:Y:S04]  /*a0a0*/  BSSY B1, `(.L_x_900) ;  /* 0x0000010000017945 */ /* 0x000fe80003800000 */
[----:B------:R-:W-:Y:S05]  /*a0b0*/  @P0 BRA `(.L_x_901) ;  /* 0x0000000000380947 */ /* 0x000fea0003800000 */
[----:B------:R-:W-:Y:S01]  /*a0c0*/  IADD3 R31, P0, R2, 0x8, RZ ;  /* 0x00000008021f7810 */ /* 0x000fe20007f1e0ff */
[----:B------:R-:W-:Y:S01]  /*a0d0*/  ULDC.64 UR6, c[0x0][0x848] ;  /* 0x0002120000067ab9 */ /* 0x000fe20000000a00 */
[----:B0-----:R-:W-:Y:S01]  /*a0e0*/  IMAD.MOV.U32 R41, RZ, RZ, R35 ;  /* 0x000000ffff297224 */ /* 0x001fe200078e0023 */
        /* <DEDUP_REMOVED lines=11> */
.L_x_901:
[----:B------:R-:W-:Y:S05]  /*a1a0*/  BSYNC B1 ;  /* 0x0000000000017941 */ /* 0x000fea0003800000 */
.L_x_900:
[----:B-1----:R1:W2:Y:S01]  /*a1b0*/  LDS.128 R36, [R30+0xa800] ;  /* 0x00a800001e247984 */ /* 0x0022a20000000c00 */
[C---:B------:R-:W-:Y:S01]  /*a1c0*/  ISETP.GE.OR P1, PT, R28.reuse, UR5, P3 ;  /* 0x000000051c007c0c */ /* 0x040fe20009f26670 */
[----:B------:R-:W-:Y:S01]  /*a1d0*/  BSSY B1, `(.L_x_902) ;  /* 0x0000011000017945 */ /* 0x000fe20003800000 */
[----:B------:R-:W-:-:S11]  /*a1e0*/  ISETP.GE.OR P0, PT, R28, UR5, P2 ;  /* 0x000000051c007c0c */ /* 0x000fd60009706670 */
[----:B-1----:R-:W-:Y:S05]  /*a1f0*/  @P1 BRA `(.L_x_903) ;  /* 0x0000000000381947 */ /* 0x002fea0003800000 */
        /* <DEDUP_REMOVED lines=14> */
.L_x_903:
[----:B------:R-:W-:Y:S05]  /*a2e0*/  BSYNC B1 ;  /* 0x0000000000017941 */ /* 0x000fea0003800000 */
.L_x_902:
[----:B-12---:R1:W2:Y:S01]  /*a2f0*/  LDS.128 R36, [R30+0xac00] ;  /* 0x00ac00001e247984 */ /* 0x0062a20000000c00 */
[----:B------:R-:W-:Y:S01]  /*a300*/  BSSY B1, `(.L_x_904) ;  /* 0x0000011000017945 */ /* 0x000fe20003800000 */
[----:B------:R-:W-:-:S03]  /*a310*/  VIADD R44, R0, 0x28 ;  /* 0x00000028002c7836 */ /* 0x000fc60000000000 */
        /* <DEDUP_REMOVED lines=15> */
.L_x_905:
[----:B------:R-:W-:Y:S05]  /*a410*/  BSYNC B1 ;  /* 0x0000000000017941 */ /* 0x000fea0003800000 */
.L_x_904:
[----:B--23--:R2:W3:Y:S01]  /*a420*/  LDS.128 R36, [R30+0xb000] ;  /* 0x00b000001e247984 */ /* 0x00c4e20000000c00 */
[----:B------:R-:W-:Y:S01]  /*a430*/  ISETP.GE.OR P0, PT, R28, UR5, P5 ;  /* 0x000000051c007c0c */ /* 0x000fe2000af06670 */
[----:B------:R-:W-:Y:S01]  /*a440*/  BSSY B1, `(.L_x_906) ;  /* 0x0000011000017945 */ /* 0x000fe20003800000 */
[----:B------:R-:W-:-:S11]  /*a450*/  ISETP.GE.AND P3, PT, R44, UR4, PT ;  /* 0x000000042c007c0c */ /* 0x000fd6000bf66270 */
        /* <DEDUP_REMOVED lines=14> */
[----:B---3--:R4:W-:Y:S02]  /*a540*/  STG.E.128 desc[UR8][R42.64], R36 ;  /* 0x000000242a007986 */ /* 0x0089e4000c101d08 */
.L_x_907:
[----:B------:R-:W-:Y:S05]  /*a550*/  BSYNC B1 ;  /* 0x0000000000017941 */ /* 0x000fea0003800000 */
.L_x_906:
[----:B---34-:R3:W4:Y:S01]  /*a560*/  LDS.128 R36, [R30+0xb400] ;  /* 0x00b400001e247984 */ /* 0x0187220000000c00 */
[----:B------:R-:W-:Y:S01]  /*a570*/  ISETP.GE.OR P0, PT, R28, UR5, P3 ;  /* 0x000000051c007c0c */ /* 0x000fe20009f06670 */
[----:B------:R-:W-:Y:S01]  /*a580*/  BSSY B1, `(.L_x_908) ;  /* 0x0000011000017945 */ /* 0x000fe20003800000 */
[----:B------:R-:W-:-:S11]  /*a590*/  VIADD R44, R0, 0x30 ;  /* 0x00000030002c7836 */ /* 0x000fd60000000000 */
        /* <DEDUP_REMOVED lines=14> */
[----:B----4-:R0:W-:Y:S02]  /*a680*/  STG.E.128 desc[UR8][R42.64], R36 ;  /* 0x000000242a007986 */ /* 0x0101e4000c101d08 */
.L_x_909:
[----:B------:R-:W-:Y:S05]  /*a690*/  BSYNC B1 ;  /* 0x0000000000017941 */ /* 0x000fea0003800000 */
.L_x_908:
[----:B0---4-:R0:W4:Y:S01]  /*a6a0*/  LDS.128 R36, [R30+0xb800] ;  /* 0x00b800001e247984 */ /* 0x0111220000000c00 */
[----:B------:R-:W-:Y:S01]  /*a6b0*/  ISETP.GE.AND P2, PT, R44, UR4, PT ;  /* 0x000000042c007c0c */ /* 0x000fe2000bf46270 */
[----:B------:R-:W-:Y:S01]  /*a6c0*/  BSSY B1, `(.L_x_910) ;  /* 0x0000012000017945 */ /* 0x000fe20003800000 */
[----:B------:R-:W-:Y:S02]  /*a6d0*/  VIADD R44, R0, 0x38 ;  /* 0x00000038002c7836 */ /* 0x000fe40000000000 */
[----:B------:R-:W-:-:S13]  /*a6e0*/  ISETP.GE.OR P0, PT, R28, UR5, P2 ;  /* 0x000000051c007c0c */ /* 0x000fda0009706670 */
[----:B0-----:R-:W-:Y:S05]  /*a6f0*/  @P0 BRA `(.L_x_911) ;  /* 0x0000000000380947 */ /* 0x001fea0003800000 */
        /* <DEDUP_REMOVED lines=14> */
.L_x_911:
[----:B------:R-:W-:Y:S05]  /*a7e0*/  BSYNC B1 ;  /* 0x0000000000017941 */ /* 0x000fea0003800000 */
.L_x_910:
        /* <DEDUP_REMOVED lines=20> */
.L_x_913:
[----:B------:R-:W-:Y:S05]  /*a930*/  BSYNC B1 ;  /* 0x0000000000017941 */ /* 0x000fea0003800000 */
.L_x_912:
        /* <DEDUP_REMOVED lines=20> */
.L_x_915:
[----:B------:R-:W-:Y:S05]  /*aa80*/  BSYNC B1 ;  /* 0x0000000000017941 */ /* 0x000fea0003800000 */
.L_x_914:
[----:B0---4-:R0:W4:Y:S01]  /*aa90*/  LDS.128 R36, [R30+0xc400] ;  /* 0x00c400001e247984 */ /* 0x0111220000000c00 */
[----:B------:R-:W-:Y:S01]  /*aaa0*/  ISETP.GE.AND P6, PT, R0, UR4, PT ;  /* 0x0000000400007c0c */ /* 0x000fe2000bfc6270 */
[----:B------:R-:W-:Y:S03]  /*aab0*/  BSSY B1, `(.L_x_916) ;  /* 0x0000011000017945 */ /* 0x000fe60003800000 */
[----:B------:R-:W-:Y:S02]  /*aac0*/  P2R R40, PR, RZ, 0x40 ;  /* 0x00000040ff287803 */ /* 0x000fe40000000000 */
[----:B------:R-:W-:-:S13]  /*aad0*/  ISETP.GE.OR P6, PT, R28, UR5, P6 ;  /* 0x000000051c007c0c */ /* 0x000fda000b7c6670 */
[----:B0-----:R-:W-:Y:S05]  /*aae0*/  @P6 BRA `(.L_x_917) ;  /* 0x0000000000346947 */ /* 0x001fea0003800000 */
[----:B------:R-:W-:Y:S01]  /*aaf0*/  IADD3 R31, P6, R2, 0x48, RZ ;  /* 0x00000048021f7810 */ /* 0x000fe20007fde0ff */
[----:B------:R-:W-:Y:S01]  /*ab00*/  ULDC.64 UR4, c[0x0][0x848] ;  /* 0x0002120000047ab9 */ /* 0x000fe20000000a00 */
[----:B------:R-:W-:Y:S01]  /*ab10*/  IMAD.MOV.U32 R33, RZ, RZ, R35 ;  /* 0x000000ffff217224 */ /* 0x000fe200078e0023 */
[----:B------:R-:W-:Y:S02]  /*ab20*/  ULDC.64 UR6, c[0x0][0x208] ;  /* 0x0000820000067ab9 */ /* 0x000fe40000000a00 */
        /* <DEDUP_REMOVED lines=8> */
[----:B----4-:R0:W-:Y:S02]  /*abb0*/  STG.E.128 desc[UR6][R34.64], R36 ;  /* 0x0000002422007986 */ /* 0x0101e4000c101d06 */
.L_x_917:
[----:B------:R-:W-:Y:S05]  /*abc0*/  BSYNC B1 ;  /* 0x0000000000017941 */ /* 0x000fea0003800000 */
.L_x_916:
[----:B------:R-:W-:Y:S01]  /*abd0*/  ULDC.64 UR4, c[0x0][0x820] ;  /* 0x0002080000047ab9 */ /* 0x000fe20000000a00 */
[----:B0-----:R-:W-:Y:S01]  /*abe0*/  P2R R34, PR, RZ, 0x2 ;  /* 0x00000002ff227803 */ /* 0x001fe20000000000 */
[----:B------:R-:W-:Y:S01]  /*abf0*/  IMAD R0, R225, UR4, RZ ;  /* 0x00000004e1007c24 */ /* 0x000fe2000f8e02ff */
[----:B------:R-:W-:Y:S01]  /*ac00*/  P2R R35, PR, RZ, 0x1 ;  /* 0x00000001ff237803 */ /* 0x000fe20000000000 */
[----:B------:R-:W-:Y:S01]  /*ac10*/  IMAD.WIDE.U32 R32, R224, UR4, R28 ;  /* 0x00000004e0207c25 */ /* 0x000fe2000f8e001c */
[----:B------:R-:W-:Y:S01]  /*ac20*/  ISETP.NE.AND P1, PT, R51, RZ, PT ;  /* 0x000000ff3300720c */ /* 0x000fe20003f25270 */
[----:B------:R-:W-:Y:S01]  /*ac30*/  ULDC UR6, c[0x0][0x80c] ;  /* 0x0002030000067ab9 */ /* 0x000fe20000000800 */
[----:B------:R-:W-:Y:S01]  /*ac40*/  ISETP.NE.AND P0, PT, R52, RZ, PT ;  /* 0x000000ff3400720c */ /* 0x000fe20003f05270 */
[----:B------:R-:W-:Y:S01]  /*ac50*/  IMAD R29, R224, UR5, R0 ;  /* 0x00000005e01d7c24 */ /* 0x000fe2000f8e0200 */
[C---:B------:R-:W-:Y:S01]  /*ac60*/  ISETP.GE.OR P1, PT, R28.reuse, UR6, P1 ;  /* 0x000000061c007c0c */ /* 0x040fe20008f26670 */
[----:B------:R-:W-:Y:S01]  /*ac70*/  ULDC.64 UR4, c[0x0][0x828] ;  /* 0x00020a0000047ab9 */ /* 0x000fe20000000a00 */
[----:B------:R-:W-:Y:S01]  /*ac80*/  ISETP.GE.OR P0, PT, R28, UR6, P0 ;  /* 0x000000061c007c0c */ /* 0x000fe20008706670 */
[----:B------:R-:W-:Y:S01]  /*ac90*/  IMAD.IADD R33, R33, 0x1, R29 ;  /* 0x0000000121217824 */ /* 0x000fe200078e021d */
[----:B------:R-:W-:Y:S01]  /*aca0*/  ISETP.NE.AND P6, PT, R40, RZ, PT ;  /* 0x000000ff2800720c */ /* 0x000fe20003fc5270 */
[----:B------:R-:W-:Y:S01]  /*acb0*/  IMAD R0, R48, UR4, RZ ;  /* 0x0000000430007c24 */ /* 0x000fe2000f8e02ff */
[----:B------:R-:W-:Y:S01]  /*acc0*/  P2R R43, PR, RZ, 0x2 ;  /* 0x00000002ff2b7803 */ /* 0x000fe20000000000 */
[C---:B------:R-:W-:Y:S01]  /*acd0*/  IMAD.WIDE.U32 R40, R49.reuse, UR4, R32 ;  /* 0x0000000431287c25 */ /* 0x040fe2000f8e0020 */
[----:B------:R-:W-:Y:S01]  /*ace0*/  P2R R44, PR, RZ, 0x1 ;  /* 0x00000001ff2c7803 */ /* 0x000fe20000000000 */
[----:B------:R-:W-:Y:S01]  /*acf0*/  BSSY B1, `(.L_x_918) ;  /* 0x000001e000017945 */ /* 0x000fe20003800000 */
[----:B------:R-:W-:Y:S01]  /*ad00*/  ISETP.NE.AND P1, PT, R34, RZ, PT ;  /* 0x000000ff2200720c */ /* 0x000fe20003f25270 */
[----:B----4-:R-:W-:Y:S01]  /*ad10*/  IMAD R37, R49, UR5, R0 ;  /* 0x0000000531257c24 */ /* 0x010fe2000f8e0200 */
[----:B------:R-:W-:-:S02]  /*ad20*/  ISETP.NE.AND P0, PT, R35, RZ, PT ;  /* 0x000000ff2300720c */ /* 0x000fc40003f05270 */
[----:B------:R0:W4:Y:S01]  /*ad30*/  LDS.128 R32, [R30] ;  /* 0x000000001e207984 */ /* 0x0001220000000c00 */
[----:B------:R-:W-:Y:S01]  /*ad40*/  ISETP.GE.OR P4, PT, R28, UR6, P4 ;  /* 0x000000061c007c0c */ /* 0x000fe2000a786670 */
[----:B------:R-:W-:Y:S01]  /*ad50*/  IMAD.IADD R37, R41, 0x1, R37 ;  /* 0x0000000129257824 */ /* 0x000fe200078e0225 */
[----:B------:R-:W-:Y:S02]  /*ad60*/  P2R R31, PR, RZ, 0x4 ;  /* 0x00000004ff1f7803 */ /* 0x000fe40000000000 */
[----:B------:R-:W-:Y:S02]  /*ad70*/  ISETP.NE.AND P2, PT, R50, RZ, PT ;  /* 0x000000ff3200720c */ /* 0x000fe40003f45270 */
[C---:B------:R-:W-:Y:S02]  /*ad80*/  ISETP.GE.OR P5, PT, R28.reuse, UR6, P5 ;  /* 0x000000061c007c0c */ /* 0x040fe4000afa6670 */
[C---:B------:R-:W-:Y:S02]  /*ad90*/  ISETP.GE.OR P2, PT, R28.reuse, UR6, P2 ;  /* 0x000000061c007c0c */ /* 0x040fe40009746670 */
[----:B------:R-:W-:-:S02]  /*ada0*/  ISETP.GE.OR P3, PT, R28, UR6, P3 ;  /* 0x000000061c007c0c */ /* 0x000fc40009f66670 */
[----:B------:R-:W-:Y:S02]  /*adb0*/  P2R R42, PR, RZ, 0x4 ;  /* 0x00000004ff2a7803 */ /* 0x000fe40000000000 */
[----:B------:R-:W-:Y:S02]  /*adc0*/  ISETP.NE.AND P2, PT, R31, RZ, PT ;  /* 0x000000ff1f00720c */ /* 0x000fe40003f45270 */
[C---:B------:R-:W-:Y:S02]  /*add0*/  ISETP.GE.OR P1, PT, R28.reuse, UR6, P1 ;  /* 0x000000061c007c0c */ /* 0x040fe40008f26670 */
[C---:B------:R-:W-:Y:S02]  /*ade0*/  ISETP.GE.OR P2, PT, R28.reuse, UR6, P2 ;  /* 0x000000061c007c0c */ /* 0x040fe40009746670 */
[C---:B------:R-:W-:Y:S02]  /*adf0*/  ISETP.GE.OR P0, PT, R28.reuse, UR6, P0 ;  /* 0x000000061c007c0c */ /* 0x040fe40008706670 */
[----:B------:R-:W-:Y:S01]  /*ae00*/  ISETP.GE.OR P6, PT, R28, UR6, P6 ;  /* 0x000000061c007c0c */ /* 0x000fe2000b7c6670 */
[----:B0-----:R-:W-:-:S12]  /*ae10*/  @P4 BRA `(.L_x_919) ;  /* 0x00000000002c4947 */ /* 0x001fd80003800000 */
        /* <DEDUP_REMOVED lines=10> */
[----:B----4-:R0:W-:Y:S02]  /*aec0*/  STG.E.128 desc[UR8][R38.64], R32 ;  /* 0x0000002026007986 */ /* 0x0101e4000c101d08 */
.L_x_919:
[----:B------:R-:W-:Y:S05]  /*aed0*/  BSYNC B1 ;  /* 0x0000000000017941 */ /* 0x000fea0003800000 */
.L_x_918:
[----:B0---4-:R0:W4:Y:S01]  /*aee0*/  LDS.128 R32, [R30+0x400] ;  /* 0x000400001e207984 */ /* 0x0111220000000c00 */
[----:B------:R-:W-:Y:S01]  /*aef0*/  ISETP.NE.AND P4, PT, R42, RZ, PT ;  /* 0x000000ff2a00720c */ /* 0x000fe20003f85270 */
[----:B------:R-:W-:-:S12]  /*af00*/  BSSY B1, `(.L_x_920) ;  /* 0x0000010000017945 */ /* 0x000fd80003800000 */
[----:B0-----:R-:W-:Y:S05]  /*af10*/  @P4 BRA `(.L_x_921) ;  /* 0x0000000000384947 */ /* 0x001fea0003800000 */
        /* <DEDUP_REMOVED lines=14> */
.L_x_921:
[----:B------:R-:W-:Y:S05]  /*b000*/  BSYNC B1 ;  /* 0x0000000000017941 */ /* 0x000fea0003800000 */
.L_x_920:
        /* <DEDUP_REMOVED lines=18> */
.L_x_923:
[----:B------:R-:W-:Y:S05]  /*b130*/  BSYNC B1 ;  /* 0x0000000000017941 */ /* 0x000fea0003800000 */
.L_x_922:
[----:B-123--:R-:W1:Y:S01]  /*b140*/  LDS.128 R28, [R30+0xc00] ;  /* 0x000c00001e1c7984 */ /* 0x00ee620000000c00 */
[----:B------:R-:W-:Y:S01]  /*b150*/  ISETP.NE.AND P4, PT, R44, RZ, PT ;  /* 0x000000ff2c00720c */ /* 0x000fe20003f85270 */
[----:B------:R-:W-:-:S12]  /*b160*/  BSSY B1, `(.L_x_924) ;  /* 0x0000010000017945 */ /* 0x000fd80003800000 */
        /* <DEDUP_REMOVED lines=14> */
[----:B-1----:R2:W-:Y:S02]  /*b250*/  STG.E.128 desc[UR8][R34.64], R28 ;  /* 0x0000001c22007986 */ /* 0x0025e4000c101d08 */
.L_x_925:
[----:B------:R-:W-:Y:S05]  /*b260*/  BSYNC B1 ;  /* 0x0000000000017941 */ /* 0x000fea0003800000 */
.L_x_924:
[----:B------:R-:W-:Y:S04]  /*b270*/  BSSY B1, `(.L_x_926) ;  /* 0x0000010000017945 */ /* 0x000fe80003800000 */
        /* <DEDUP_REMOVED lines=15> */
.L_x_927:
[----:B------:R-:W-:Y:S05]  /*b370*/  BSYNC B1 ;  /* 0x0000000000017941 */ /* 0x000fea0003800000 */
.L_x_926:
[----:B------:R-:W-:Y:S04]  /*b380*/  BSSY B1, `(.L_x_928) ;  /* 0x0000010000017945 */ /* 0x000fe80003800000 */
[----:B------:R-:W-:Y:S05]  /*b390*/  @P3 BRA `(.L_x_929) ;  /* 0x0000000000383947 */ /* 0x000fea0003800000 */
[----:B---3--:R-:W-:Y:S01]  /*b3a0*/  IADD3 R7, P3, R2, 0x28, RZ ;  /* 0x0000002802077810 */ /* 0x008fe20007f7e0ff */
        /* <DEDUP_REMOVED lines=13> */
.L_x_929:
[----:B------:R-:W-:Y:S05]  /*b480*/  BSYNC B1 ;  /* 0x0000000000017941 */ /* 0x000fea0003800000 */
.L_x_928:
        /* <DEDUP_REMOVED lines=16> */
.L_x_931:
[----:B------:R-:W-:Y:S05]  /*b590*/  BSYNC B1 ;  /* 0x0000000000017941 */ /* 0x000fea0003800000 */
.L_x_930:
        /* <DEDUP_REMOVED lines=16> */
.L_x_933:
[----:B------:R-:W-:Y:S05]  /*b6a0*/  BSYNC B1 ;  /* 0x0000000000017941 */ /* 0x000fea0003800000 */
.L_x_932:
        /* <DEDUP_REMOVED lines=16> */
.L_x_935:
[----:B------:R-:W-:Y:S05]  /*b7b0*/  BSYNC B1 ;  /* 0x0000000000017941 */ /* 0x000fea0003800000 */
.L_x_934:
[----:B------:R-:W-:Y:S05]  /*b7c0*/  @P6 BRA `(.L_x_878) ;  /* 0x0000004000b86947 */ /* 0x000fea0003800000 */
[----:B---3--:R-:W-:Y:S01]  /*b7d0*/  IADD3 R5, P0, R2, 0x48, RZ ;  /* 0x0000004802057810 */ /* 0x008fe20007f1e0ff */
        /* <DEDUP_REMOVED lines=14> */
.L_x_896:
[----:B------:R-:W2:Y:S01]  /*b8c0*/  LDC.64 R4, c[0x0][0x878] ;  /* 0x00021e00ff047b82 */ /* 0x000ea20000000a00 */
[----:B------:R-:W-:-:S07]  /*b8d0*/  ULDC.64 UR4, c[0x0][0x208] ;  /* 0x0000820000047ab9 */ /* 0x000fce0000000a00 */
[----:B------:R-:W3:Y:S08]  /*b8e0*/  LDC.64 R6, c[0x0][0x870] ;  /* 0x00021c00ff067b82 */ /* 0x000ef00000000a00 */
[----:B-1----:R-:W1:Y:S01]  /*b8f0*/  LDC.64 R2, c[0x0][0x870] ;  /* 0x00021c00ff027b82 */ /* 0x002e620000000a00 */
[----:B--2---:R-:W-:-:S04]  /*b900*/  ISETP.NE.U32.AND P0, PT, R4, RZ, PT ;  /* 0x000000ff0400720c */ /* 0x004fc80003f05070 */
[----:B------:R-:W-:Y:S02]  /*b910*/  ISETP.NE.AND.EX P0, PT, R5, RZ, PT, P0 ;  /* 0x000000ff0500720c */ /* 0x000fe40003f05300 */
[----:B---3--:R-:W-:-:S04]  /*b920*/  ISETP.NE.U32.AND P1, PT, R6, RZ, PT ;  /* 0x000000ff0600720c */ /* 0x008fc80003f25070 */
[----:B------:R-:W-:Y:S01]  /*b930*/  ISETP.NE.AND.EX P1, PT, R7, RZ, PT, P1 ;  /* 0x000000ff0700720c */ /* 0x000fe20003f25310 */
[----:B-1----:R-:W-:-:S06]  /*b940*/  IMAD.WIDE R8, R236, 0x4, R2 ;  /* 0x00000004ec087825 */ /* 0x002fcc00078e0202 */
[----:B------:R-:W1:Y:S06]  /*b950*/  @P0 LDC.64 R4, c[0x0][0x878] ;  /* 0x00021e00ff040b82 */ /* 0x000e6c0000000a00 */
[----:B------:R-:W2:Y:S01]  /*b960*/  @P1 LDG.E R7, desc[UR4][R8.64] ;  /* 0x0000000408071981 */ /* 0x000ea2000c1e1900 */
[----:B-1----:R-:W-:-:S05]  /*b970*/  @P0 IMAD.WIDE R4, R236, 0x4, R4 ;  /* 0x00000004ec040825 */ /* 0x002fca00078e0204 */
[----:B------:R1:W3:Y:S01]  /*b980*/  @P0 LDG.E R0, desc[UR4][R4.64] ;  /* 0x0000000404000981 */ /* 0x0002e2000c1e1900 */
[----:B------:R-:W-:Y:S01]  /*b990*/  ULDC UR4, c[0x0][0x808] ;  /* 0x0002020000047ab9 */ /* 0x000fe20000000800 */
[----:B------:R-:W4:Y:S02]  /*b9a0*/  S2R R2, SR_TID.X ;  /* 0x0000000000027919 */ /* 0x000f240000002100 */
[----:B----4-:R-:W-:-:S05]  /*b9b0*/  VIADD R11, R2, 0xffffff80 ;  /* 0xffffff80020b7836 */ /* 0x010fca0000000000 */
[----:B------:R-:W-:-:S04]  /*b9c0*/  SHF.R.S32.HI R2, RZ, 0x1f, R11 ;  /* 0x0000001fff027819 */ /* 0x000fc8000001140b */
[----:B0-----:R-:W-:Y:S02]  /*b9d0*/  LEA.HI R10, R2, R11, RZ, 0x5 ;  /* 0x0000000b020a7211 */ /* 0x001fe400078f28ff */
[----:B------:R-:W-:Y:S02]  /*b9e0*/  CS2R R2, SRZ ;  /* 0x0000000000027805 */ /* 0x000fe4000001ff00 */
[----:B------:R-:W-:Y:S02]  /*b9f0*/  LOP3.LUT R6, R10, 0x1fffffe0, RZ, 0xc0, !PT ;  /* 0x1fffffe00a067812 */ /* 0x000fe400078ec0ff */
[----:B------:R-:W-:-:S03]  /*ba00*/  SHF.R.S32.HI R17, RZ, 0x5, R10 ;  /* 0x00000005ff117819 */ /* 0x000fc6000001140a */
[----:B------:R-:W-:-:S04]  /*ba10*/  IMAD.IADD R10, R11, 0x1, -R6 ;  /* 0x000000010b0a7824 */ /* 0x000fc800078e0a06 */
[----:B-1----:R-:W-:-:S05]  /*ba20*/  IMAD.SHL.U32 R4, R10, 0x8, RZ ;  /* 0x000000080a047824 */ /* 0x002fca00078e00ff */
[----:B------:R-:W-:Y:S01]  /*ba30*/  SHF.R.S32.HI R5, RZ, 0x1f, R4 ;  /* 0x0000001fff057819 */ /* 0x000fe20000011404 */
[--C-:B--2---:R-:W-:Y:S01]  /*ba40*/  @P1 IMAD.MOV.U32 R2, RZ, RZ, R7.reuse ;  /* 0x000000ffff021224 */ /* 0x104fe200078e0007 */
[----:B------:R-:W-:-:S04]  /*ba50*/  @P1 SHF.R.S32.HI R3, RZ, 0x1f, R7 ;  /* 0x0000001fff031819 */ /* 0x000fc80000011407 */
[----:B------:R-:W-:Y:S02]  /*ba60*/  IADD3 R6, P2, R17, R2, RZ ;  /* 0x0000000211067210 */ /* 0x000fe40007f5e0ff */
        /* <DEDUP_REMOVED lines=9> */
.L_x_936:
[----:B------:R-:W2:Y:S01]  /*bb00*/  LDL.LU R0, [R1+0xc] ;  /* 0x00000c0001007983 */ /* 0x000ea20000300800 */
[----:B------:R-:W-:Y:S01]  /*bb10*/  ULDC.64 UR6, c[0x0][0x820] ;  /* 0x0002080000067ab9 */ /* 0x000fe20000000a00 */
[----:B------:R-:W-:Y:S02]  /*bb20*/  ULDC UR5, c[0x0][0x80c] ;  /* 0x0002030000057ab9 */ /* 0x000fe40000000800 */
[----:B------:R-:W3:Y:S04]  /*bb30*/  LDL R225, [R1+0x10] ;  /* 0x0000100001e17983 */ /* 0x000ee80000100800 */
[----:B------:R-:W4:Y:S01]  /*bb40*/  LDL R224, [R1+0x8] ;  /* 0x0000080001e07983 */ /* 0x000f220000100800 */
[C---:B------:R-:W-:Y:S01]  /*bb50*/  LEA.HI.X.SX32 R7, R17.reuse, R3, 0x1, P2 ;  /* 0x0000000311077211 */ /* 0x040fe200010f0eff */
[C---:B------:R-:W-:Y:S01]  /*bb60*/  VIADD R8, R17.reuse, 0x8 ;  /* 0x0000000811087836 */ /* 0x040fe20000000000 */
[----:B------:R-:W-:Y:S01]  /*bb70*/  SEL R15, R236, RZ, !P1 ;  /* 0x000000ffec0f7207 */ /* 0x000fe20004800000 */
[----:B------:R-:W-:Y:S01]  /*bb80*/  VIADD R10, R17, 0x20 ;  /* 0x00000020110a7836 */ /* 0x000fe20000000000 */
[----:B------:R-:W-:Y:S01]  /*bb90*/  BSSY B1, `(.L_x_937) ;  /* 0x0000029000017945 */ /* 0x000fe20003800000 */
[----:B--2---:R-:W-:Y:S01]  /*bba0*/  R2UR UR8, R0 ;  /* 0x00000000000872ca */ /* 0x004fe200000e0000 */
[----:B---3--:R-:W-:-:S04]  /*bbb0*/  IMAD R0, R225, UR6, RZ ;  /* 0x00000006e1007c24 */ /* 0x008fc8000f8e02ff */
[C---:B----4-:R-:W-:Y:S02]  /*bbc0*/  IMAD R9, R224.reuse, UR7, R0 ;  /* 0x00000007e0097c24 */ /* 0x050fe4000f8e0200 */
[----:B------:R-:W-:Y:S02]  /*bbd0*/  VIADD R0, R17, 0x10 ;  /* 0x0000001011007836 */ /* 0x000fe40000000000 */
[----:B------:R-:W-:-:S04]  /*bbe0*/  IMAD.WIDE.U32 R2, R224, UR6, R4 ;  /* 0x00000006e0027c25 */ /* 0x000fc8000f8e0004 */
[----:B------:R-:W-:Y:S01]  /*bbf0*/  UIMAD UR4, UR8, -0x50, UR4 ;  /* 0xffffffb0080478a4 */ /* 0x000fe2000f8e0204 */
[----:B------:R-:W-:Y:S01]  /*bc00*/  ULDC.64 UR6, c[0x0][0x828] ;  /* 0x00020a0000067ab9 */ /* 0x000fe20000000a00 */
[----:B------:R-:W-:Y:S02]  /*bc10*/  IMAD.IADD R3, R9, 0x1, R3 ;  /* 0x0000000109037824 */ /* 0x000fe400078e0203 */
[----:B------:R-:W-:Y:S02]  /*bc20*/  IMAD.U32 R13, RZ, RZ, UR8 ;  /* 0x00000008ff0d7e24 */ /* 0x000fe4000f8e00ff */
[----:B------:R-:W-:Y:S02]  /*bc30*/  ISETP.GE.AND P0, PT, R17, UR4, PT ;  /* 0x0000000411007c0c */ /* 0x000fe4000bf06270 */
[----:B------:R-:W-:Y:S02]  /*bc40*/  ISETP.GE.AND P5, PT, R0, UR4, PT ;  /* 0x0000000400007c0c */ /* 0x000fe4000bfa6270 */
[----:B------:R-:W-:-:S02]  /*bc50*/  SHF.R.S32.HI R0, RZ, 0x1f, R236 ;  /* 0x0000001fff007819 */ /* 0x000fc400000114ec */
[----:B------:R-:W-:Y:S02]  /*bc60*/  ISETP.GE.OR P2, PT, R4, UR5, P0 ;  /* 0x0000000504007c0c */ /* 0x000fe40008746670 */
[----:B------:R-:W-:Y:S02]  /*bc70*/  SEL R12, R0, RZ, !P1 ;  /* 0x000000ff000c7207 */ /* 0x000fe40004800000 */
[----:B------:R-:W-:Y:S01]  /*bc80*/  ISETP.GE.AND P6, PT, R8, UR4, PT ;  /* 0x0000000408007c0c */ /* 0x000fe2000bfc6270 */
[----:B------:R-:W-:Y:S01]  /*bc90*/  VIADD R8, R17, 0x18 ;  /* 0x0000001811087836 */ /* 0x000fe20000000000 */
[----:B------:R-:W-:Y:S01]  /*bca0*/  ISETP.GE.AND P3, PT, R10, UR4, PT ;  /* 0x000000040a007c0c */ /* 0x000fe2000bf66270 */
[----:B------:R-:W-:Y:S01]  /*bcb0*/  IMAD R0, R12, UR6, RZ ;  /* 0x000000060c007c24 */ /* 0x000fe2000f8e02ff */
[----:B------:R-:W-:Y:S01]  /*bcc0*/  P2R R14, PR, RZ, 0x40 ;  /* 0x00000040ff0e7803 */ /* 0x000fe20000000000 */
[----:B------:R-:W-:Y:S01]  /*bcd0*/  IMAD.WIDE.U32 R10, R15, UR6, R2 ;  /* 0x000000060f0a7c25 */ /* 0x000fe2000f8e0002 */
[----:B------:R-:W-:-:S02]  /*bce0*/  ISETP.GE.AND P4, PT, R8, UR4, PT ;  /* 0x0000000408007c0c */ /* 0x000fc4000bf86270 */
[----:B------:R-:W-:Y:S01]  /*bcf0*/  P2R R16, PR, RZ, 0x20 ;  /* 0x00000020ff107803 */ /* 0x000fe20000000000 */
[----:B------:R-:W-:Y:S01]  /*bd00*/  IMAD R9, R15, UR7, R0 ;  /* 0x000000070f097c24 */ /* 0x000fe2000f8e0200 */
[----:B------:R-:W-:Y:S01]  /*bd10*/  P2R R18, PR, RZ, 0x10 ;  /* 0x00000010ff127803 */ /* 0x000fe20000000000 */
[----:B------:R-:W-:Y:S01]  /*bd20*/  IMAD.WIDE R2, R13, 0x50, R6 ;  /* 0x000000500d027825 */ /* 0x000fe200078e0206 */
        /* <DEDUP_REMOVED lines=15> */
.L_x_938:
[----:B------:R-:W-:Y:S05]  /*be20*/  BSYNC B1 ;  /* 0x0000000000017941 */ /* 0x000fea0003800000 */
.L_x_937:
        /* <DEDUP_REMOVED lines=13> */
[----:B0-----:R-:W-:Y:S01]  /*bf00*/  LEA R20, P1, R6, UR6, 0x1 ;  /* 0x0000000606147c11 */ /* 0x001fe2000f8208ff */
[----:B------:R-:W-:-:S05]  /*bf10*/  IMAD.IADD R7, R7, 0x1, R13 ;  /* 0x0000000107077824 */ /* 0x000fca00078e020d */
[----:B------:R-:W-:-:S05]  /*bf20*/  LEA.HI.X R21, R6, UR7, R7, 0x1, P1 ;  /* 0x0000000706157c11 */ /* 0x000fca00088f0c07 */
[----:B------:R1:W-:Y:S02]  /*bf30*/  STG.E.128 desc[UR8][R20.64], RZ ;  /* 0x000000ff14007986 */ /* 0x0003e4000c101d08 */
.L_x_940:
[----:B------:R-:W-:Y:S05]  /*bf40*/  BSYNC B1 ;  /* 0x0000000000017941 */ /* 0x000fea0003800000 */
.L_x_939:
        /* <DEDUP_REMOVED lines=13> */
[----:B01----:R-:W-:Y:S01]  /*c020*/  LEA R20, P2, R6, UR6, 0x1 ;  /* 0x0000000606147c11 */ /* 0x003fe2000f8408ff */
[----:B------:R-:W-:-:S05]  /*c030*/  IMAD.IADD R7, R7, 0x1, R13 ;  /* 0x0000000107077824 */ /* 0x000fca00078e020d */
[----:B------:R-:W-:-:S05]  /*c040*/  LEA.HI.X R21, R6, UR7, R7, 0x1, P2 ;  /* 0x0000000706157c11 */ /* 0x000fca00090f0c07 */
[----:B------:R2:W-:Y:S02]  /*c050*/  STG.E.128 desc[UR8][R20.64], RZ ;  /* 0x000000ff14007986 */ /* 0x0005e4000c101d08 */
.L_x_942:
[----:B------:R-:W-:Y:S05]  /*c060*/  BSYNC B1 ;  /* 0x0000000000017941 */ /* 0x000fea0003800000 */
.L_x_941:
        /* <DEDUP_REMOVED lines=14> */
[----:B012---:R-:W-:Y:S01]  /*c150*/  LEA R20, P1, R6, UR6, 0x1 ;  /* 0x0000000606147c11 */ /* 0x007fe2000f8208ff */
[----:B------:R-:W-:-:S05]  /*c160*/  IMAD.IADD R7, R7, 0x1, R13 ;  /* 0x0000000107077824 */ /* 0x000fca00078e020d */
[----:B------:R-:W-:-:S05]  /*c170*/  LEA.HI.X R21, R6, UR7, R7, 0x1, P1 ;  /* 0x0000000706157c11 */ /* 0x000fca00088f0c07 */
[----:B------:R3:W-:Y:S02]  /*c180*/  STG.E.128 desc[UR8][R20.64], RZ ;  /* 0x000000ff14007986 */ /* 0x0007e4000c101d08 */
.L_x_944:
[----:B------:R-:W-:Y:S05]  /*c190*/  BSYNC B1 ;  /* 0x0000000000017941 */ /* 0x000fea0003800000 */
.L_x_943:
[----:B------:R-:W-:Y:S01]  /*c1a0*/  BSSY B1, `(.L_x_945) ;  /* 0x0000011000017945 */ /* 0x000fe20003800000 */
[----:B------:R-:W-:-:S03]  /*c1b0*/  ISETP.GE.AND P1, PT, R22, UR4, PT ;  /* 0x0000000416007c0c */ /* 0x000fc6000bf26270 */
        /* <DEDUP_REMOVED lines=11> */
[----:B0123--:R-:W-:Y:S01]  /*c270*/  LEA R20, P2, R6, UR6, 0x1 ;  /* 0x0000000606147c11 */ /* 0x00ffe2000f8408ff */
[----:B------:R-:W-:-:S05]  /*c280*/  IMAD.IADD R7, R7, 0x1, R13 ;  /* 0x0000000107077824 */ /* 0x000fca00078e020d */
[----:B------:R-:W-:-:S05]  /*c290*/  LEA.HI.X R21, R6, UR7, R7, 0x1, P2 ;  /* 0x0000000706157c11 */ /* 0x000fca00090f0c07 */
[----:B------:R4:W-:Y:S02]  /*c2a0*/  STG.E.128 desc[UR8][R20.64], RZ ;  /* 0x000000ff14007986 */ /* 0x0009e4000c101d08 */
.L_x_946:
[----:B------:R-:W-:Y:S05]  /*c2b0*/  BSYNC B1 ;  /* 0x0000000000017941 */ /* 0x000fea0003800000 */
.L_x_945:
[----:B------:R-:W-:Y:S01]  /*c2c0*/  ISETP.GE.OR P2, PT, R4, UR5, P1 ;  /* 0x0000000504007c0c */ /* 0x000fe20008f46670 */
[----:B------:R-:W-:Y:S01]  /*c2d0*/  BSSY B1, `(.L_x_947) ;  /* 0x0000011000017945 */ /* 0x000fe20003800000 */
[----:B------:R-:W-:-:S11]  /*c2e0*/  VIADD R22, R17, 0x30 ;  /* 0x0000003011167836 */ /* 0x000fd60000000000 */
        /* <DEDUP_REMOVED lines=15> */
.L_x_948:
[----:B------:R-:W-:Y:S05]  /*c3e0*/  BSYNC B1 ;  /* 0x0000000000017941 */ /* 0x000fea0003800000 */
.L_x_947:
[----:B------:R-:W-:Y:S01]  /*c3f0*/  ISETP.GE.AND P2, PT, R22, UR4, PT ;  /* 0x0000000416007c0c */ /* 0x000fe2000bf46270 */
[----:B------:R-:W-:Y:S01]  /*c400*/  BSSY B1, `(.L_x_949) ;  /* 0x0000014000017945 */ /* 0x000fe20003800000 */
[C---:B------:R-:W-:Y:S02]  /*c410*/  VIADD R22, R17.reuse, 0x38 ;  /* 0x0000003811167836 */ /* 0x040fe40000000000 */
        /* <DEDUP_REMOVED lines=18> */
.L_x_950:
[----:B------:R-:W-:Y:S05]  /*c540*/  BSYNC B1 ;  /* 0x0000000000017941 */ /* 0x000fea0003800000 */
.L_x_949:
[----:B------:R-:W-:Y:S01]  /*c550*/  ISETP.GE.AND P3, PT, R22, UR4, PT ;  /* 0x0000000416007c0c */ /* 0x000fe2000bf66270 */
        /* <DEDUP_REMOVED lines=17> */
.L_x_952:
[----:B------:R-:W-:Y:S05]  /*c670*/  BSYNC B1 ;  /* 0x0000000000017941 */ /* 0x000fea0003800000 */
.L_x_951:
        /* <DEDUP_REMOVED lines=18> */
.L_x_954:
[----:B------:R-:W-:Y:S05]  /*c7a0*/  BSYNC B1 ;  /* 0x0000000000017941 */ /* 0x000fea0003800000 */
.L_x_953:
        /* <DEDUP_REMOVED lines=18> */
.L_x_956:
[----:B------:R-:W-:Y:S05]  /*c8d0*/  BSYNC B1 ;  /* 0x0000000000017941 */ /* 0x000fea0003800000 */
.L_x_955:
[----:B------:R-:W-:Y:S01]  /*c8e0*/  ULDC.64 UR4, c[0x0][0x850] ;  /* 0x0002140000047ab9 */ /* 0x000fe20000000a00 */
[----:B------:R-:W-:Y:S01]  /*c8f0*/  ULDC UR6, c[0x0][0x83c] ;  /* 0x00020f0000067ab9 */ /* 0x000fe20000000800 */
[----:B------:R-:W-:Y:S01]  /*c900*/  IMAD R0, R225, UR4, RZ ;  /* 0x00000004e1007c24 */ /* 0x000fe2000f8e02ff */
[----:B0-----:R-:W-:Y:S01]  /*c910*/  P2R R8, PR, RZ, 0x8 ;  /* 0x00000008ff087803 */ /* 0x001fe20000000000 */
[----:B------:R-:W-:Y:S01]  /*c920*/  IMAD.WIDE.U32 R6, R224, UR4, R4 ;  /* 0x00000004e0067c25 */ /* 0x000fe2000f8e0004 */
[----:B------:R-:W-:Y:S01]  /*c930*/  P2R R9, PR, RZ, 0x10 ;  /* 0x00000010ff097803 */ /* 0x000fe20000000000 */
[----:B------:R-:W-:Y:S01]  /*c940*/  BSSY B1, `(.L_x_957) ;  /* 0x0000029000017945 */ /* 0x000fe20003800000 */
[----:B------:R-:W-:Y:S01]  /*c950*/  ISETP.GE.OR P0, PT, R4, UR6, P0 ;  /* 0x0000000604007c0c */ /* 0x000fe20008706670 */
[----:B------:R-:W-:Y:S01]  /*c960*/  IMAD R5, R224, UR5, R0 ;  /* 0x00000005e0057c24 */ /* 0x000fe2000f8e0200 */
[----:B------:R-:W-:Y:S01]  /*c970*/  ISETP.NE.AND P3, PT, R14, RZ, PT ;  /* 0x000000ff0e00720c */ /* 0x000fe20003f65270 */
[----:B------:R-:W-:Y:S01]  /*c980*/  ULDC.64 UR4, c[0x0][0x858] ;  /* 0x0002160000047ab9 */ /* 0x000fe20000000a00 */
[----:B------:R-:W-:Y:S01]  /*c990*/  ISETP.NE.AND P4, PT, R16, RZ, PT ;  /* 0x000000ff1000720c */ /* 0x000fe20003f85270 */
[----:B------:R-:W-:Y:S01]  /*c9a0*/  IMAD.IADD R7, R5, 0x1, R7 ;  /* 0x0000000105077824 */ /* 0x000fe200078e0207 */
[----:B------:R-:W-:Y:S01]  /*c9b0*/  P2R R10, PR, RZ, 0x20 ;  /* 0x00000020ff0a7803 */ /* 0x000fe20000000000 */
[----:B------:R-:W-:Y:S01]  /*c9c0*/  IMAD R0, R12, UR4, RZ ;  /* 0x000000040c007c24 */ /* 0x000fe2000f8e02ff */
[----:B------:R-:W-:-:S02]  /*c9d0*/  ISETP.NE.AND P5, PT, R18, RZ, PT ;  /* 0x000000ff1200720c */ /* 0x000fc40003fa5270 */
[C---:B------:R-:W-:Y:S01]  /*c9e0*/  ISETP.GE.OR P3, PT, R4.reuse, UR6, P3 ;  /* 0x0000000604007c0c */ /* 0x040fe20009f66670 */
[----:B------:R-:W-:Y:S01]  /*c9f0*/  IMAD R5, R15, UR5, R0 ;  /* 0x000000050f057c24 */ /* 0x000fe2000f8e0200 */
[C---:B------:R-:W-:Y:S02]  /*ca00*/  ISETP.GE.OR P4, PT, R4.reuse, UR6, P4 ;  /* 0x0000000604007c0c */ /* 0x040fe4000a786670 */
[----:B------:R-:W-:Y:S02]  /*ca10*/  ISETP.GE.OR P5, PT, R4, UR6, P5 ;  /* 0x0000000604007c0c */ /* 0x000fe4000afa6670 */
[----:B------:R-:W-:Y:S02]  /*ca20*/  P2R R13, PR, RZ, 0x8 ;  /* 0x00000008ff0d7803 */ /* 0x000fe40000000000 */
[----:B------:R-:W-:Y:S02]  /*ca30*/  P2R R14, PR, RZ, 0x10 ;  /* 0x00000010ff0e7803 */ /* 0x000fe40000000000 */
[----:B------:R-:W-:-:S02]  /*ca40*/  ISETP.NE.AND P3, PT, R8, RZ, PT ;  /* 0x000000ff0800720c */ /* 0x000fc40003f65270 */
[----:B------:R-:W-:Y:S01]  /*ca50*/  ISETP.NE.AND P4, PT, R9, RZ, PT ;  /* 0x000000ff0900720c */ /* 0x000fe20003f85270 */
[----:B------:R-:W-:Y:S01]  /*ca60*/  IMAD.WIDE.U32 R8, R15, UR4, R6 ;  /* 0x000000040f087c25 */ /* 0x000fe2000f8e0006 */
[----:B------:R-:W-:Y:S02]  /*ca70*/  P2R R16, PR, RZ, 0x20 ;  /* 0x00000020ff107803 */ /* 0x000fe40000000000 */
[----:B------:R-:W-:Y:S01]  /*ca80*/  ISETP.NE.AND P6, PT, R19, RZ, PT ;  /* 0x000000ff1300720c */ /* 0x000fe20003fc5270 */
[----:B------:R-:W-:Y:S01]  /*ca90*/  IMAD.IADD R7, R9, 0x1, R5 ;  /* 0x0000000109077824 */ /* 0x000fe200078e0205 */
[----:B------:R-:W-:Y:S02]  /*caa0*/  ISETP.NE.AND P5, PT, R10, RZ, PT ;  /* 0x000000ff0a00720c */ /* 0x000fe40003fa5270 */
[C---:B------:R-:W-:Y:S02]  /*cab0*/  ISETP.GE.OR P6, PT, R4.reuse, UR6, P6 ;  /* 0x0000000604007c0c */ /* 0x040fe4000b7c6670 */
        /* <DEDUP_REMOVED lines=17> */
.L_x_958:
[----:B------:R-:W-:Y:S05]  /*cbd0*/  BSYNC B1 ;  /* 0x0000000000017941 */ /* 0x000fea0003800000 */
.L_x_957:
        /* <DEDUP_REMOVED lines=17> */
.L_x_960:
[----:B------:R-:W-:Y:S05]  /*ccf0*/  BSYNC B1 ;  /* 0x0000000000017941 */ /* 0x000fea0003800000 */
.L_x_959:
        /* <DEDUP_REMOVED lines=17> */
.L_x_962:
[----:B------:R-:W-:Y:S05]  /*ce10*/  BSYNC B1 ;  /* 0x0000000000017941 */ /* 0x000fea0003800000 */
.L_x_961:
        /* <DEDUP_REMOVED lines=17> */
.L_x_964:
[----:B------:R-:W-:Y:S05]  /*cf30*/  BSYNC B1 ;  /* 0x0000000000017941 */ /* 0x000fea0003800000 */
.L_x_963:
        /* <DEDUP_REMOVED lines=16> */
.L_x_966:
[----:B------:R-:W-:Y:S05]  /*d040*/  BSYNC B1 ;  /* 0x0000000000017941 */ /* 0x000fea0003800000 */
.L_x_965:
        /* <DEDUP_REMOVED lines=16> */
.L_x_968:
[----:B------:R-:W-:Y:S05]  /*d150*/  BSYNC B1 ;  /* 0x0000000000017941 */ /* 0x000fea0003800000 */
.L_x_967:
        /* <DEDUP_REMOVED lines=16> */
.L_x_970:
[----:B------:R-:W-:Y:S05]  /*d260*/  BSYNC B1 ;  /* 0x0000000000017941 */ /* 0x000fea0003800000 */
.L_x_969:
        /* <DEDUP_REMOVED lines=16> */
.L_x_972:
[----:B------:R-:W-:Y:S05]  /*d370*/  BSYNC B1 ;  /* 0x0000000000017941 */ /* 0x000fea0003800000 */
.L_x_971:
        /* <DEDUP_REMOVED lines=16> */
.L_x_974:
[----:B------:R-:W-:Y:S05]  /*d480*/  BSYNC B1 ;  /* 0x0000000000017941 */ /* 0x000fea0003800000 */
.L_x_973:
        /* <DEDUP_REMOVED lines=16> */
.L_x_871:
[----:B------:R-:W-:-:S08]  /*d590*/  NOP ;  /* 0x0000000000007918 */ /* 0x000fd00000000000 */
[----:B------:R-:W0:-:S00]  /*d5a0*/  USETMAXREG.DEALLOC.CTAPOOL 0x18 ;  /* 0x00000018000079c8 */ /* 0x000e0000080e0500 */
[----:B0-----:R-:W-:-:S06]  /*d5b0*/  LOP3.LUT R0, R0, 0x3, RZ, 0xc0, !PT ;  /* 0x0000000300007812 */ /* 0x001fcc00078ec0ff */
[----:B------:R-:W0:Y:S02]  /*d5c0*/  SHFL.IDX PT, R0, R0, RZ, 0x1f ;  /* 0x00001fff00007589 */ /* 0x000e2400000e0000 */
[----:B0-----:R-:W-:-:S13]  /*d5d0*/  ISETP.NE.AND P0, PT, R0, RZ, PT ;  /* 0x000000ff0000720c */ /* 0x001fda0003f05270 */
[----:B------:R-:W-:Y:S05]  /*d5e0*/  @P0 BRA `(.L_x_878) ;  /* 0x0000002400300947 */ /* 0x000fea0003800000 */
[----:B------:R-:W0:Y:S01]  /*d5f0*/  S2UR UR6, SR_CTAID.X ;  /* 0x00000000000679c3 */ /* 0x000e220000002500 */
[----:B------:R-:W-:Y:S02]  /*d600*/  ULDC UR9, c[0x0][0x8d0] ;  /* 0x0002340000097ab9 */ /* 0x000fe40000000800 */
[----:B------:R-:W-:-:S11]  /*d610*/  UISETP.NE.AND UP0, UPT, UR9, 0x1, UPT ;  /* 0x000000010900788c */ /* 0x000fd6000bf05270 */
[----:B------:R-:W-:Y:S01]  /*d620*/  @UP0 ULDC UR4, c[0x0][0x8d4] ;  /* 0x0002350000040ab9 */ /* 0x000fe20000000800 */
[----:B------:R-:W-:Y:S01]  /*d630*/  @UP0 ULDC UR7, c[0x0][0x8d8] ;  /* 0x0002360000070ab9 */ /* 0x000fe20000000800 */
[----:B0-----:R-:W-:Y:S02]  /*d640*/  UIMAD.WIDE.U32 UR4, UR6, UR4, URZ ;  /* 0x00000004060472a5 */ /* 0x001fe4000f8e003f */
[----:B------:R-:W-:Y:S02]  /*d650*/  UMOV UR8, UR6 ;  /* 0x0000000600087c82 */ /* 0x000fe40008000000 */
[----:B------:R-:W-:-:S03]  /*d660*/  @UP0 USHF.R.U32.HI UR8, URZ, UR7, UR5 ;  /* 0x000000073f080299 */ /* 0x000fc60008011605 */
[----:B------:R-:W-:Y:S02]  /*d670*/  ULDC UR4, c[0x0][0x8e8] ;  /* 0x00023a0000047ab9 */ /* 0x000fe40000000800 */
[----:B------:R-:W-:Y:S02]  /*d680*/  UISETP.GE.AND UP0, UPT, UR8, UR4, UPT ;  /* 0x000000040800728c */ /* 0x000fe4000bf06270 */
[----:B------:R-:W-:-:S04]  /*d690*/  UIADD3 UR4, -UR8, URZ, URZ ;  /* 0x0000003f08047290 */ /* 0x000fc8000fffe13f */
[----:B------:R-:W-:Y:S01]  /*d6a0*/  PLOP3.LUT P0, PT, PT, PT, UP0, 0x80, 0x0 ;  /* 0x000000000000781c */ /* 0x000fe20003f0f008 */
[----:B------:R-:W-:-:S12]  /*d6b0*/  UIMAD UR9, UR9, UR4, UR6 ;  /* 0x00000004090972a4 */ /* 0x000fd8000f8e0206 */
        /* <DEDUP_REMOVED lines=9> */
.L_x_975:
[----:B------:R-:W-:Y:S01]  /*d750*/  ULDC UR5, c[0x0][0x8c4] ;  /* 0x0002310000057ab9 */ /* 0x000fe20000000800 */
[----:B------:R-:W-:Y:S01]  /*d760*/  UMOV UR4, UR9 ;  /* 0x0000000900047c82 */ /* 0x000fe20008000000 */
[----:B------:R-:W-:-:S11]  /*d770*/  UISETP.NE.AND UP0, UPT, UR5, 0x1, UPT ;  /* 0x000000010500788c */ /* 0x000fd6000bf05270 */
[----:B------:R-:W-:Y:S02]  /*d780*/  @UP0 ULDC.64 UR10, c[0x0][0x8c8] ;  /* 0x00023200000a0ab9 */ /* 0x000fe40000000a00 */
[----:B------:R-:W-:-:S04]  /*d790*/  UIMAD.WIDE.U32 UR6, UR9, UR10, URZ ;  /* 0x0000000a090672a5 */ /* 0x000fc8000f8e003f */
[----:B------:R-:W-:-:S04]  /*d7a0*/  @UP0 USHF.R.U32.HI UR4, URZ, UR11, UR7 ;  /* 0x0000000b3f040299 */ /* 0x000fc80008011607 */
[----:B------:R-:W-:-:S12]  /*d7b0*/  UIMAD UR5, UR4, UR5, URZ ;  /* 0x00000005040572a4 */ /* 0x000fd8000f8e023f */
.L_x_976:
        /* <DEDUP_REMOVED lines=9> */
[----:B------:R-:W-:-:S03]  /*d850*/  @UP0 USHF.R.U32.HI UR21, URZ, UR8, UR7 ;  /* 0x000000083f150299 */ /* 0x000fc60008011607 */
[----:B------:R-:W-:Y:S01]  /*d860*/  ULDC.64 UR6, c[0x0][0x8f8] ;  /* 0x00023e0000067ab9 */ /* 0x000fe20000000a00 */
[----:B------:R-:W-:Y:S01]  /*d870*/  UIADD3 UR20, -UR21, URZ, URZ ;  /* 0x0000003f15147290 */ /* 0x000fe2000fffe13f */
[----:B------:R-:W-:-:S03]  /*d880*/  ISETP.NE.U32.AND P0, PT, RZ, UR6, PT ;  /* 0x00000006ff007c0c */ /* 0x000fc6000bf05070 */
[----:B------:R-:W-:Y:S01]  /*d890*/  UIMAD UR20, UR10, UR20, UR5 ;  /* 0x000000140a1472a4 */ /* 0x000fe2000f8e0205 */
[----:B------:R-:W-:-:S13]  /*d8a0*/  ISETP.NE.AND.EX P0, PT, RZ, UR7, PT, P0 ;  /* 0x00000007ff007c0c */ /* 0x000fda000bf05300 */
        /* <DEDUP_REMOVED lines=9> */
.L_x_977:
[----:B------:R-:W-:Y:S02]  /*d940*/  ULDC.64 UR6, c[0x0][0x8f0] ;  /* 0x00023c0000067ab9 */ /* 0x000fe40000000a00 */
[----:B------:R-:W-:-:S04]  /*d950*/  ISETP.NE.U32.AND P0, PT, RZ, UR6, PT ;  /* 0x00000006ff007c0c */ /* 0x000fc8000bf05070 */
[----:B------:R-:W-:-:S13]  /*d960*/  ISETP.NE.AND.EX P0, PT, RZ, UR7, PT, P0 ;  /* 0x00000007ff007c0c */ /* 0x000fda000bf05300 */
[----:B------:R-:W-:Y:S05]  /*d970*/  @!P0 BRA `(.L_x_979) ;  /* 0x00000000002c8947 */ /* 0x000fea0003800000 */
[----:B------:R-:W-:Y:S01]  /*d980*/  ULDC.64 UR6, c[0x0][0x8f0] ;  /* 0x00023c0000067ab9 */ /* 0x000fe20000000a00 */
[----:B------:R-:W-:Y:S01]  /*d990*/  ULDC.64 UR8, c[0x0][0x208] ;  /* 0x0000820000087ab9 */ /* 0x000fe20000000a00 */
[----:B------:R-:W-:-:S06]  /*d9a0*/  UIMAD.WIDE UR6, UR21, 0x4, UR6 ;  /* 0x00000004150678a5 */ /* 0x000fcc000f8e0206 */
[----:B------:R-:W-:Y:S02]  /*d9b0*/  IMAD.U32 R2, RZ, RZ, UR6 ;  /* 0x00000006ff027e24 */ /* 0x000fe4000f8e00ff */
[----:B------:R-:W-:-:S05]  /*d9c0*/  IMAD.U32 R3, RZ, RZ, UR7 ;  /* 0x00000007ff037e24 */ /* 0x000fca000f8e00ff */
[----:B------:R-:W2:Y:S04]  /*d9d0*/  LDG.E R0, desc[UR8][R2.64] ;  /* 0x0000000802007981 */ /* 0x000ea8000c1e1900 */
[----:B------:R-:W3:Y:S01]  /*d9e0*/  LDG.E R4, desc[UR8][R2.64+0x4] ;  /* 0x0000040802047981 */ /* 0x000ee2000c1e1900 */
[----:B--2---:R-:W-:Y:S02]  /*d9f0*/  R2UR UR5, R0 ;  /* 0x00000000000572ca */ /* 0x004fe400000e0000 */
[----:B---3--:R-:W-:-:S13]  /*da00*/  R2UR UR6, R4 ;  /* 0x00000000040672ca */ /* 0x008fda00000e0000 */
[----:B------:R-:W-:Y:S01]  /*da10*/  UIADD3 UR5, -UR5, UR6, URZ ;  /* 0x0000000605057290 */ /* 0x000fe2000fffe13f */
[----:B------:R-:W-:Y:S11]  /*da20*/  BRA `(.L_x_978) ;  /* 0x0000000000047947 */ /* 0x000ff60003800000 */
.L_x_979:
[----:B------:R-:W-:-:S05]  /*da30*/  ULDC UR5, c[0x0][0x8ec] ;  /* 0x00023b0000057ab9 */ /* 0x000fca0000000800 */
.L_x_978:
[----:B------:R-:W-:Y:S01]  /*da40*/  UIADD3 UR5, UR5, 0x4f, URZ ;  /* 0x0000004f05057890 */ /* 0x000fe2000fffe03f */
[----:B------:R-:W-:Y:S02]  /*da50*/  IMAD.MOV.U32 R4, RZ, RZ, 0x1 ;  /* 0x00000001ff047424 */ /* 0x000fe400078e00ff */
[----:B------:R-:W-:Y:S01]  /*da60*/  IMAD.MOV.U32 R8, RZ, RZ, RZ ;  /* 0x000000ffff087224 */ /* 0x000fe200078e00ff */
[----:B------:R-:W-:Y:S01]  /*da70*/  UIMAD.WIDE UR6, UR5, 0x66666667, URZ ;  /* 0x66666667050678a5 */ /* 0x000fe2000f8e023f */
[----:B------:R-:W-:-:S03]  /*da80*/  IMAD.MOV.U32 R9, RZ, RZ, 0x1 ;  /* 0x00000001ff097424 */ /* 0x000fc600078e00ff */
[----:B------:R-:W-:-:S04]  /*da90*/  USHF.R.U32.HI UR5, URZ, 0x1f, UR7 ;  /* 0x0000001f3f057899 */ /* 0x000fc80008011607 */
[----:B------:R-:W-:-:S04]  /*daa0*/  ULEA.HI.SX32 UR5, UR7, UR5, 0x1b ;  /* 0x0000000507057291 */ /* 0x000fc8000f8fda3f */
[----:B------:R-:W-:-:S04]  /*dab0*/  UISETP.GE.AND UP0, UPT, UR4, UR5, UPT ;  /* 0x000000050400728c */ /* 0x000fc8000bf06270 */
[----:B------:R-:W-:-:S06]  /*dac0*/  USEL UR21, UR21, 0xffffffff, !UP0 ;  /* 0xffffffff15157887 */ /* 0x000fcc000c000000 */
        /* <DEDUP_REMOVED lines=16> */
[----:B------:R-:W-:Y:S01]  /*dbd0*/  UISETP.NE.AND.EX UP2, UPT, UR11, URZ, UPT, UP2 ;  /* 0x0000003f0b00728c */ /* 0x000fe2000bf45320 */
[----:B------:R-:W-:-:S04]  /*dbe0*/  ULDC.64 UR12, c[0x0][0x778] ;  /* 0x0001de00000c7ab9 */ /* 0x000fc80000000a00 */
[----:B------:R-:W2:Y:S01]  /*dbf0*/  @P1 LDG.E R7, desc[UR16][R2.64] ;  /* 0x0000001002071981 */ /* 0x000ea2000c1e1900 */
[----:B------:R-:W-:Y:S01]  /*dc00*/  PLOP3.LUT P2, PT, PT, PT, UP0, 0x80, 0x0 ;  /* 0x000000000000781c */ /* 0x000fe20003f4f008 */
[----:B------:R-:W-:Y:S01]  /*dc10*/  UIMAD.WIDE UR12, UR21, 0x4, UR12 ;  /* 0x00000004150c78a5 */ /* 0x000fe2000f8e020c */
[----:B------:R-:W-:Y:S01]  /*dc20*/  PLOP3.LUT P3, PT, PT, PT, UP2, 0x80, 0x0 ;  /* 0x000000000000781c */ /* 0x000fe20003f6f028 */
[----:B------:R0:W3:Y:S02]  /*dc30*/  @P1 LDG.E R0, desc[UR16][R2.64] ;  /* 0x0000001002001981 */ /* 0x0000e4000c1e1900 */
[----:B------:R-:W-:Y:S02]  /*dc40*/  @UP2 ULDC.64 UR6, c[0x0][0x780] ;  /* 0x0001e00000062ab9 */ /* 0x000fe40000000a00 */
[----:B------:R-:W-:Y:S01]  /*dc50*/  @UP2 UIMAD.WIDE UR6, UR21, 0x4, UR6 ;  /* 0x00000004150628a5 */ /* 0x000fe2000f8e0206 */
[----:B0-----:R-:W-:Y:S02]  /*dc60*/  IMAD.U32 R2, RZ, RZ, UR12 ;  /* 0x0000000cff027e24 */ /* 0x001fe4000f8e00ff */
[----:B------:R-:W-:-:S05]  /*dc70*/  IMAD.U32 R3, RZ, RZ, UR13 ;  /* 0x0000000dff037e24 */ /* 0x000fca000f8e00ff */
[----:B------:R0:W4:Y:S02]  /*dc80*/  @P2 LDG.E R5, desc[UR16][R2.64] ;  /* 0x0000001002052981 */ /* 0x000124000c1e1900 */
[----:B0-----:R-:W-:Y:S02]  /*dc90*/  IMAD.U32 R2, RZ, RZ, UR6 ;  /* 0x00000006ff027e24 */ /* 0x001fe4000f8e00ff */
[----:B------:R-:W-:-:S05]  /*dca0*/  IMAD.U32 R3, RZ, RZ, UR7 ;  /* 0x00000007ff037e24 */ /* 0x000fca000f8e00ff */
[----:B------:R-:W5:Y:S01]  /*dcb0*/  @P3 LDG.E R6, desc[UR16][R2.64] ;  /* 0x0000001002063981 */ /* 0x000f62000c1e1900 */
[----:B------:R-:W-:Y:S01]  /*dcc0*/  ULDC.64 UR16, c[0x0][0x788] ;  /* 0x0001e20000107ab9 */ /* 0x000fe20000000a00 */
[----:B------:R-:W-:Y:S01]  /*dcd0*/  UMOV UR54, URZ ;  /* 0x0000003f00367c82 */ /* 0x000fe20008000000 */
[----:B------:R-:W-:Y:S01]  /*dce0*/  ISETP.NE.U32.AND P0, PT, RZ, UR16, PT ;  /* 0x00000010ff007c0c */ /* 0x000fe2000bf05070 */
[----:B------:R-:W-:-:S03]  /*dcf0*/  UMOV UR11, URZ ;  /* 0x0000003f000b7c82 */ /* 0x000fc60008000000 */
[----:B------:R-:W-:Y:S02]  /*dd00*/  ISETP.NE.AND.EX P0, PT, RZ, UR17, PT, P0 ;  /* 0x00000011ff007c0c */ /* 0x000fe4000bf05300 */
[----:B--2---:R-:W-:Y:S02]  /*dd10*/  @P1 R2UR UR5, R7 ;  /* 0x00000000070512ca */ /* 0x004fe400000e0000 */
[----:B---3--:R-:W-:-:S11]  /*dd20*/  @P1 R2UR UR54, R0 ;  /* 0x00000000003612ca */ /* 0x008fd600000e0000 */
[----:B------:R-:W-:-:S04]  /*dd30*/  @UP1 ULEA UR5, UR21, UR5, 0x6 ;  /* 0x0000000515051291 */ /* 0x000fc8000f8e303f */
[----:B------:R-:W-:-:S04]  /*dd40*/  @UP1 USHF.R.S32.HI UR6, URZ, 0x1f, UR5 ;  /* 0x0000001f3f061899 */ /* 0x000fc80008011405 */
[----:B------:R-:W-:Y:S01]  /*dd50*/  @UP1 ULEA.HI UR6, UR6, UR5, URZ, 0x6 ;  /* 0x0000000506061291 */ /* 0x000fe2000f8f303f */
[----:B----4-:R-:W-:Y:S02]  /*dd60*/  @P2 R2UR UR11, R5 ;  /* 0x00000000050b22ca */ /* 0x010fe400000e0000 */
[----:B------:R-:W-:Y:S01]  /*dd70*/  ULDC UR5, c[0x0][0x280] ;  /* 0x0000a00000057ab9 */ /* 0x000fe20000000800 */
[----:B------:R-:W-:-:S04]  /*dd80*/  @UP1 ULOP3.LUT UR7, UR6, 0xffffffc0, URZ, 0xc0, !UPT ;  /* 0xffffffc006071892 */ /* 0x000fc8000f8ec03f */
[----:B------:R-:W-:Y:S01]  /*dd90*/  @UP1 USHF.R.S32.HI UR10, URZ, 0x1f, UR7 ;  /* 0x0000001f3f0a1899 */ /* 0x000fe20008011407 */
[----:B-----5:R-:W-:Y:S01]  /*dda0*/  @P3 R2UR UR5, R6 ;  /* 0x00000000060532ca */ /* 0x020fe200000e0000 */
        /* <DEDUP_REMOVED lines=10> */
.L_x_981:
        /* <DEDUP_REMOVED lines=14> */
.L_x_982:
        /* <DEDUP_REMOVED lines=9> */
.L_x_983:
[----:B------:R-:W-:Y:S01]  /*dfc0*/  UIMAD UR7, UR4, 0x50, UR5 ;  /* 0x00000050040778a4 */ /* 0x000fe2000f8e0205 */
[----:B------:R-:W-:Y:S01]  /*dfd0*/  IMAD.MOV.U32 R8, RZ, RZ, RZ ;  /* 0x000000ffff087224 */ /* 0x000fe200078e00ff */
[----:B------:R-:W-:Y:S01]  /*dfe0*/  ULDC UR8, c[0x0][0x74c] ;  /* 0x0001d30000087ab9 */ /* 0x000fe20000000800 */
[----:B------:R-:W-:Y:S01]  /*dff0*/  UIADD3 UR5, UR5, 0x3f, URZ ;  /* 0x0000003f05057890 */ /* 0x000fe2000fffe03f */
[----:B------:R-:W-:Y:S01]  /*e000*/  IMAD.MOV.U32 R9, RZ, RZ, 0x1 ;  /* 0x00000001ff097424 */ /* 0x000fe200078e00ff */
[----:B------:R-:W-:Y:S02]  /*e010*/  UIADD3 UR7, UR7, -UR8, -UR6 ;  /* 0x8000000807077290 */ /* 0x000fe4000fffe806 */
[----:B------:R-:W-:Y:S02]  /*e020*/  USHF.R.S32.HI UR6, URZ, 0x1f, UR5 ;  /* 0x0000001f3f067899 */ /* 0x000fe40008011405 */
[----:B------:R-:W-:Y:S02]  /*e030*/  USHF.R.S32.HI UR8, URZ, 0x1f, UR7 ;  /* 0x0000001f3f087899 */ /* 0x000fe40008011407 */
[----:B------:R-:W-:-:S02]  /*e040*/  ULEA.HI UR6, UR6, UR5, URZ, 0x6 ;  /* 0x0000000506067291 */ /* 0x000fc4000f8f303f */
[----:B------:R-:W-:Y:S02]  /*e050*/  ULEA.HI UR8, UR8, UR7, URZ, 0x6 ;  /* 0x0000000708087291 */ /* 0x000fe4000f8f303f */
[----:B------:R-:W-:Y:S02]  /*e060*/  USHF.R.S32.HI UR55, URZ, 0x6, UR6 ;  /* 0x000000063f377899 */ /* 0x000fe40008011406 */
[----:B------:R-:W-:-:S06]  /*e070*/  USHF.R.S32.HI UR8, URZ, 0x6, UR8 ;  /* 0x000000063f087899 */ /* 0x000fcc0008011408 */
[----:B------:R-:W-:-:S04]  /*e080*/  VIMNMX R0, RZ, UR8, !PT ;  /* 0x00000008ff007c48 */ /* 0x000fc8000ffe0100 */
[----:B------:R-:W-:-:S13]  /*e090*/  ISETP.LT.AND P0, PT, R0, UR55, PT ;  /* 0x0000003700007c0c */ /* 0x000fda000bf01270 */
[----:B------:R-:W-:Y:S05]  /*e0a0*/  @!P0 BRA `(.L_x_980) ;  /* 0x0000001400f88947 */ /* 0x000fea0003800000 */
[----:B------:R-:W-:Y:S01]  /*e0b0*/  ULDC UR5, c[0x0][0x2e8] ;  /* 0x0000ba0000057ab9 */ /* 0x000fe20000000800 */
[----:B------:R-:W-:Y:S01]  /*e0c0*/  ELECT P0, URZ, PT ;  /* 0x00000000003f782f */ /* 0x000fe20003800000 */
[----:B------:R-:W-:Y:S01]  /*e0d0*/  IMAD.MOV.U32 R8, RZ, RZ, RZ ;  /* 0x000000ffff087224 */ /* 0x000fe200078e00ff */
[----:B------:R-:W-:Y:S01]  /*e0e0*/  UISETP.NE.AND UP2, UPT, UR5, 0x1, UPT ;  /* 0x000000010500788c */ /* 0x000fe2000bf45270 */
[----:B------:R-:W-:Y:S01]  /*e0f0*/  IMAD.MOV.U32 R9, RZ, RZ, 0x1 ;  /* 0x00000001ff097424 */ /* 0x000fe200078e00ff */
[----:B------:R-:W-:Y:S02]  /*e100*/  UISETP.NE.U32.AND UP1, UPT, UR14, URZ, UPT ;  /* 0x0000003f0e00728c */ /* 0x000fe4000bf25070 */
[----:B------:R-:W-:Y:S02]  /*e110*/  USHF.R.S32.HI UR47, URZ, 0x1f, UR21 ;  /* 0x0000001f3f2f7899 */ /* 0x000fe40008011415 */
[----:B------:R-:W-:Y:S02]  /*e120*/  UISETP.NE.AND.EX UP1, UPT, UR15, URZ, UPT, UP1 ;  /* 0x0000003f0f00728c */ /* 0x000fe4000bf25310 */
[----:B------:R-:W-:Y:S01]  /*e130*/  UIMAD UR11, UR4, 0x50, UR11 ;  /* 0x00000050040b78a4 */ /* 0x000fe2000f8e020b */
        /* <DEDUP_REMOVED lines=10> */
[----:B------:R-:W-:-:S04]  /*e1e0*/  MOV R6, 0x400 ;  /* 0x0000040000067802 */ /* 0x000fc80000000f00 */
[----:B0-----:R-:W-:Y:S01]  /*e1f0*/  LEA R6, R3, R6, 0x18 ;  /* 0x0000000603067211 */ /* 0x001fe200078ec0ff */
[----:B------:R-:W-:-:S05]  /*e200*/  IMAD.MOV.U32 R3, RZ, RZ, 0x1 ;  /* 0x00000001ff037424 */ /* 0x000fca00078e00ff */
[----:B------:R-:W-:-:S04]  /*e210*/  SHF.L.U32 R3, R3, 0x1f, RZ ;  /* 0x0000001f03037819 */ /* 0x000fc800000006ff */
[----:B------:R-:W0:Y:S02]  /*e220*/  SYNCS.PHASECHK.TRANS64.TRYWAIT P0, [R6+URZ+0x31620], R3 ;  /* 0x03162003060075a7 */ /* 0x000e24000800017f */
[----:B0-----:R-:W-:Y:S05]  /*e230*/  @!P0 BRA `(.L_x_984) ;  /* 0x0000001800608947 */ /* 0x001fea0003800000 */
.L_x_999:
[----:B------:R-:W-:Y:S01]  /*e240*/  ISETP.NE.AND P0, PT, R11, RZ, PT ;  /* 0x000000ff0b00720c */ /* 0x000fe20003f05270 */
[----:B------:R-:W-:Y:S02]  /*e250*/  IMAD.U32 R14, RZ, RZ, UR20 ;  /* 0x00000014ff0e7e24 */ /* 0x000fe4000f8e00ff */
[----:B------:R-:W-:-:S03]  /*e260*/  IMAD.MOV.U32 R4, RZ, RZ, 0x1 ;  /* 0x00000001ff047424 */ /* 0x000fc600078e00ff */
[----:B------:R-:W-:-:S07]  /*e270*/  SHF.R.S32.HI R14, RZ, 0x1f, R14 ;  /* 0x0000001fff0e7819 */ /* 0x000fce000001140e */
[----:B------:R-:W-:Y:S05]  /*e280*/  @P0 BRA `(.L_x_985) ;  /* 0x0000000000140947 */ /* 0x000fea0003800000 */
[----:B------:R-:W-:Y:S01]  /*e290*/  LOP3.LUT P1, RZ, R21, 0x1f, RZ, 0xc0, !PT ;  /* 0x0000001f15ff7812 */ /* 0x000fe2000782c0ff */
[----:B0-----:R-:W-:-:S04]  /*e2a0*/  IMAD.MOV.U32 R3, RZ, RZ, 0x8100 ;  /* 0x00008100ff037424 */ /* 0x001fc800078e00ff */
[----:B------:R1:W-:Y:S08]  /*e2b0*/  SYNCS.ARRIVE.TRANS64 RZ, [R6+URZ+0x31610], R3 ;  /* 0x0316100306ff79a7 */ /* 0x0003f0000800003f */
[----:B------:R-:W-:Y:S05]  /*e2c0*/  @!P1 BRA `(.L_x_985) ;  /* 0x0000000000049947 */ /* 0x000fea0003800000 */
[----:B------:R-:W-:Y:S01]  /*e2d0*/  BPT.TRAP 0x1 ;  /* 0x000000040000795c */ /* 0x000fe20000300000 */
.L_x_985:
        /* <DEDUP_REMOVED lines=9> */
[----:B------:R-:W-:Y:S01]  /*e370*/  IMAD.U32 R10, RZ, RZ, UR55 ;  /* 0x00000037ff0a7e24 */ /* 0x000fe2000f8e00ff */
[----:B------:R-:W-:Y:S01]  /*e380*/  UMOV UR57, 0x14f00000 ;  /* 0x14f0000000397882 */ /* 0x000fe20000000000 */
[----:B------:R-:W-:Y:S01]  /*e390*/  UMOV UR18, URZ ;  /* 0x0000003f00127c82 */ /* 0x000fe20008000000 */
[----:B------:R-:W-:Y:S01]  /*e3a0*/  UIMAD UR23, UR21, UR23, UR10 ;  /* 0x00000017151772a4 */ /* 0x000fe2000f8e020a */
[----:B01----:R-:W-:Y:S01]  /*e3b0*/  IMAD.MOV.U32 R3, RZ, RZ, 0x14000 ;  /* 0x00014000ff037424 */ /* 0x003fe200078e00ff */
[----:B------:R-:W-:Y:S01]  /*e3c0*/  UIMAD UR9, UR9, UR14, URZ ;  /* 0x0000000e090972a4 */ /* 0x000fe2000f8e023f */
[----:B------:R-:W-:Y:S01]  /*e3d0*/  VIADD R10, R10, 0xffffffff ;  /* 0xffffffff0a0a7836 */ /* 0x000fe20000000000 */
[----:B------:R-:W-:Y:S01]  /*e3e0*/  USHF.L.U32 UR46, UR46, 0x6, URZ ;  /* 0x000000062e2e7899 */ /* 0x000fe2000800063f */
[----:B------:R-:W-:Y:S01]  /*e3f0*/  IMAD.MOV.U32 R8, RZ, RZ, 0x1 ;  /* 0x00000001ff087424 */ /* 0x000fe200078e00ff */
[----:B------:R-:W-:Y:S01]  /*e400*/  UIMAD UR15, UR20, UR15, UR9 ;  /* 0x0000000f140f72a4 */ /* 0x000fe2000f8e0209 */
[----:B------:R-:W-:Y:S01]  /*e410*/  IMAD.MOV.U32 R9, RZ, RZ, 0x1 ;  /* 0x00000001ff097424 */ /* 0x000fe200078e00ff */
[----:B------:R-:W-:-:S02]  /*e420*/  UIADD3 UR16, UR8, 0x14100, URZ ;  /* 0x0001410008107890 */ /* 0x000fc4000fffe03f */
        /* <DEDUP_REMOVED lines=133> */
.L_x_991:
[----:B------:R-:W-:-:S04]  /*ec80*/  SHF.L.U32 R5, R9, 0x1f, RZ ;  /* 0x0000001f09057819 */ /* 0x000fc800000006ff */
[----:B------:R-:W0:Y:S02]  /*ec90*/  SYNCS.PHASECHK.TRANS64.TRYWAIT P1, [R6+URZ+0x31638], R5 ;  /* 0x03163805060075a7 */ /* 0x000e24000802017f */
[----:B0-----:R-:W-:Y:S05]  /*eca0*/  @!P1 BRA `(.L_x_987) ;  /* 0x0000000c00d89947 */ /* 0x001fea0003800000 */
.L_x_1000:
[----:B------:R-:W-:Y:S05]  /*ecb0*/  @P0 BRA `(.L_x_988) ;  /* 0x0000000000140947 */ /* 0x000fea0003800000 */
[----:B------:R-:W-:Y:S01]  /*ecc0*/  ISETP.NE.AND P1, PT, R15, RZ, PT ;  /* 0x000000ff0f00720c */ /* 0x000fe20003f25270 */
[----:B0-----:R-:W-:-:S04]  /*ecd0*/  IMAD.MOV.U32 R5, RZ, RZ, 0x8100 ;  /* 0x00008100ff057424 */ /* 0x001fc800078e00ff */
[----:B------:R1:W-:Y:S08]  /*ece0*/  SYNCS.ARRIVE.TRANS64 RZ, [R6+URZ+0x31630], R5 ;  /* 0x0316300506ff79a7 */ /* 0x0003f0000800003f */
[----:B------:R-:W-:Y:S05]  /*ecf0*/  @!P1 BRA `(.L_x_988) ;  /* 0x0000000000049947 */ /* 0x000fea0003800000 */
[----:B------:R-:W-:Y:S01]  /*ed00*/  BPT.TRAP 0x1 ;  /* 0x000000040000795c */ /* 0x000fe20000300000 */
.L_x_988:
        /* <DEDUP_REMOVED lines=47> */
.L_x_1002:
[----:B------:R-:W-:Y:S01]  /*f000*/  LOP3.LUT R9, R9, 0x1, RZ, 0x3c, !PT ;  /* 0x0000000109097812 */ /* 0x000fe200078e3cff */
[----:B------:R-:W-:Y:S06]  /*f010*/  @P2 BRA `(.L_x_990) ;  /* 0x0000000000142947 */ /* 0x000fec0003800000 */
[----:B------:R-:W-:Y:S01]  /*f020*/  ISETP.NE.AND P1, PT, R15, RZ, PT ;  /* 0x000000ff0f00720c */ /* 0x000fe20003f25270 */
[----:B0-----:R-:W-:-:S04]  /*f030*/  IMAD.MOV.U32 R2, RZ, RZ, 0x8100 ;  /* 0x00008100ff027424 */ /* 0x001fc800078e00ff */
[----:B------:R1:W-:Y:S08]  /*f040*/  SYNCS.ARRIVE.TRANS64 RZ, [R20+URZ+0x31610], R2 ;  /* 0x0316100214ff79a7 */ /* 0x0003f0000800003f */
[----:B------:R-:W-:Y:S05]  /*f050*/  @!P1 BRA `(.L_x_990) ;  /* 0x0000000000049947 */ /* 0x000fea0003800000 */
[----:B------:R-:W-:Y:S01]  /*f060*/  BPT.TRAP 0x1 ;  /* 0x000000040000795c */ /* 0x000fe20000300000 */
.L_x_990:
        /* <DEDUP_REMOVED lines=53> */
.L_x_986:
[----:B------:R-:W-:Y:S01]  /*f3c0*/  SHF.L.U32 R15, R9, 0x1f, RZ ;  /* 0x0000001f090f7819 */ /* 0x000fe200000006ff */
[----:B------:R-:W0:Y:S01]  /*f3d0*/  LDC.64 R12, c[0x0][0x730] ;  /* 0x0001cc00ff0c7b82 */ /* 0x000e220000000a00 */
[----:B------:R-:W-:Y:S02]  /*f3e0*/  IMAD.U32 R16, RZ, RZ, UR38 ;  /* 0x00000026ff107e24 */ /* 0x000fe4000f8e00ff */
[----:B------:R-:W-:Y:S02]  /*f3f0*/  IMAD.U32 R2, RZ, RZ, UR38 ;  /* 0x00000026ff027e24 */ /* 0x000fe4000f8e00ff */
[----:B------:R-:W-:Y:S02]  /*f400*/  IMAD.U32 R3, RZ, RZ, UR39 ;  /* 0x00000027ff037e24 */ /* 0x000fe4000f8e00ff */
[----:B------:R-:W-:Y:S01]  /*f410*/  IMAD.MOV.U32 R2, RZ, RZ, R16 ;  /* 0x000000ffff027224 */ /* 0x000fe200078e0010 */
        /* <DEDUP_REMOVED lines=11> */
.L_x_1003:
[----:B------:R-:W-:Y:S01]  /*f4d0*/  IMAD.IADD R10, R11, 0x1, R3 ;  /* 0x000000010b0a7824 */ /* 0x000fe200078e0203 */
[----:B------:R-:W-:Y:S06]  /*f4e0*/  @P0 BRA `(.L_x_993) ;  /* 0x0000000000140947 */ /* 0x000fec0003800000 */
[----:B------:R-:W-:Y:S01]  /*f4f0*/  LOP3.LUT P0, RZ, R21, 0x1f, RZ, 0xc0, !PT ;  /* 0x0000001f15ff7812 */ /* 0x000fe2000780c0ff */
[----:B------:R-:W-:-:S04]  /*f500*/  IMAD.MOV.U32 R11, RZ, RZ, 0x8100 ;  /* 0x00008100ff0b7424 */ /* 0x000fc800078e00ff */
[----:B------:R1:W-:Y:S08]  /*f510*/  SYNCS.ARRIVE.TRANS64 RZ, [R6+URZ+0x31630], R11 ;  /* 0x0316300b06ff79a7 */ /* 0x0003f0000800003f */
[----:B------:R-:W-:Y:S05]  /*f520*/  @!P0 BRA `(.L_x_993) ;  /* 0x0000000000048947 */ /* 0x000fea0003800000 */
[----:B------:R-:W-:Y:S01]  /*f530*/  BPT.TRAP 0x1 ;  /* 0x000000040000795c */ /* 0x000fe20000300000 */
.L_x_993:
        /* <DEDUP_REMOVED lines=52> */
[----:B--2---:R-:W-:Y:S01]  /*f880*/  NOP ;  /* 0x0000000000007918 */ /* 0x004fe20000000000 */
.L_x_980:
[----:B------:R-:W-:Y:S05]  /*f890*/  WARPSYNC.ALL ;  /* 0x0000000000007948 */ /* 0x000fea0003800000 */
[----:B------:R-:W-:-:S13]  /*f8a0*/  ELECT P0, URZ, PT ;  /* 0x00000000003f782f */ /* 0x000fda0003800000 */
[----:B------:R-:W-:Y:S05]  /*f8b0*/  @!P0 BRA `(.L_x_878) ;  /* 0x00000000007c8947 */ /* 0x000fea0003800000 */
[----:B------:R-:W2:Y:S02]  /*f8c0*/  LDL R0, [R1+0x14] ;  /* 0x0000140001007983 */ /* 0x000ea40000100800 */
[----:B--2---:R-:W-:-:S13]  /*f8d0*/  R2UR UR4, R0 ;  /* 0x00000000000472ca */ /* 0x004fda00000e0000 */
[----:B------:R-:W-:-:S06]  /*f8e0*/  ULOP3.LUT UR4, UR4, 0x2, URZ, 0xfc, !UPT ;  /* 0x0000000204047892 */ /* 0x000fcc000f8efc3f */
[----:B------:R-:W-:-:S05]  /*f8f0*/  IMAD.U32 R0, RZ, RZ, UR4 ;  /* 0x00000004ff007e24 */ /* 0x000fca000f8e00ff */
[----:B------:R-:W-:-:S13]  /*f900*/  ISETP.NE.AND P1, PT, R0, 0x3, PT ;  /* 0x000000030000780c */ /* 0x000fda0003f25270 */
[----:B------:R-:W-:Y:S05]  /*f910*/  @!P1 BRA `(.L_x_994) ;  /* 0x0000000000049947 */ /* 0x000fea0003800000 */
[----:B------:R-:W-:Y:S01]  /*f920*/  BPT.TRAP 0x1 ;  /* 0x000000040000795c */ /* 0x000fe20000300000 */
.L_x_994:
[----:B------:R-:W2:Y:S01]  /*f930*/  S2R R3, SR_CgaCtaId ;  /* 0x0000000000037919 */ /* 0x000ea20000008800 */
[----:B------:R-:W-:-:S04]  /*f940*/  MOV R0, 0x400 ;  /* 0x0000040000007802 */ /* 0x000fc80000000f00 */
[----:B--2---:R-:W-:Y:S02]  /*f950*/  LEA R2, R3, R0, 0x18 ;  /* 0x0000000003027211 */ /* 0x004fe400078ec0ff */
[----:B------:R-:W-:-:S03]  /*f960*/  SHF.L.U32 R0, R4, 0x1f, RZ ;  /* 0x0000001f04007819 */ /* 0x000fc600000006ff */
[----:B------:R-:W-:-:S04]  /*f970*/  VIADD R3, R2, 0x31620 ;  /* 0x0003162002037836 */ /* 0x000fc80000000000 */
[----:B------:R-:W-:-:S04]  /*f980*/  IMAD R5, R8, 0x8, R3 ;  /* 0x0000000808057824 */ /* 0x000fc800078e0203 */
[----:B------:R-:W2:Y:S02]  /*f990*/  SYNCS.PHASECHK.TRANS64.TRYWAIT P0, [R5+URZ], R0 ;  /* 0x00000000050075a7 */ /* 0x000ea4000800017f */
[----:B--2---:R-:W-:Y:S05]  /*f9a0*/  @!P0 BRA `(.L_x_995) ;  /* 0x0000000000d88947 */ /* 0x004fea0003800000 */
.L_x_1004:
[----:B------:R-:W-:-:S05]  /*f9b0*/  VIADD R8, R8, 0x1 ;  /* 0x0000000108087836 */ /* 0x000fca0000000000 */
[----:B------:R-:W-:-:S04]  /*f9c0*/  ISETP.NE.AND P0, PT, R8, 0x2, PT ;  /* 0x000000020800780c */ /* 0x000fc80003f05270 */
[----:B--2---:R-:W-:Y:S02]  /*f9d0*/  SEL R5, RZ, 0x1, P0 ;  /* 0x00000001ff057807 */ /* 0x004fe40000000000 */
[----:B------:R-:W-:Y:S02]  /*f9e0*/  SEL R8, R8, RZ, P0 ;  /* 0x000000ff08087207 */ /* 0x000fe40000000000 */
[----:B------:R-:W-:-:S03]  /*f9f0*/  LOP3.LUT R0, R4, R5, RZ, 0x3c, !PT ;  /* 0x0000000504007212 */ /* 0x000fc600078e3cff */
[----:B------:R-:W-:Y:S01]  /*fa00*/  IMAD R3, R8, 0x8, R3 ;  /* 0x0000000808037824 */ /* 0x000fe200078e0203 */
[----:B------:R-:W-:-:S04]  /*fa10*/  SHF.L.U32 R0, R0, 0x1f, RZ ;  /* 0x0000001f00007819 */ /* 0x000fc800000006ff */
[----:B------:R-:W2:Y:S02]  /*fa20*/  SYNCS.PHASECHK.TRANS64.TRYWAIT P0, [R3+URZ], R0 ;  /* 0x00000000030075a7 */ /* 0x000ea4000800017f */
[----:B--2---:R-:W-:Y:S05]  /*fa30*/  @!P0 BRA `(.L_x_996) ;  /* 0x0000000000c88947 */ /* 0x004fea0003800000 */
.L_x_1005:
[----:B------:R-:W-:Y:S05]  /*fa40*/  @!P1 BRA `(.L_x_997) ;  /* 0x0000000000049947 */ /* 0x000fea0003800000 */
[----:B------:R-:W-:Y:S01]  /*fa50*/  BPT.TRAP 0x1 ;  /* 0x000000040000795c */ /* 0x000fe20000300000 */
.L_x_997:
[----:B------:R-:W-:-:S07]  /*fa60*/  SHF.L.U32 R9, R9, 0x1f, RZ ;  /* 0x0000001f09097819 */ /* 0x000fce00000006ff */
.L_x_998:
[----:B---3--:R3:W4:Y:S02]  /*fa70*/  SYNCS.PHASECHK.TRANS64.TRYWAIT P0, [R2+URZ+0x31638], R9 ;  /* 0x03163809020075a7 */ /* 0x008724000800017f */
[----:B----4-:R-:W-:Y:S05]  /*fa80*/  @!P0 NANOSLEEP.SYNCS 0x989680 ;  /* 0x009896800000895d */ /* 0x010fea0003900000 */
[----:B------:R-:W4:Y:S02]  /*fa90*/  @!P0 SYNCS.PHASECHK.TRANS64 P0, [R2+URZ+0x31638], R9 ;  /* 0x03163809020085a7 */ /* 0x000f24000800007f */
[----:B----4-:R-:W-:Y:S05]  /*faa0*/  @!P0 BRA `(.L_x_998) ;  /* 0xfffffffc00f08947 */ /* 0x010fea000383ffff */
.L_x_878:
[----:B------:R-:W-:Y:S05]  /*fab0*/  BSYNC B0 ;  /* 0x0000000000007941 */ /* 0x000fea0003800000 */
.L_x_870:
[----:B------:R-:W-:Y:S05]  /*fac0*/  EXIT ;  /* 0x000000000000794d */ /* 0x000fea0003800000 */
.L_x_884:
[----:B0-----:R0:W1:Y:S02]  /*fad0*/  SYNCS.PHASECHK.TRANS64.TRYWAIT P0, [R225+URZ+0x31600], R10 ;  /* 0x0316000ae10075a7 */ /* 0x001064000800017f */
[----:B-1----:R-:W-:Y:S05]  /*fae0*/  @!P0 NANOSLEEP.SYNCS 0x989680 ;  /* 0x009896800000895d */ /* 0x002fea0003900000 */
[----:B------:R-:W1:Y:S02]  /*faf0*/  @!P0 SYNCS.PHASECHK.TRANS64 P0, [R225+URZ+0x31600], R10 ;  /* 0x0316000ae10085a7 */ /* 0x000e64000800007f */
[----:B-1----:R-:W-:Y:S05]  /*fb00*/  @!P0 BRA `(.L_x_884) ;  /* 0xfffffffc00f08947 */ /* 0x002fea000383ffff */
[----:B------:R-:W-:Y:S05]  /*fb10*/  BRA `(.L_x_883) ;  /* 0xffffff1800d07947 */ /* 0x000fea000383ffff */
.L_x_888:
[----:B-1----:R1:W2:Y:S02]  /*fb20*/  SYNCS.PHASECHK.TRANS64.TRYWAIT P1, [R224+URZ+0x31610], R7 ;  /* 0x03161007e00075a7 */ /* 0x0022a4000802017f */
[----:B--2---:R-:W-:Y:S05]  /*fb30*/  @!P1 NANOSLEEP.SYNCS 0x989680 ;  /* 0x009896800000995d */ /* 0x004fea0003900000 */
[----:B------:R-:W2:Y:S02]  /*fb40*/  @!P1 SYNCS.PHASECHK.TRANS64 P1, [R224+URZ+0x31610], R7 ;  /* 0x03161007e00095a7 */ /* 0x000ea4000802007f */
[----:B--2---:R-:W-:Y:S05]  /*fb50*/  @!P1 BRA `(.L_x_888) ;  /* 0xfffffffc00f09947 */ /* 0x004fea000383ffff */
[----:B------:R-:W-:Y:S05]  /*fb60*/  BRA `(.L_x_887) ;  /* 0xffffff2400187947 */ /* 0x000fea000383ffff */
.L_x_892:
[----:B---3--:R3:W4:Y:S02]  /*fb70*/  SYNCS.PHASECHK.TRANS64.TRYWAIT P1, [R225+URZ+0x31630], R10 ;  /* 0x0316300ae10075a7 */ /* 0x008724000802017f */
[----:B----4-:R-:W-:Y:S05]  /*fb80*/  @!P1 NANOSLEEP.SYNCS 0x989680 ;  /* 0x009896800000995d */ /* 0x010fea0003900000 */
[----:B------:R-:W4:Y:S02]  /*fb90*/  @!P1 SYNCS.PHASECHK.TRANS64 P1, [R225+URZ+0x31630], R10 ;  /* 0x0316300ae10095a7 */ /* 0x000f24000802007f */
[----:B----4-:R-:W-:Y:S05]  /*fba0*/  @!P1 BRA `(.L_x_892) ;  /* 0xfffffffc00f09947 */ /* 0x010fea000383ffff */
[----:B------:R-:W-:Y:S05]  /*fbb0*/  BRA `(.L_x_891) ;  /* 0xffffff4000187947 */ /* 0x000fea000383ffff */
.L_x_984:
[----:B0-----:R0:W1:Y:S02]  /*fbc0*/  SYNCS.PHASECHK.TRANS64.TRYWAIT P0, [R6+URZ+0x31620], R3 ;  /* 0x03162003060075a7 */ /* 0x001064000800017f */
[----:B-1----:R-:W-:Y:S05]  /*fbd0*/  @!P0 NANOSLEEP.SYNCS 0x989680 ;  /* 0x009896800000895d */ /* 0x002fea0003900000 */
[----:B------:R-:W1:Y:S02]  /*fbe0*/  @!P0 SYNCS.PHASECHK.TRANS64 P0, [R6+URZ+0x31620], R3 ;  /* 0x03162003060085a7 */ /* 0x000e64000800007f */
[----:B-1----:R-:W-:Y:S05]  /*fbf0*/  @!P0 BRA `(.L_x_984) ;  /* 0xfffffffc00f08947 */ /* 0x002fea000383ffff */
[----:B------:R-:W-:Y:S05]  /*fc00*/  BRA `(.L_x_999) ;  /* 0xffffffe4008c7947 */ /* 0x000fea000383ffff */
.L_x_987:
[----:B0-----:R0:W1:Y:S02]  /*fc10*/  SYNCS.PHASECHK.TRANS64.TRYWAIT P1, [R6+URZ+0x31638], R5 ;  /* 0x03163805060075a7 */ /* 0x001064000802017f */
[----:B-1----:R-:W-:Y:S05]  /*fc20*/  @!P1 NANOSLEEP.SYNCS 0x989680 ;  /* 0x009896800000995d */ /* 0x002fea0003900000 */
[----:B------:R-:W1:Y:S02]  /*fc30*/  @!P1 SYNCS.PHASECHK.TRANS64 P1, [R6+URZ+0x31638], R5 ;  /* 0x03163805060095a7 */ /* 0x000e64000802007f */
[----:B-1----:R-:W-:Y:S05]  /*fc40*/  @!P1 BRA `(.L_x_987) ;  /* 0xfffffffc00f09947 */ /* 0x002fea000383ffff */
[----:B------:R-:W-:Y:S05]  /*fc50*/  BRA `(.L_x_1000) ;  /* 0xfffffff000147947 */ /* 0x000fea000383ffff */
.L_x_989:
[----:B------:R-:W-:-:S07]  /*fc60*/  SHF.L.U32 R2, R4, 0x1f, RZ ;  /* 0x0000001f04027819 */ /* 0x000fce00000006ff */
.L_x_1001:
[----:B0-----:R0:W1:Y:S02]  /*fc70*/  SYNCS.PHASECHK.TRANS64.TRYWAIT P1, [R20+URZ+0x31620], R2 ;  /* 0x03162002140075a7 */ /* 0x001064000802017f */
[----:B-1----:R-:W-:Y:S05]  /*fc80*/  @!P1 NANOSLEEP.SYNCS 0x989680 ;  /* 0x009896800000995d */ /* 0x002fea0003900000 */
[----:B------:R-:W1:Y:S02]  /*fc90*/  @!P1 SYNCS.PHASECHK.TRANS64 P1, [R20+URZ+0x31620], R2 ;  /* 0x03162002140095a7 */ /* 0x000e64000802007f */
[----:B-1----:R-:W-:Y:S05]  /*fca0*/  @!P1 BRA `(.L_x_1001) ;  /* 0xfffffffc00f09947 */ /* 0x002fea000383ffff */
[----:B------:R-:W-:Y:S05]  /*fcb0*/  BRA `(.L_x_1002) ;  /* 0xfffffff000d07947 */ /* 0x000fea000383ffff */
.L_x_992:
[----:B0-----:R0:W1:Y:S02]  /*fcc0*/  SYNCS.PHASECHK.TRANS64.TRYWAIT P1, [R6+URZ+0x31638], R15 ;  /* 0x0316380f060075a7 */ /* 0x001064000802017f */
[----:B-1----:R-:W-:Y:S05]  /*fcd0*/  @!P1 NANOSLEEP.SYNCS 0x989680 ;  /* 0x009896800000995d */ /* 0x002fea0003900000 */
[----:B------:R-:W1:Y:S02]  /*fce0*/  @!P1 SYNCS.PHASECHK.TRANS64 P1, [R6+URZ+0x31638], R15 ;  /* 0x0316380f060095a7 */ /* 0x000e64000802007f */
[----:B-1----:R-:W-:Y:S05]  /*fcf0*/  @!P1 BRA `(.L_x_992) ;  /* 0xfffffffc00f09947 */ /* 0x002fea000383ffff */
[----:B------:R-:W-:Y:S05]  /*fd00*/  BRA `(.L_x_1003) ;  /* 0xfffffff400f07947 */ /* 0x000fea000383ffff */
.L_x_995:
[----:B--2---:R2:W3:Y:S02]  /*fd10*/  SYNCS.PHASECHK.TRANS64.TRYWAIT P0, [R5+URZ], R0 ;  /* 0x00000000050075a7 */ /* 0x0044e4000800017f */
[----:B---3--:R-:W-:Y:S05]  /*fd20*/  @!P0 NANOSLEEP.SYNCS 0x989680 ;  /* 0x009896800000895d */ /* 0x008fea0003900000 */
[----:B------:R-:W3:Y:S02]  /*fd30*/  @!P0 SYNCS.PHASECHK.TRANS64 P0, [R5+URZ], R0 ;  /* 0x00000000050085a7 */ /* 0x000ee4000800007f */
[----:B---3--:R-:W-:Y:S05]  /*fd40*/  @!P0 BRA `(.L_x_995) ;  /* 0xfffffffc00f08947 */ /* 0x008fea000383ffff */
[----:B------:R-:W-:Y:S05]  /*fd50*/  BRA `(.L_x_1004) ;  /* 0xfffffffc00147947 */ /* 0x000fea000383ffff */
.L_x_996:
[----:B--2---:R2:W3:Y:S02]  /*fd60*/  SYNCS.PHASECHK.TRANS64.TRYWAIT P0, [R3+URZ], R0 ;  /* 0x00000000030075a7 */ /* 0x0044e4000800017f */
[----:B---3--:R-:W-:Y:S05]  /*fd70*/  @!P0 NANOSLEEP.SYNCS 0x989680 ;  /* 0x009896800000895d */ /* 0x008fea0003900000 */
[----:B------:R-:W3:Y:S02]  /*fd80*/  @!P0 SYNCS.PHASECHK.TRANS64 P0, [R3+URZ], R0 ;  /* 0x00000000030085a7 */ /* 0x000ee4000800007f */
[----:B---3--:R-:W-:Y:S05]  /*fd90*/  @!P0 BRA `(.L_x_996) ;  /* 0xfffffffc00f08947 */ /* 0x008fea000383ffff */
[----:B------:R-:W-:Y:S05]  /*fda0*/  BRA `(.L_x_1005) ;  /* 0xfffffffc00247947 */ /* 0x000fea000383ffff */
.L_x_1006:
        /* <DEDUP_REMOVED lines=13> */
.L_x_1156:


//--------------------- .text._ZN7cutlass13device_kernelIN5flash32FlashAttnBwdPostprocessConvertdQIN4cute5tupleIJNS3_1CILi80EEENS5_ILi256EEEEEENS_10bfloat16_tEfNS_4arch4Sm90ELi256ENS3_8TiledMMAINS3_8MMA_AtomIJNS3_4SM904GMMA27MMA_64x16x16_F32BF16BF16_SSILNSF_5MajorE1ELSH_1ELNSF_7ScaleInE1ELSI_1EEEEEENS3_6LayoutINS4_IJNS5_ILi2EEENS5_ILi1EEESN_EEENS4_IJSN_NS5_ILi0EEESP_EEEEENS4_IJNS3_10UnderscoreESS_SS_EEEEELb1EEEEEvNT_6ParamsE --------------------------
	.section	.text._ZN7cutlass13device_kernelIN5flash32FlashAttnBwdPostprocessConvertdQIN4cute5tupleIJNS3_1CILi80EEENS5_ILi256EEEEEENS_10bfloat16_tEfNS_4arch4Sm90ELi256ENS3_8TiledMMAINS3_8MMA_AtomIJNS3_4SM904GMMA27MMA_64x16x16_F32BF16BF16_SSILNSF_5MajorE1ELSH_1ELNSF_7ScaleInE1ELSI_1EEEEEENS3_6LayoutINS4_IJNS5_ILi2EEENS5_ILi1EEESN_EEENS4_IJSN_NS5_ILi0EEESP_EEEEENS4_IJNS3_10UnderscoreESS_SS_EEEEELb1EEEEEvNT_6ParamsE,"ax",@progbits
	.align	128
.text._ZN7cutlass13device_kernelIN5flash32FlashAttnBwdPostprocessConvertdQIN4cute5tupleIJNS3_1CILi80EEENS5_ILi256EEEEEENS_10bfloat16_tEfNS_4arch4Sm90ELi256ENS3_8TiledMMAINS3_8MMA_AtomIJNS3_4SM904GMMA27MMA_64x16x16_F32BF16BF16_SSILNSF_5MajorE1ELSH_1ELNSF_7ScaleInE1ELSI_1EEEEEENS3_6LayoutINS4_IJNS5_ILi2EEENS5_ILi1EEESN_EEENS4_IJSN_NS5_ILi0EEESP_EEEEENS4_IJNS3_10UnderscoreESS_SS_EEEEELb1EEEEEvNT_6ParamsE:
        .type           _ZN7cutlass13device_kernelIN5flash32FlashAttnBwdPostprocessConvertdQIN4cute5tupleIJNS3_1CILi80EEENS5_ILi256EEEEEENS_10bfloat16_tEfNS_4arch4Sm90ELi256ENS3_8TiledMMAINS3_8MMA_AtomIJNS3_4SM904GMMA27MMA_64x16x16_F32BF16BF16_SSILNSF_5MajorE1ELSH_1ELNSF_7ScaleInE1ELSI_1EEEEEENS3_6LayoutINS4_IJNS5_ILi2EEENS5_ILi1EEESN_EEENS4_IJSN_NS5_ILi0EEESP_EEEEENS4_IJNS3_10UnderscoreESS_SS_EEEEELb1EEEEEvNT_6ParamsE,@function
        .size           _ZN7cutlass13device_kernelIN5flash32FlashAttnBwdPostprocessConvertdQIN4cute5tupleIJNS3_1CILi80EEENS5_ILi256EEEEEENS_10bfloat16_tEfNS_4arch4Sm90ELi256ENS3_8TiledMMAINS3_8MMA_AtomIJNS3_4SM904GMMA27MMA_64x16x16_F32BF16BF16_SSILNSF_5MajorE1ELSH_1ELNSF_7ScaleInE1ELSI_1EEEEEENS3_6LayoutINS4_IJNS5_ILi2EEENS5_ILi1EEESN_EEENS4_IJSN_NS5_ILi0EEESP_EEEEENS4_IJNS3_10UnderscoreESS_SS_EEEEELb1EEEEEvNT_6ParamsE,(.L_x_1157 - _ZN7cutlass13device_kernelIN5flash32FlashAttnBwdPostprocessConvertdQIN4cute5tupleIJNS3_1CILi80EEENS5_ILi256EEEEEENS_10bfloat16_tEfNS_4arch4Sm90ELi256ENS3_8TiledMMAINS3_8MMA_AtomIJNS3_4SM904GMMA27MMA_64x16x16_F32BF16BF16_SSILNSF_5MajorE1ELSH_1ELNSF_7ScaleInE1ELSI_1EEEEEENS3_6LayoutINS4_IJNS5_ILi2EEENS5_ILi1EEESN_EEENS4_IJSN_NS5_ILi0EEESP_EEEEENS4_IJNS3_10UnderscoreESS_SS_EEEEELb1EEEEEvNT_6ParamsE)
        .other          _ZN7cutlass13device_kernelIN5flash32FlashAttnBwdPostprocessConvertdQIN4cute5tupleIJNS3_1CILi80EEENS5_ILi256EEEEEENS_10bfloat16_tEfNS_4arch4Sm90ELi256ENS3_8TiledMMAINS3_8MMA_AtomIJNS3_4SM904GMMA27MMA_64x16x16_F32BF16BF16_SSILNSF_5MajorE1ELSH_1ELNSF_7ScaleInE1ELSI_1EEEEEENS3_6LayoutINS4_IJNS5_ILi2EEENS5_ILi1EEESN_EEENS4_IJSN_NS5_ILi0EEESP_EEEEENS4_IJNS3_10UnderscoreESS_SS_EEEEELb1EEEEEvNT_6ParamsE,@"STO_CUDA_ENTRY STV_DEFAULT"
_ZN7cutlass13device_kernelIN5flash32FlashAttnBwdPostprocessConvertdQIN4cute5tupleIJNS3_1CILi80EEENS5_ILi256EEEEEENS_10bfloat16_tEfNS_4arch4Sm90ELi256ENS3_8TiledMMAINS3_8MMA_AtomIJNS3_4SM904GMMA27MMA_64x16x16_F32BF16BF16_SSILNSF_5MajorE1ELSH_1ELNSF_7ScaleInE1ELSI_1EEEEEENS3_6LayoutINS4_IJNS5_ILi2EEENS5_ILi1EEESN_EEENS4_IJSN_NS5_ILi0EEESP_EEEEENS4_IJNS3_10UnderscoreESS_SS_EEEEELb1EEEEEvNT_6ParamsE:
[----:B------:R-:W-:Y:S08]  /*0000*/  LDC R1, c[0x0][0x28] ;  /* 0x00000a00ff017b82 */ /* 0x000ff00000000800 */
[----:B------:R-:W0:Y:S01]  /*0010*/  LDC.64 R4, c[0x0][0x278] ;  /* 0x00009e00ff047b82 */ /* 0x000e220000000a00 */
[----:B------:R-:W1:Y:S01]  /*0020*/  S2R R15, SR_CTAID.Z ;  /* 0x00000000000f7919 */ /* 0x000e620000002700 */
[----:B------:R-:W-:-:S06]  /*0030*/  ULDC.64 UR8, c[0x0][0x208] ;  /* 0x0000820000087ab9 */ /* 0x000fcc0000000a00 */
[----:B------:R-:W2:Y:S08]  /*0040*/  LDC.64 R10, c[0x0][0x270] ;  /* 0x00009c00ff0a7b82 */ /* 0x000eb00000000a00 */
[----:B------:R-:W1:Y:S01]  /*0050*/  LDC.64 R2, c[0x0][0x270] ;  /* 0x00009c00ff027b82 */ /* 0x000e620000000a00 */
[----:B0-----:R-:W-:-:S04]  /*0060*/  ISETP.NE.U32.AND P2, PT, R4, RZ, PT ;  /* 0x000000ff0400720c */ /* 0x001fc80003f45070 */
[----:B------:R-:W-:-:S03]  /*0070*/  ISETP.NE.AND.EX P2, PT, R5, RZ, PT, P2 ;  /* 0x000000ff0500720c */ /* 0x000fc60003f45320 */
[----:B------:R-:W0:Y:S01]  /*0080*/  LDC R9, c[0x0][0x240] ;  /* 0x00009000ff097b82 */ /* 0x000e220000000800 */
[----:B--2---:R-:W-:-:S04]  /*0090*/  ISETP.NE.U32.AND P1, PT, R10, RZ, PT ;  /* 0x000000ff0a00720c */ /* 0x004fc80003f25070 */
[----:B------:R-:W-:Y:S01]  /*00a0*/  ISETP.NE.AND.EX P1, PT, R11, RZ, PT, P1 ;  /* 0x000000ff0b00720c */ /* 0x000fe20003f25310 */
[----:B-1----:R-:W-:-:S04]  /*00b0*/  IMAD.WIDE R2, R15, 0x4, R2 ;  /* 0x000000040f027825 */ /* 0x002fc800078e0202 */
[----:B------:R-:W1:Y:S08]  /*00c0*/  @P2 LDC.64 R6, c[0x0][0x278] ;  /* 0x00009e00ff062b82 */ /* 0x000e700000000a00 */
[----:B------:R2:W5:Y:S01]  /*00d0*/  @P1 LDG.E R13, desc[UR8][R2.64] ;  /* 0x00000008020d1981 */ /* 0x000562000c1e1900 */
[----:B-1----:R-:W-:-:S05]  /*00e0*/  @P2 IMAD.WIDE R6, R15, 0x4, R6 ;  /* 0x000000040f062825 */ /* 0x002fca00078e0206 */
[----:B0-----:R2:W5:Y:S01]  /*00f0*/  @P2 LDG.E R9, desc[UR8][R6.64] ;  /* 0x0000000806092981 */ /* 0x001562000c1e1900 */
[----:B------:R-:W-:Y:S01]  /*0100*/  ISETP.NE.U32.AND P0, PT, R10, RZ, PT ;  /* 0x000000ff0a00720c */ /* 0x000fe20003f05070 */
[----:B------:R-:W0:Y:S03]  /*0110*/  S2R R4, SR_CTAID.X ;  /* 0x0000000000047919 */ /* 0x000e260000002500 */
[----:B------:R-:W-:Y:S01]  /*0120*/  ISETP.NE.AND.EX P0, PT, R11, RZ, PT, P0 ;  /* 0x000000ff0b00720c */ /* 0x000fe20003f05300 */
[----:B0-----:R-:W-:Y:S01]  /*0130*/  IMAD R0, R4, 0x50, RZ ;  /* 0x0000005004007824 */ /* 0x001fe200078e02ff */
[----:B--2---:R-:W-:Y:S11]  /*0140*/  @P2 BRA `(.L_x_1007) ;  /* 0x0000000000102947 */ /* 0x004ff60003800000 */
[----:B------:R-:W-:Y:S05]  /*0150*/  @!P1 BRA `(.L_x_1007) ;  /* 0x00000000000c9947 */ /* 0x000fea0003800000 */
[----:B------:R-:W2:Y:S04]  /*0160*/  LDG.E R6, desc[UR8][R2.64] ;  /* 0x0000000802067981 */ /* 0x000ea8000c1e1900 */
[----:B-----5:R-:W2:Y:S02]  /*0170*/  LDG.E R9, desc[UR8][R2.64+0x4] ;  /* 0x0000040802097981 */ /* 0x020ea4000c1e1900 */
[----:B--2---:R-:W-:-:S07]  /*0180*/  IMAD.IADD R9, R9, 0x1, -R6 ;  /* 0x0000000109097824 */ /* 0x004fce00078e0a06 */
.L_x_1007:
[----:B-----5:R-:W-:-:S13]  /*0190*/  ISETP.GE.AND P2, PT, R0, R9, PT ;  /* 0x000000090000720c */ /* 0x020fda0003f46270 */
[----:B------:R-:W-:Y:S05]  /*01a0*/  @P0 EXIT P2 ;  /* 0x000000000000094d */ /* 0x000fea0001000000 */
[----:B------:R-:W0:Y:S01]  /*01b0*/  S2R R7, SR_CTAID.Y ;  /* 0x0000000000077919 */ /* 0x000e220000002600 */
[C---:B------:R-:W-:Y:S01]  /*01c0*/  @P1 IMAD R0, R15.reuse, 0x50, R13 ;  /* 0x000000500f001824 */ /* 0x040fe200078e020d */
[----:B------:R-:W1:Y:S01]  /*01d0*/  LDC.64 R18, c[0x0][0x228] ;  /* 0x00008a00ff127b82 */ /* 0x000e620000000a00 */
[----:B------:R-:W-:Y:S01]  /*01e0*/  IMAD R11, R4, 0x5000, RZ ;  /* 0x00005000040b7824 */ /* 0x000fe200078e02ff */
[----:B------:R-:W2:Y:S01]  /*01f0*/  S2R R17, SR_TID.X ;  /* 0x0000000000117919 */ /* 0x000ea20000002100 */
[----:B------:R-:W-:Y:S01]  /*0200*/  @P1 IMAD.HI R0, R0, 0x66666667, RZ ;  /* 0x6666666700001827 */ /* 0x000fe200078e02ff */
[----:B------:R-:W-:Y:S01]  /*0210*/  SEL R6, R15, RZ, !P0 ;  /* 0x000000ff0f067207 */ /* 0x000fe20004000000 */
[----:B------:R-:W-:Y:S01]  /*0220*/  BSSY B0, `(.L_x_1008) ;  /* 0x0000030000007945 */ /* 0x000fe20003800000 */
[----:B------:R-:W3:Y:S02]  /*0230*/  S2R R25, SR_CgaCtaId ;  /* 0x0000000000197919 */ /* 0x000ee40000008800 */
[----:B------:R-:W-:Y:S01]  /*0240*/  @P1 SHF.R.U32.HI R3, RZ, 0x1f, R0 ;  /* 0x0000001fff031819 */ /* 0x000fe20000011600 */
[----:B------:R-:W4:Y:S03]  /*0250*/  LDC.64 R20, c[0x0][0x230] ;  /* 0x00008c00ff147b82 */ /* 0x000f260000000a00 */
[----:B------:R-:W-:-:S05]  /*0260*/  @P1 LEA.HI.SX32 R3, R0, R3, 0x1b ;  /* 0x0000000300031211 */ /* 0x000fca00078fdaff */
[----:B------:R-:W-:Y:S01]  /*0270*/  @P1 IMAD R5, R3, 0x5000, RZ ;  /* 0x0000500003051824 */ /* 0x000fe200078e02ff */
[----:B------:R-:W-:Y:S01]  /*0280*/  CS2R R2, SRZ ;  /* 0x0000000000027805 */ /* 0x000fe2000001ff00 */
[----:B------:R-:W5:Y:S02]  /*0290*/  LDC.64 R22, c[0x0][0x210] ;  /* 0x00008400ff167b82 */ /* 0x000f640000000a00 */
[--C-:B------:R-:W-:Y:S01]  /*02a0*/  @P1 IMAD.MOV.U32 R2, RZ, RZ, R5.reuse ;  /* 0x000000ffff021224 */ /* 0x100fe200078e0005 */
[----:B------:R-:W-:-:S04]  /*02b0*/  @P1 SHF.R.S32.HI R3, RZ, 0x1f, R5 ;  /* 0x0000001fff031819 */ /* 0x000fc80000011405 */
[C---:B------:R-:W-:Y:S02]  /*02c0*/  IADD3 R10, P2, R11.reuse, R2, RZ ;  /* 0x000000020b0a7210 */ /* 0x040fe40007f5e0ff */
[----:B0-----:R-:W-:Y:S02]  /*02d0*/  SHF.R.S32.HI R5, RZ, 0x1f, R7 ;  /* 0x0000001fff057819 */ /* 0x001fe40000011407 */
[----:B------:R-:W-:Y:S02]  /*02e0*/  LEA.HI.X.SX32 R11, R11, R3, 0x1, P2 ;  /* 0x000000030b0b7211 */ /* 0x000fe400010f0eff */
[----:B------:R-:W-:Y:S01]  /*02f0*/  SHF.R.S32.HI R3, RZ, 0x1f, R15 ;  /* 0x0000001fff037819 */ /* 0x000fe2000001140f */
[-C--:B-1----:R-:W-:Y:S02]  /*0300*/  IMAD R0, R5, R18.reuse, RZ ;  /* 0x0000001205007224 */ /* 0x082fe400078e02ff */
[----:B------:R-:W-:Y:S01]  /*0310*/  IMAD.WIDE.U32 R10, R7, R18, R10 ;  /* 0x00000012070a7225 */ /* 0x000fe200078e000a */
[----:B------:R-:W-:-:S02]  /*0320*/  SEL R3, R3, RZ, !P0 ;  /* 0x000000ff03037207 */ /* 0x000fc40004000000 */
[----:B--2---:R-:W-:Y:S01]  /*0330*/  ISETP.NE.AND P0, PT, R17, RZ, PT ;  /* 0x000000ff1100720c */ /* 0x004fe20003f05270 */
[----:B------:R-:W-:Y:S02]  /*0340*/  IMAD R19, R7, R19, R0 ;  /* 0x0000001307137224 */ /* 0x000fe400078e0200 */
[----:B----4-:R-:W-:-:S03]  /*0350*/  IMAD R0, R3, R20, RZ ;  /* 0x0000001403007224 */ /* 0x010fc600078e02ff */
[----:B------:R-:W-:Y:S01]  /*0360*/  IADD3 R11, R11, R19, RZ ;  /* 0x000000130b0b7210 */ /* 0x000fe20007ffe0ff */
[C---:B------:R-:W-:Y:S02]  /*0370*/  IMAD R15, R6.reuse, R21, R0 ;  /* 0x00000015060f7224 */ /* 0x040fe400078e0200 */
[----:B------:R-:W-:-:S04]  /*0380*/  IMAD.WIDE.U32 R10, R6, R20, R10 ;  /* 0x00000014060a7225 */ /* 0x000fc800078e000a */
[----:B------:R-:W-:Y:S01]  /*0390*/  IMAD.IADD R0, R11, 0x1, R15 ;  /* 0x000000010b007824 */ /* 0x000fe200078e020f */
[----:B-----5:R-:W-:-:S04]  /*03a0*/  LEA R22, P2, R10, R22, 0x2 ;  /* 0x000000160a167211 */ /* 0x020fc800078410ff */
[----:B------:R-:W-:Y:S01]  /*03b0*/  LEA.HI.X R0, R10, R23, R0, 0x2, P2 ;  /* 0x000000170a007211 */ /* 0x000fe200010f1400 */
[----:B---3--:R-:W-:Y:S08]  /*03c0*/  @P0 BRA `(.L_x_1009) ;  /* 0x0000000000540947 */ /* 0x008ff00003800000 */
[----:B------:R-:W0:Y:S01]  /*03d0*/  S2UR UR7, SR_CgaCtaId ;  /* 0x00000000000779c3 */ /* 0x000e220000008800 */
[----:B------:R-:W-:Y:S01]  /*03e0*/  UMOV UR6, 0x400 ;  /* 0x0000040000067882 */ /* 0x000fe20000000000 */
[----:B------:R-:W-:Y:S01]  /*03f0*/  UMOV UR4, 0x1 ;  /* 0x0000000100047882 */ /* 0x000fe20000000000 */
[----:B------:R-:W-:Y:S01]  /*0400*/  IMAD.MOV.U32 R2, RZ, RZ, 0x14000 ;  /* 0x00014000ff027424 */ /* 0x000fe200078e00ff */
[----:B------:R-:W-:-:S04]  /*0410*/  UIADD3 UR4, -UR4, 0x100000, URZ ;  /* 0x0010000004047890 */ /* 0x000fc8000fffe13f */
[----:B------:R-:W-:Y:S02]  /*0420*/  USHF.L.U32 UR5, UR4, 0xb, URZ ;  /* 0x0000000b04057899 */ /* 0x000fe4000800063f */
[----:B------:R-:W-:Y:S01]  /*0430*/  USHF.L.U32 UR4, UR4, 0x1, URZ ;  /* 0x0000000104047899 */ /* 0x000fe2000800063f */
[----:B------:R-:W-:Y:S01]  /*0440*/  PLOP3.LUT P0, PT, PT, PT, PT, 0x80, 0x0 ;  /* 0x000000000000781c */ /* 0x000fe20003f0f070 */
[----:B------:R-:W-:Y:S01]  /*0450*/  UMOV UR10, 0x1400 ;  /* 0x00001400000a7882 */ /* 0x000fe20000000000 */
[----:B0-----:R-:W-:-:S04]  /*0460*/  ULEA UR6, UR7, UR6, 0x18 ;  /* 0x0000000607067291 */ /* 0x001fc8000f8ec03f */
[----:B------:R-:W-:Y:S01]  /*0470*/  UIADD3 UR7, UR6, 0x1e000, URZ ;  /* 0x0001e00006077890 */ /* 0x000fe2000fffe03f */
[----:B------:R-:W0:Y:S07]  /*0480*/  FENCE.VIEW.ASYNC.S ;  /* 0x00000000000073c6 */ /* 0x000e2e0000000000 */
[----:B0-----:R0:W1:Y:S02]  /*0490*/  SYNCS.EXCH.64 URZ, [UR6+0x1e000], UR4 ;  /* 0x01e00004063f75b2 */ /* 0x0010640008000100 */
[----:B0-----:R-:W-:-:S02]  /*04a0*/  R2UR UR4, R22 ;  /* 0x00000000160472ca */ /* 0x001fc400000e0000 */
[----:B------:R-:W-:Y:S01]  /*04b0*/  R2UR UR5, R0 ;  /* 0x00000000000572ca */ /* 0x000fe200000e0000 */
[----:B-1----:R0:W-:-:S14]  /*04c0*/  SYNCS.ARRIVE.TRANS64 RZ, [UR6+0x1e000], R2 ;  /* 0x01e00002ffff79a7 */ /* 0x0021dc0008000006 */
.L_x_1010:
[----:B------:R-:W-:Y:S01]  /*04d0*/  @P0 ELECT P2, URZ, PT ;  /* 0x00000000003f082f */ /* 0x000fe20003840000 */
[----:B------:R1:W-:-:S12]  /*04e0*/  UBLKCP.S.G [UR6], [UR4], UR10 ;  /* 0x00000006040073ba */ /* 0x0003d8000800020a */
[----:B------:R-:W-:Y:S02]  /*04f0*/  @P2 PLOP3.LUT P0, PT, P2, PT, PT, 0x8, 0x0 ;  /* 0x000000000000281c */ /* 0x000fe4000170e170 */
[----:B------:R-:W-:-:S11]  /*0500*/  PLOP3.LUT P2, PT, PT, PT, PT, 0x8, 0x0 ;  /* 0x000000000000781c */ /* 0x000fd60003f4e170 */
[----:B-1----:R-:W-:Y:S05]  /*0510*/  @P0 BRA.U.ANY `(.L_x_1010) ;  /* 0xfffffffd00ec0947 */ /* 0x002fea000393ffff */
.L_x_1009:
[----:B------:R-:W-:Y:S05]  /*0520*/  BSYNC B0 ;  /* 0x0000000000007941 */ /* 0x000fea0003800000 */
.L_x_1008:
[----:B------:R-:W-:Y:S01]  /*0530*/  BAR.SYNC.DEFER_BLOCKING 0x0 ;  /* 0x0000000000007b1d */ /* 0x000fe20000010000 */
[----:B0-----:R-:W-:Y:S02]  /*0540*/  MOV R2, 0x400 ;  /* 0x0000040000027802 */ /* 0x001fe40000000f00 */
[----:B------:R-:W-:Y:S02]  /*0550*/  CS2R R98, SRZ ;  /* 0x0000000000627805 */ /* 0x000fe4000001ff00 */
[----:B------:R-:W-:Y:S02]  /*0560*/  SHF.L.U32 R11, RZ, 0x1f, RZ ;  /* 0x0000001fff0b7819 */ /* 0x000fe400000006ff */
[----:B------:R-:W-:Y:S02]  /*0570*/  LEA R2, R25, R2, 0x18 ;  /* 0x0000000219027211 */ /* 0x000fe400078ec0ff */
[----:B------:R-:W-:Y:S02]  /*0580*/  @P1 SHF.R.S32.HI R99, RZ, 0x1f, R13 ;  /* 0x0000001fff631819 */ /* 0x000fe4000001140d */
[----:B------:R-:W-:-:S07]  /*0590*/  @P1 MOV R98, R13 ;  /* 0x0000000d00621202 */ /* 0x000fce0000000f00 */
.L_x_1011:
[----:B0-----:R0:W1:Y:S02]  /*05a0*/  SYNCS.PHASECHK.TRANS64.TRYWAIT P0, [R2+URZ+0x1e000], R11 ;  /* 0x01e0000b020075a7 */ /* 0x001064000800017f */
[----:B-1----:R-:W-:Y:S05]  /*05b0*/  @!P0 NANOSLEEP.SYNCS 0x989680 ;  /* 0x009896800000895d */ /* 0x002fea0003900000 */
[----:B------:R-:W1:Y:S02]  /*05c0*/  @!P0 SYNCS.PHASECHK.TRANS64 P0, [R2+URZ+0x1e000], R11 ;  /* 0x01e0000b020085a7 */ /* 0x000e64000800007f */
[----:B-1----:R-:W-:Y:S05]  /*05d0*/  @!P0 BRA `(.L_x_1011) ;  /* 0xfffffffc00f08947 */ /* 0x002fea000383ffff */
[----:B------:R-:W-:Y:S01]  /*05e0*/  SHF.R.S32.HI R0, RZ, 0x1f, R17 ;  /* 0x0000001fff007819 */ /* 0x000fe20000011411 */
[----:B------:R-:W-:Y:S01]  /*05f0*/  ULDC UR4, c[0x0][0x268] ;  /* 0x00009a0000047ab9 */ /* 0x000fe20000000800 */
[----:B------:R-:W-:Y:S01]  /*0600*/  IMAD R9, R4, -0x50, R9 ;  /* 0xffffffb004097824 */ /* 0x000fe200078e0209 */
[----:B------:R-:W-:Y:S01]  /*0610*/  ULDC.64 UR6, c[0x0][0x258] ;  /* 0x0000960000067ab9 */ /* 0x000fe20000000a00 */
[CC--:B------:R-:W-:Y:S01]  /*0620*/  LEA.HI R8, R0.reuse, R17.reuse, RZ, 0x7 ;  /* 0x0000001100087211 */ /* 0x0c0fe200078f38ff */
[----:B------:R-:W-:Y:S01]  /*0630*/  BSSY B0, `(.L_x_1012) ;  /* 0x00000f1000007945 */ /* 0x000fe20003800000 */
[----:B------:R-:W-:Y:S02]  /*0640*/  LEA.HI R12, R0, R17, RZ, 0x4 ;  /* 0x00000011000c7211 */ /* 0x000fe400078f20ff */
[----:B------:R-:W-:Y:S02]  /*0650*/  LOP3.LUT R10, R8, 0x3fffff80, RZ, 0xc0, !PT ;  /* 0x3fffff80080a7812 */ /* 0x000fe400078ec0ff */
[----:B0-----:R-:W-:-:S02]  /*0660*/  SHF.R.S32.HI R11, RZ, 0x7, R8 ;  /* 0x00000007ff0b7819 */ /* 0x001fc40000011408 */
[CC--:B------:R-:W-:Y:S01]  /*0670*/  LEA.HI R8, R0.reuse, R17.reuse, RZ, 0x3 ;  /* 0x0000001100087211 */ /* 0x0c0fe200078f18ff */
[----:B------:R-:W-:Y:S01]  /*0680*/  IMAD.IADD R10, R17, 0x1, -R10 ;  /* 0x00000001110a7824 */ /* 0x000fe200078e0a0a */
[----:B------:R-:W-:Y:S02]  /*0690*/  LEA.HI R16, R0, R17, RZ, 0x5 ;  /* 0x0000001100107211 */ /* 0x000fe400078f28ff */
[----:B------:R-:W-:Y:S01]  /*06a0*/  SHF.R.S32.HI R15, RZ, 0x4, R12 ;  /* 0x00000004ff0f7819 */ /* 0x000fe2000001140c */
[C---:B------:R-:W-:Y:S01]  /*06b0*/  IMAD R10, R11.reuse, 0xa00, R10 ;  /* 0x00000a000b0a7824 */ /* 0x040fe200078e020a */
[----:B------:R-:W-:Y:S01]  /*06c0*/  SHF.R.S32.HI R0, RZ, 0x5, R16 ;  /* 0x00000005ff007819 */ /* 0x000fe20000011410 */
[----:B------:R-:W-:Y:S01]  /*06d0*/  IMAD.SHL.U32 R11, R11, 0x40, RZ ;  /* 0x000000400b0b7824 */ /* 0x000fe200078e00ff */
[----:B------:R-:W-:Y:S01]  /*06e0*/  LEA.HI R12, R12, R15, RZ, 0x1 ;  /* 0x0000000f0c0c7211 */ /* 0x000fe200078f08ff */
[----:B------:R-:W-:Y:S01]  /*06f0*/  IMAD.SHL.U32 R13, R10, 0x4, RZ ;  /* 0x000000040a0d7824 */ /* 0x000fe200078e00ff */
[----:B------:R-:W-:-:S02]  /*0700*/  LOP3.LUT R10, R8, 0xfffffff8, RZ, 0xc0, !PT ;  /* 0xfffffff8080a7812 */ /* 0x000fc400078ec0ff */
[----:B------:R-:W-:Y:S02]  /*0710*/  LOP3.LUT R12, R12, 0x1fffffe, RZ, 0xc0, !PT ;  /* 0x01fffffe0c0c7812 */ /* 0x000fe400078ec0ff */
[----:B------:R-:W-:Y:S01]  /*0720*/  LEA R14, R13, R2, 0x2 ;  /* 0x000000020d0e7211 */ /* 0x000fe200078e10ff */
[----:B------:R-:W-:Y:S01]  /*0730*/  IMAD.IADD R10, R17, 0x1, -R10 ;  /* 0x00000001110a7824 */ /* 0x000fe200078e0a0a */
[----:B------:R-:W-:Y:S02]  /*0740*/  SHF.R.S32.HI R13, RZ, 0x1f, R16 ;  /* 0x0000001fff0d7819 */ /* 0x000fe40000011410 */
[----:B------:R-:W-:Y:S01]  /*0750*/  LOP3.LUT R16, R16, 0xffffffe0, RZ, 0xc0, !PT ;  /* 0xffffffe010107812 */ /* 0x000fe200078ec0ff */
[----:B------:R-:W0:Y:S01]  /*0760*/  LDS.128 R40, [R14+0x800] ;  /* 0x000800000e287984 */ /* 0x000e220000000c00 */
[----:B------:R-:W-:Y:S02]  /*0770*/  LEA.HI R13, R13, R0, RZ, 0x2 ;  /* 0x000000000d0d7211 */ /* 0x000fe400078f10ff */
[----:B------:R-:W-:Y:S01]  /*0780*/  IADD3 R15, R15, -R12, RZ ;  /* 0x8000000c0f0f7210 */ /* 0x000fe20007ffe0ff */
[----:B------:R-:W-:Y:S01]  /*0790*/  IMAD.IADD R16, R17, 0x1, -R16 ;  /* 0x0000000111107824 */ /* 0x000fe200078e0a10 */
[----:B------:R-:W-:Y:S01]  /*07a0*/  LOP3.LUT R17, R13, 0xffffffc, RZ, 0xc0, !PT ;  /* 0x0ffffffc0d117812 */ /* 0x000fe200078ec0ff */
[----:B------:R-:W1:Y:S01]  /*07b0*/  LDS.128 R36, [R14+0x1000] ;  /* 0x001000000e247984 */ /* 0x000e620000000c00 */
[----:B------:R-:W-:-:S02]  /*07c0*/  SHF.R.S32.HI R13, RZ, 0x1f, R10 ;  /* 0x0000001fff0d7819 */ /* 0x000fc4000001140a */
[----:B------:R-:W-:Y:S01]  /*07d0*/  LEA.HI R12, R16, R16, RZ, 0x1 ;  /* 0x00000010100c7211 */ /* 0x000fe200078f08ff */
[----:B------:R-:W-:Y:S01]  /*07e0*/  IMAD.IADD R19, R0, 0x1, -R17 ;  /* 0x0000000100137824 */ /* 0x000fe200078e0a11 */
[----:B------:R-:W-:Y:S01]  /*07f0*/  LEA.HI R13, R13, R10, RZ, 0x2 ;  /* 0x0000000a0d0d7211 */ /* 0x000fe200078f10ff */
[----:B------:R-:W2:Y:S01]  /*0800*/  LDS.128 R32, [R14+0x1800] ;  /* 0x001800000e207984 */ /* 0x000ea20000000c00 */
[----:B------:R-:W-:Y:S02]  /*0810*/  SHF.R.S32.HI R12, RZ, 0x1, R12 ;  /* 0x00000001ff0c7819 */ /* 0x000fe4000001140c */
[----:B------:R-:W-:Y:S01]  /*0820*/  LOP3.LUT R17, R11, 0x40, RZ, 0xc0, !PT ;  /* 0x000000400b117812 */ /* 0x000fe200078ec0ff */
[C---:B------:R-:W-:Y:S01]  /*0830*/  IMAD.SHL.U32 R11, R13.reuse, 0x10, RZ ;  /* 0x000000100d0b7824 */ /* 0x040fe200078e00ff */
[----:B------:R-:W-:Y:S01]  /*0840*/  SHF.L.U32 R96, R16, 0x3, RZ ;  /* 0x0000000310607819 */ /* 0x000fe200000006ff */
[----:B------:R-:W-:Y:S01]  /*0850*/  IMAD R19, R12, 0x50, R19 ;  /* 0x000000500c137824 */ /* 0x000fe200078e0213 */
[----:B------:R-:W3:Y:S01]  /*0860*/  LDS.128 R20, [R14+0x3000] ;  /* 0x003000000e147984 */ /* 0x000ee20000000c00 */
[----:B------:R-:W-:-:S02]  /*0870*/  LOP3.LUT R13, R13, 0x7fffffc, RZ, 0xc0, !PT ;  /* 0x07fffffc0d0d7812 */ /* 0x000fc400078ec0ff */
[----:B------:R-:W-:Y:S01]  /*0880*/  LOP3.LUT R12, R17, 0x8, R96, 0xf8, !PT ;  /* 0x00000008110c7812 */ /* 0x000fe200078ef860 */
[----:B------:R-:W4:Y:S01]  /*0890*/  LDS.128 R28, [R14+0x2000] ;  /* 0x002000000e1c7984 */ /* 0x000f220000000c00 */
[----:B------:R-:W-:Y:S01]  /*08a0*/  LOP3.LUT R11, R11, 0x40, RZ, 0xc0, !PT ;  /* 0x000000400b0b7812 */ /* 0x000fe200078ec0ff */
[----:B------:R-:W-:Y:S01]  /*08b0*/  IMAD.IADD R13, R10, 0x1, -R13 ;  /* 0x000000010a0d7824 */ /* 0x000fe200078e0a0d */
[----:B------:R-:W-:Y:S01]  /*08c0*/  SHF.R.U32.HI R17, RZ, 0x3, R17 ;  /* 0x00000003ff117819 */ /* 0x000fe20000011611 */
[----:B------:R-:W5:Y:S01]  /*08d0*/  LDS.128 R56, [R14+0x3800] ;  /* 0x003800000e387984 */ /* 0x000f620000000c00 */
[----:B------:R-:W-:Y:S01]  /*08e0*/  LOP3.LUT R8, R11, 0x8, R8, 0xf8, !PT ;  /* 0x000000080b087812 */ /* 0x000fe200078ef808 */
[----:B------:R-:W-:Y:S01]  /*08f0*/  IMAD R10, R0, 0xa, R15 ;  /* 0x0000000a000a7824 */ /* 0x000fe200078e020f */
[----:B------:R-:W-:Y:S01]  /*0900*/  LOP3.LUT R12, R12, R17, RZ, 0x3c, !PT ;  /* 0x000000110c0c7212 */ /* 0x000fe200078e3cff */
[----:B------:R-:W5:Y:S01]  /*0910*/  LDS.128 R44, [R14] ;  /* 0x000000000e2c7984 */ /* 0x000f620000000c00 */
[----:B------:R-:W-:-:S02]  /*0920*/  SHF.R.U32.HI R11, RZ, 0x3, R11 ;  /* 0x00000003ff0b7819 */ /* 0x000fc4000001160b */
[----:B------:R-:W-:Y:S01]  /*0930*/  LEA R13, R10, R13, 0x3 ;  /* 0x0000000d0a0d7211 */ /* 0x000fe200078e18ff */
[----:B------:R-:W5:Y:S01]  /*0940*/  LDS.128 R24, [R14+0x2800] ;  /* 0x002800000e187984 */ /* 0x000f620000000c00 */
[----:B------:R-:W-:Y:S01]  /*0950*/  LOP3.LUT R8, R8, R11, RZ, 0x3c, !PT ;  /* 0x0000000b08087212 */ /* 0x000fe200078e3cff */
[----:B------:R-:W-:Y:S02]  /*0960*/  IMAD.U32 R11, R19, 0x10, R12 ;  /* 0x00000010130b7824 */ /* 0x000fe400078e000c */
[----:B------:R-:W5:Y:S01]  /*0970*/  LDS.128 R16, [R14+0x4000] ;  /* 0x004000000e107984 */ /* 0x000f620000000c00 */
[----:B0-----:R-:W-:Y:S01]  /*0980*/  FMUL.FTZ R12, R40, UR4 ;  /* 0x00000004280c7c20 */ /* 0x001fe20008410000 */
[----:B------:R-:W-:Y:S01]  /*0990*/  FMUL.FTZ R63, R41, UR4 ;  /* 0x00000004293f7c20 */ /* 0x000fe20008410000 */
[----:B------:R-:W-:Y:S01]  /*09a0*/  FMUL.FTZ R60, R42, UR4 ;  /* 0x000000042a3c7c20 */ /* 0x000fe20008410000 */
[----:B------:R-:W0:Y:S01]  /*09b0*/  LDS.128 R52, [R14+0x4800] ;  /* 0x004800000e347984 */ /* 0x000e220000000c00 */
[----:B------:R-:W-:Y:S01]  /*09c0*/  FMUL.FTZ R65, R43, UR4 ;  /* 0x000000042b417c20 */ /* 0x000fe20008410000 */
[----:B------:R-:W-:-:S02]  /*09d0*/  IMAD.U32 R13, R13, 0x10, R8 ;  /* 0x000000100d0d7824 */ /* 0x000fc400078e0008 */
[----:B-1----:R-:W-:Y:S01]  /*09e0*/  FMUL.FTZ R62, R36, UR4 ;  /* 0x00000004243e7c20 */ /* 0x002fe20008410000 */
[----:B------:R-:W1:Y:S01]  /*09f0*/  LDS.128 R48, [R14+0x5000] ;  /* 0x005000000e307984 */ /* 0x000e620000000c00 */
[----:B------:R-:W-:Y:S01]  /*0a00*/  FMUL.FTZ R67, R37, UR4 ;  /* 0x0000000425437c20 */ /* 0x000fe20008410000 */
[----:B------:R-:W-:Y:S01]  /*0a10*/  FMUL.FTZ R64, R38, UR4 ;  /* 0x0000000426407c20 */ /* 0x000fe20008410000 */
[----:B------:R-:W-:Y:S01]  /*0a20*/  FMUL.FTZ R69, R39, UR4 ;  /* 0x0000000427457c20 */ /* 0x000fe20008410000 */
[----:B------:R-:W1:Y:S01]  /*0a30*/  LDS.128 R40, [R14+0x6000] ;  /* 0x006000000e287984 */ /* 0x000e620000000c00 */
[----:B--2---:R-:W-:Y:S01]  /*0a40*/  FMUL.FTZ R66, R32, UR4 ;  /* 0x0000000420427c20 */ /* 0x004fe20008410000 */
[----:B------:R-:W-:Y:S01]  /*0a50*/  FMUL.FTZ R71, R33, UR4 ;  /* 0x0000000421477c20 */ /* 0x000fe20008410000 */
[----:B------:R-:W-:Y:S01]  /*0a60*/  FMUL.FTZ R68, R34, UR4 ;  /* 0x0000000422447c20 */ /* 0x000fe20008410000 */
[----:B------:R-:W2:Y:S01]  /*0a70*/  LDS.128 R36, [R14+0x6800] ;  /* 0x006800000e247984 */ /* 0x000ea20000000c00 */
[----:B------:R-:W-:-:S03]  /*0a80*/  FMUL.FTZ R73, R35, UR4 ;  /* 0x0000000423497c20 */ /* 0x000fc60008410000 */
[----:B------:R-:W2:Y:S01]  /*0a90*/  LDS.128 R32, [R14+0x7000] ;  /* 0x007000000e207984 */ /* 0x000ea20000000c00 */
[----:B---3--:R-:W-:Y:S01]  /*0aa0*/  FMUL.FTZ R78, R20, UR4 ;  /* 0x00000004144e7c20 */ /* 0x008fe20008410000 */
[----:B------:R-:W-:Y:S01]  /*0ab0*/  FMUL.FTZ R83, R21, UR4 ;  /* 0x0000000415537c20 */ /* 0x000fe20008410000 */
[----:B------:R-:W-:Y:S01]  /*0ac0*/  FMUL.FTZ R80, R22, UR4 ;  /* 0x0000000416507c20 */ /* 0x000fe20008410000 */
[----:B------:R-:W-:Y:S01]  /*0ad0*/  FMUL.FTZ R85, R23, UR4 ;  /* 0x0000000417557c20 */ /* 0x000fe20008410000 */
[----:B----4-:R-:W-:Y:S01]  /*0ae0*/  FMUL.FTZ R70, R28, UR4 ;  /* 0x000000041c467c20 */ /* 0x010fe20008410000 */
[----:B------:R-:W-:Y:S01]  /*0af0*/  FMUL.FTZ R75, R29, UR4 ;  /* 0x000000041d4b7c20 */ /* 0x000fe20008410000 */
[----:B------:R-:W-:Y:S01]  /*0b00*/  FMUL.FTZ R72, R30, UR4 ;  /* 0x000000041e487c20 */ /* 0x000fe20008410000 */
[----:B------:R-:W-:Y:S01]  /*0b10*/  FMUL.FTZ R77, R31, UR4 ;  /* 0x000000041f4d7c20 */ /* 0x000fe20008410000 */
[----:B------:R-:W3:Y:S01]  /*0b20*/  LDS.128 R20, [R14+0x8800] ;  /* 0x008800000e147984 */ /* 0x000ee20000000c00 */
[----:B-----5:R-:W-:Y:S01]  /*0b30*/  FMUL.FTZ R82, R56, UR4 ;  /* 0x0000000438527c20 */ /* 0x020fe20008410000 */
[----:B------:R-:W-:Y:S01]  /*0b40*/  FMUL.FTZ R87, R57, UR4 ;  /* 0x0000000439577c20 */ /* 0x000fe20008410000 */
[----:B------:R-:W-:Y:S01]  /*0b50*/  FMUL.FTZ R84, R58, UR4 ;  /* 0x000000043a547c20 */ /* 0x000fe20008410000 */
[----:B------:R-:W4:Y:S01]  /*0b60*/  LDS.128 R28, [R14+0x7800] ;  /* 0x007800000e1c7984 */ /* 0x000f220000000c00 */
        /* <DEDUP_REMOVED lines=9> */
[----:B------:R-:W5:Y:S01]  /*0c00*/  LDS.128 R56, [R14+0x9000] ;  /* 0x009000000e387984 */ /* 0x000f620000000c00 */
[----:B------:R-:W-:Y:S01]  /*0c10*/  FMUL.FTZ R86, R16, UR4 ;  /* 0x0000000410567c20 */ /* 0x000fe20008410000 */
[----:B------:R-:W-:Y:S01]  /*0c20*/  FMUL.FTZ R91, R17, UR4 ;  /* 0x00000004115b7c20 */ /* 0x000fe20008410000 */
[----:B------:R-:W-:Y:S01]  /*0c30*/  FMUL.FTZ R88, R18, UR4 ;  /* 0x0000000412587c20 */ /* 0x000fe20008410000 */
[----:B------:R-:W5:Y:S01]  /*0c40*/  LDS.128 R44, [R14+0x5800] ;  /* 0x005800000e2c7984 */ /* 0x000f620000000c00 */
[----:B------:R-:W-:Y:S01]  /*0c50*/  FMUL.FTZ R93, R19, UR4 ;  /* 0x00000004135d7c20 */ /* 0x000fe20008410000 */
[----:B0-----:R-:W-:Y:S01]  /*0c60*/  FMUL.FTZ R90, R53, UR4 ;  /* 0x00000004355a7c20 */ /* 0x001fe20008410000 */
[----:B------:R-:W-:Y:S01]  /*0c70*/  FMUL.FTZ R53, R54, UR4 ;  /* 0x0000000436357c20 */ /* 0x000fe20008410000 */
[----:B------:R-:W0:Y:S01]  /*0c80*/  LDS.128 R24, [R14+0x8000] ;  /* 0x008000000e187984 */ /* 0x000e220000000c00 */
[----:B------:R-:W-:Y:S01]  /*0c90*/  FMUL.FTZ R54, R55, UR4 ;  /* 0x0000000437367c20 */ /* 0x000fe20008410000 */
[----:B-1----:R-:W-:Y:S01]  /*0ca0*/  FMUL.FTZ R55, R49, UR4 ;  /* 0x0000000431377c20 */ /* 0x002fe20008410000 */
[----:B------:R-:W-:Y:S01]  /*0cb0*/  FMUL.FTZ R49, R50, UR4 ;  /* 0x0000000432317c20 */ /* 0x000fe20008410000 */
[----:B------:R-:W1:Y:S01]  /*0cc0*/  LDS.128 R16, [R14+0x9800] ;  /* 0x009800000e107984 */ /* 0x000e620000000c00 */
[----:B------:R-:W-:Y:S01]  /*0cd0*/  FMUL.FTZ R50, R51, UR4 ;  /* 0x0000000433327c20 */ /* 0x000fe20008410000 */
[----:B------:R-:W-:Y:S01]  /*0ce0*/  FMUL.FTZ R51, R41, UR4 ;  /* 0x0000000429337c20 */ /* 0x000fe20008410000 */
[----:B------:R-:W-:Y:S01]  /*0cf0*/  FMUL.FTZ R41, R42, UR4 ;  /* 0x000000042a297c20 */ /* 0x000fe20008410000 */
[----:B------:R-:W-:Y:S01]  /*0d00*/  FMUL.FTZ R42, R43, UR4 ;  /* 0x000000042b2a7c20 */ /* 0x000fe20008410000 */
[----:B--2---:R-:W-:Y:S01]  /*0d10*/  FMUL.FTZ R43, R37, UR4 ;  /* 0x00000004252b7c20 */ /* 0x004fe20008410000 */
        /* <DEDUP_REMOVED lines=8> */
[----:B---3--:R-:W-:Y:S01]  /*0da0*/  FMUL.FTZ R101, R20, UR4 ;  /* 0x0000000414657c20 */ /* 0x008fe20008410000 */
[----:B------:R-:W-:Y:S01]  /*0db0*/  FMUL.FTZ R104, R21, UR4 ;  /* 0x0000000415687c20 */ /* 0x000fe20008410000 */
[----:B------:R-:W-:Y:S01]  /*0dc0*/  FMUL.FTZ R103, R22, UR4 ;  /* 0x0000000416677c20 */ /* 0x000fe20008410000 */
[----:B------:R-:W-:Y:S01]  /*0dd0*/  FMUL.FTZ R106, R23, UR4 ;  /* 0x00000004176a7c20 */ /* 0x000fe20008410000 */
[----:B----4-:R-:W-:Y:S01]  /*0de0*/  FMUL.FTZ R35, R29, UR4 ;  /* 0x000000041d237c20 */ /* 0x010fe20008410000 */
[----:B------:R-:W-:Y:S01]  /*0df0*/  F2FP.BF16.F32.PACK_AB R20, R15, R8 ;  /* 0x000000080f14723e */ /* 0x000fe200000010ff */
[----:B------:R-:W-:Y:S01]  /*0e00*/  FMUL.FTZ R29, R30, UR4 ;  /* 0x000000041e1d7c20 */ /* 0x000fe20008410000 */
[----:B------:R-:W-:Y:S01]  /*0e10*/  FMUL.FTZ R100, R31, UR4 ;  /* 0x000000041f647c20 */ /* 0x000fe20008410000 */
[----:B------:R-:W-:Y:S01]  /*0e20*/  F2FP.BF16.F32.PACK_AB R21, R61, R10 ;  /* 0x0000000a3d15723e */ /* 0x000fe200000010ff */
[----:B------:R-:W-:Y:S01]  /*0e30*/  FMUL.FTZ R40, R40, UR4 ;  /* 0x0000000428287c20 */ /* 0x000fe20008410000 */
[----:B------:R-:W-:Y:S01]  /*0e40*/  F2FP.BF16.F32.PACK_AB R22, R63, R12 ;  /* 0x0000000c3f16723e */ /* 0x000fe200000010ff */
[----:B------:R-:W-:Y:S01]  /*0e50*/  FMUL.FTZ R28, R28, UR4 ;  /* 0x000000041c1c7c20 */ /* 0x000fe20008410000 */
[----:B------:R-:W-:Y:S01]  /*0e60*/  F2FP.BF16.F32.PACK_AB R23, R65, R60 ;  /* 0x0000003c4117723e */ /* 0x000fe200000010ff */
[----:B------:R-:W-:Y:S01]  /*0e70*/  FMUL.FTZ R32, R32, UR4 ;  /* 0x0000000420207c20 */ /* 0x000fe20008410000 */
[----:B-----5:R-:W-:Y:S01]  /*0e80*/  FMUL.FTZ R105, R57, UR4 ;  /* 0x0000000439697c20 */ /* 0x020fe20008410000 */
[----:B------:R-:W-:Y:S01]  /*0e90*/  LEA R8, R13, R2, 0x1 ;  /* 0x000000020d087211 */ /* 0x000fe200078e08ff */
[----:B------:R-:W-:Y:S01]  /*0ea0*/  FMUL.FTZ R57, R58, UR4 ;  /* 0x000000043a397c20 */ /* 0x000fe20008410000 */
[----:B------:R-:W-:Y:S01]  /*0eb0*/  FMUL.FTZ R58, R59, UR4 ;  /* 0x000000043b3a7c20 */ /* 0x000fe20008410000 */
[----:B------:R-:W-:Y:S01]  /*0ec0*/  FMUL.FTZ R44, R44, UR4 ;  /* 0x000000042c2c7c20 */ /* 0x000fe20008410000 */
[----:B------:R-:W-:Y:S01]  /*0ed0*/  FMUL.FTZ R45, R45, UR4 ;  /* 0x000000042d2d7c20 */ /* 0x000fe20008410000 */
[----:B------:R-:W-:Y:S01]  /*0ee0*/  FMUL.FTZ R46, R46, UR4 ;  /* 0x000000042e2e7c20 */ /* 0x000fe20008410000 */
[----:B------:R-:W-:Y:S01]  /*0ef0*/  FMUL.FTZ R47, R47, UR4 ;  /* 0x000000042f2f7c20 */ /* 0x000fe20008410000 */
[----:B0-----:R-:W-:Y:S01]  /*0f00*/  FMUL.FTZ R30, R24, UR4 ;  /* 0x00000004181e7c20 */ /* 0x001fe20008410000 */
[----:B------:R-:W-:Y:S01]  /*0f10*/  FMUL.FTZ R97, R25, UR4 ;  /* 0x0000000419617c20 */ /* 0x000fe20008410000 */
[----:B------:R-:W-:Y:S01]  /*0f20*/  FMUL.FTZ R31, R26, UR4 ;  /* 0x000000041a1f7c20 */ /* 0x000fe20008410000 */
[----:B------:R-:W-:Y:S01]  /*0f30*/  FMUL.FTZ R102, R27, UR4 ;  /* 0x000000041b667c20 */ /* 0x000fe20008410000 */
[----:B------:R-:W-:Y:S01]  /*0f40*/  F2FP.BF16.F32.PACK_AB R24, R67, R62 ;  /* 0x0000003e4318723e */ /* 0x000fe200000010ff */
[----:B-1----:R-:W-:Y:S01]  /*0f50*/  FMUL.FTZ R10, R16, UR4 ;  /* 0x00000004100a7c20 */ /* 0x002fe20008410000 */
[----:B------:R-:W-:Y:S01]  /*0f60*/  F2FP.BF16.F32.PACK_AB R25, R69, R64 ;  /* 0x000000404519723e */ /* 0x000fe200000010ff */
[----:B------:R-:W-:Y:S01]  /*0f70*/  FMUL.FTZ R61, R17, UR4 ;  /* 0x00000004113d7c20 */ /* 0x000fe20008410000 */
[----:B------:R-:W-:Y:S01]  /*0f80*/  F2FP.BF16.F32.PACK_AB R26, R71, R66 ;  /* 0x00000042471a723e */ /* 0x000fe200000010ff */
[----:B------:R-:W-:Y:S01]  /*0f90*/  FMUL.FTZ R59, R18, UR4 ;  /* 0x00000004123b7c20 */ /* 0x000fe20008410000 */
[----:B------:R-:W-:Y:S01]  /*0fa0*/  F2FP.BF16.F32.PACK_AB R27, R73, R68 ;  /* 0x00000044491b723e */ /* 0x000fe200000010ff */
[----:B------:R-:W-:Y:S01]  /*0fb0*/  FMUL.FTZ R60, R19, UR4 ;  /* 0x00000004133c7c20 */ /* 0x000fe20008410000 */
[----:B------:R-:W-:Y:S01]  /*0fc0*/  F2FP.BF16.F32.PACK_AB R12, R75, R70 ;  /* 0x000000464b0c723e */ /* 0x000fe200000010ff */
[----:B------:R-:W-:Y:S01]  /*0fd0*/  FMUL.FTZ R56, R56, UR4 ;  /* 0x0000000438387c20 */ /* 0x000fe20008410000 */
[----:B------:R-:W-:Y:S01]  /*0fe0*/  F2FP.BF16.F32.PACK_AB R13, R77, R72 ;  /* 0x000000484d0d723e */ /* 0x000fe200000010ff */
[----:B------:R0:W-:Y:S01]  /*0ff0*/  STSM.16.MT88.4 [R8+0x14000], R20 ;  /* 0x0140001408007844 */ /* 0x0001e20000004200 */
[----:B------:R-:W-:Y:S01]  /*1000*/  F2FP.BF16.F32.PACK_AB R14, R79, R74 ;  /* 0x0000004a4f0e723e */ /* 0x000fe200000010ff */
[----:B------:R-:W-:Y:S01]  /*1010*/  ULDC UR4, c[0x0][0x244] ;  /* 0x0000910000047ab9 */ /* 0x000fe20000000800 */
[----:B------:R-:W-:Y:S01]  /*1020*/  F2FP.BF16.F32.PACK_AB R15, R81, R76 ;  /* 0x0000004c510f723e */ /* 0x000fe200000010ff */
[----:B------:R-:W-:Y:S01]  /*1030*/  STSM.16.MT88.4 [R8+0x19000], R24 ;  /* 0x0190001808007844 */ /* 0x000fe20000004200 */
[----:B------:R-:W-:-:S02]  /*1040*/  F2FP.BF16.F32.PACK_AB R16, R83, R78 ;  /* 0x0000004e5310723e */ /* 0x000fc400000010ff */
[----:B------:R-:W-:Y:S01]  /*1050*/  F2FP.BF16.F32.PACK_AB R17, R85, R80 ;  /* 0x000000505511723e */ /* 0x000fe200000010ff */
[----:B------:R-:W-:Y:S01]  /*1060*/  STSM.16.MT88.4 [R8+0x14200], R12 ;  /* 0x0142000c08007844 */ /* 0x000fe20000004200 */
        /* <DEDUP_REMOVED lines=8> */
[----:B0-----:R-:W-:Y:S01]  /*10f0*/  F2FP.BF16.F32.PACK_AB R20, R55, R48 ;  /* 0x000000303714723e */ /* 0x001fe200000010ff */
[----:B------:R-:W-:Y:S01]  /*1100*/  STSM.16.MT88.4 [R8+0x14400], R92 ;  /* 0x0144005c08007844 */ /* 0x000fe20000004200 */
[----:B------:R-:W-:Y:S02]  /*1110*/  F2FP.BF16.F32.PACK_AB R21, R50, R49 ;  /* 0x000000313215723e */ /* 0x000fe400000010ff */
[----:B------:R-:W-:Y:S02]  /*1120*/  F2FP.BF16.F32.PACK_AB R22, R45, R44 ;  /* 0x0000002c2d16723e */ /* 0x000fe400000010ff */
[----:B------:R-:W-:-:S02]  /*1130*/  F2FP.BF16.F32.PACK_AB R23, R47, R46 ;  /* 0x0000002e2f17723e */ /* 0x000fc400000010ff */
[----:B------:R-:W-:Y:S01]  /*1140*/  F2FP.BF16.F32.PACK_AB R42, R43, R36 ;  /* 0x000000242b2a723e */ /* 0x000fe200000010ff */
[----:B-1----:R-:W-:Y:S01]  /*1150*/  IMAD R18, R5, UR6, RZ ;  /* 0x0000000605127c24 */ /* 0x002fe2000f8e02ff */
[----:B------:R-:W-:Y:S01]  /*1160*/  F2FP.BF16.F32.PACK_AB R33, R34, R33 ;  /* 0x000000212221723e */ /* 0x000fe200000010ff */
[----:B------:R0:W-:Y:S01]  /*1170*/  STSM.16.MT88.4 [R8+0x19400], R20 ;  /* 0x0194001408007844 */ /* 0x0001e20000004200 */
[----:B------:R-:W-:Y:S02]  /*1180*/  F2FP.BF16.F32.PACK_AB R40, R51, R40 ;  /* 0x000000283328723e */ /* 0x000fe400000010ff */
        /* <DEDUP_REMOVED lines=10> */
[----:B------:R-:W-:Y:S02]  /*1230*/  F2FP.BF16.F32.PACK_AB R57, R58, R57 ;  /* 0x000000393a39723e */ /* 0x000fe400000010ff */
[----:B------:R-:W-:Y:S01]  /*1240*/  F2FP.BF16.F32.PACK_AB R56, R105, R56 ;  /* 0x000000386938723e */ /* 0x000fe200000010ff */
[----:B------:R-:W-:Y:S01]  /*1250*/  STSM.16.MT88.4 [R8+0x14800], R24 ;  /* 0x0148001808007844 */ /* 0x000fe20000004200 */
[----:B------:R-:W-:Y:S01]  /*1260*/  F2FP.BF16.F32.PACK_AB R58, R61, R10 ;  /* 0x0000000a3d3a723e */ /* 0x000fe200000010ff */
[----:B------:R-:W-:Y:S01]  /*1270*/  IMAD R10, R11, 0x2, R2 ;  /* 0x000000020b0a7824 */ /* 0x000fe200078e0202 */
[----:B------:R-:W-:Y:S01]  /*1280*/  F2FP.BF16.F32.PACK_AB R59, R60, R59 ;  /* 0x0000003b3c3b723e */ /* 0x000fe200000010ff */
[----:B------:R-:W-:Y:S01]  /*1290*/  VIADD R2, R2, 0x14000 ;  /* 0x0001400002027836 */ /* 0x000fe20000000000 */
[----:B0-----:R-:W-:Y:S01]  /*12a0*/  VIMNMX R22, R9, 0x50, PT ;  /* 0x0000005009167848 */ /* 0x001fe20003fe0100 */
[----:B------:R-:W-:Y:S01]  /*12b0*/  VIADD R9, R0, 0x8 ;  /* 0x0000000800097836 */ /* 0x000fe20000000000 */
[----:B------:R-:W-:Y:S01]  /*12c0*/  ISETP.GE.AND P0, PT, R96, UR4, PT ;  /* 0x0000000460007c0c */ /* 0x000fe2000bf06270 */
[----:B------:R0:W-:Y:S01]  /*12d0*/  STSM.16.MT88.4 [R8+0x19800], R56 ;  /* 0x0198003808007844 */ /* 0x0001e20000004200 */
[----:B------:R-:W-:Y:S01]  /*12e0*/  SHF.R.S32.HI R97, RZ, 0x1f, R96 ;  /* 0x0000001fff617819 */ /* 0x000fe20000011460 */
[----:B------:R-:W-:Y:S01]  /*12f0*/  ULDC.64 UR4, c[0x0][0x260] ;  /* 0x0000980000047ab9 */ /* 0x000fe20000000a00 */
[-C--:B------:R-:W-:Y:S01]  /*1300*/  ISETP.GE.OR P2, PT, R9, R22.reuse, P0 ;  /* 0x000000160900720c */ /* 0x080fe20000746670 */
[----:B------:R-:W-:Y:S01]  /*1310*/  BAR.SYNC.DEFER_BLOCKING 0x0 ;  /* 0x0000000000007b1d */ /* 0x000fe20000010000 */
[C---:B------:R-:W-:Y:S01]  /*1320*/  IMAD R9, R7.reuse, UR7, R18 ;  /* 0x0000000707097c24 */ /* 0x040fe2000f8e0212 */
[C---:B------:R-:W-:Y:S01]  /*1330*/  ISETP.GE.OR P3, PT, R0.reuse, R22, P0 ;  /* 0x000000160000720c */ /* 0x040fe20000766670 */
[----:B------:R-:W-:Y:S01]  /*1340*/  IMAD.WIDE.U32 R96, R7, UR6, R96 ;  /* 0x0000000607607c25 */ /* 0x000fe2000f8e0060 */
[----:B------:R-:W-:-:S02]  /*1350*/  IADD3 R16, P1, R0, R98, RZ ;  /* 0x0000006200107210 */ /* 0x000fc40007f3e0ff */
[C---:B------:R-:W-:Y:S01]  /*1360*/  IADD3 R5, R0.reuse, 0x10, RZ ;  /* 0x0000001000057810 */ /* 0x040fe20007ffe0ff */
[C---:B------:R-:W-:Y:S01]  /*1370*/  VIADD R7, R0.reuse, 0x28 ;  /* 0x0000002800077836 */ /* 0x040fe20000000000 */
[----:B------:R-:W-:Y:S01]  /*1380*/  IADD3 R97, R97, R9, RZ ;  /* 0x0000000961617210 */ /* 0x000fe20007ffe0ff */
[----:B------:R-:W-:Y:S01]  /*1390*/  IMAD R3, R3, UR4, RZ ;  /* 0x0000000403037c24 */ /* 0x000fe2000f8e02ff */
[----:B------:R-:W-:Y:S02]  /*13a0*/  LEA.HI.X.SX32 R17, R0, R99, 0x1, P1 ;  /* 0x0000006300117211 */ /* 0x000fe400008f0eff */
[-C--:B------:R-:W-:Y:S01]  /*13b0*/  ISETP.GE.OR P1, PT, R5, R22.reuse, P0 ;  /* 0x000000160500720c */ /* 0x080fe20000726670 */
[----:B------:R-:W-:Y:S01]  /*13c0*/  IMAD R3, R6, UR5, R3 ;  /* 0x0000000506037c24 */ /* 0x000fe2000f8e0203 */
[----:B------:R-:W-:Y:S01]  /*13d0*/  ISETP.GE.OR P4, PT, R7, R22, P0 ;  /* 0x000000160700720c */ /* 0x000fe20000786670 */
[C---:B0-----:R-:W-:Y:S01]  /*13e0*/  VIADD R8, R0.reuse, 0x18 ;  /* 0x0000001800087836 */ /* 0x041fe20000000000 */
[----:B------:R-:W-:Y:S01]  /*13f0*/  IADD3 R5, R0, 0x20, RZ ;  /* 0x0000002000057810 */ /* 0x000fe20007ffe0ff */
[----:B------:R-:W-:Y:S01]  /*1400*/  IMAD.WIDE.U32 R6, R6, UR4, R96 ;  /* 0x0000000406067c25 */ /* 0x000fe2000f8e0060 */
[----:B------:R-:W-:-:S02]  /*1410*/  LEA R2, R11, R2, 0x1 ;  /* 0x000000020b027211 */ /* 0x000fc400078e08ff */
[-C--:B------:R-:W-:Y:S01]  /*1420*/  ISETP.GE.OR P5, PT, R5, R22.reuse, P0 ;  /* 0x000000160500720c */ /* 0x080fe200007a6670 */
[----:B------:R-:W-:Y:S01]  /*1430*/  IMAD.WIDE R4, R4, 0x50, R16 ;  /* 0x0000005004047825 */ /* 0x000fe200078e0210 */
[----:B------:R-:W-:Y:S01]  /*1440*/  ISETP.GE.OR P6, PT, R8, R22, P0 ;  /* 0x000000160800720c */ /* 0x000fe200007c6670 */
[----:B------:R0:W1:Y:S02]  /*1450*/  LDS.128 R12, [R10+0x14900] ;  /* 0x014900000a0c7984 */ /* 0x0000640000000c00 */
[----:B------:R-:W-:Y:S01]  /*1460*/  VIADD R11, R0, 0x30 ;  /* 0x00000030000b7836 */ /* 0x000fe20000000000 */
[----:B------:R-:W-:Y:S01]  /*1470*/  IADD3 R3, R7, R3, RZ ;  /* 0x0000000307037210 */ /* 0x000fe20007ffe0ff */
[----:B------:R-:W-:Y:S08]  /*1480*/  @P3 BRA `(.L_x_1013) ;  /* 0x00000000002c3947 */ /* 0x000ff00003800000 */
[----:B------:R2:W3:Y:S01]  /*1490*/  LDS.128 R16, [R2] ;  /* 0x0000000002107984 */ /* 0x0004e20000000c00 */
[----:B------:R-:W-:Y:S02]  /*14a0*/  ULDC.64 UR4, c[0x0][0x250] ;  /* 0x0000940000047ab9 */ /* 0x000fe40000000a00 */
[----:B------:R-:W-:-:S04]  /*14b0*/  IMAD R21, R5, UR4, RZ ;  /* 0x0000000405157c24 */ /* 0x000fc8000f8e02ff */
[----:B------:R-:W-:Y:S02]  /*14c0*/  IMAD R21, R4, UR5, R21 ;  /* 0x0000000504157c24 */ /* 0x000fe4000f8e0215 */
[----:B--2---:R-:W-:-:S04]  /*14d0*/  IMAD.MOV.U32 R2, RZ, RZ, R6 ;  /* 0x000000ffff027224 */ /* 0x004fc800078e0006 */
[----:B------:R-:W-:Y:S01]  /*14e0*/  IMAD.WIDE.U32 R8, R4, UR4, R2 ;  /* 0x0000000404087c25 */ /* 0x000fe2000f8e0002 */
[----:B------:R-:W-:Y:S02]  /*14f0*/  ULDC.64 UR4, c[0x0][0x238] ;  /* 0x00008e0000047ab9 */ /* 0x000fe40000000a00 */
[----:B------:R-:W-:Y:S02]  /*1500*/  LEA R20, P3, R8, UR4, 0x1 ;  /* 0x0000000408147c11 */ /* 0x000fe4000f8608ff */
[----:B------:R-:W-:-:S04]  /*1510*/  IADD3 R9, R9, R21, RZ ;  /* 0x0000001509097210 */ /* 0x000fc80007ffe0ff */
[----:B------:R-:W-:-:S05]  /*1520*/  LEA.HI.X R21, R8, UR5, R9, 0x1, P3 ;  /* 0x0000000508157c11 */ /* 0x000fca00098f0c09 */
[----:B---3--:R2:W-:Y:S02]  /*1530*/  STG.E.128 desc[UR8][R20.64], R16 ;  /* 0x0000001014007986 */ /* 0x0085e4000c101d08 */
.L_x_1013:
[----:B------:R-:W-:Y:S05]  /*1540*/  BSYNC B0 ;  /* 0x0000000000007941 */ /* 0x000fea0003800000 */
.L_x_1012:
[----:B--2---:R2:W3:Y:S01]  /*1550*/  LDS.128 R16, [R10+0x14100] ;  /* 0x014100000a107984 */ /* 0x0044e20000000c00 */
[----:B------:R-:W-:Y:S01]  /*1560*/  BSSY B0, `(.L_x_1014) ;  /* 0x0000011000007945 */ /* 0x000fe20003800000 */
[----:B------:R-:W-:Y:S01]  /*1570*/  ISETP.GE.OR P3, PT, R11, R22, P0 ;  /* 0x000000160b00720c */ /* 0x000fe20000766670 */
[----:B------:R-:W-:Y:S02]  /*1580*/  VIADD R11, R0, 0x38 ;  /* 0x00000038000b7836 */ /* 0x000fe40000000000 */
[----:B------:R-:W-:Y:S10]  /*1590*/  @P2 BRA `(.L_x_1015) ;  /* 0x0000000000342947 */ /* 0x000ff40003800000 */
[----:B------:R-:W-:Y:S01]  /*15a0*/  IADD3 R21, P2, R4, 0x8, RZ ;  /* 0x0000000804157810 */ /* 0x000fe20007f5e0ff */
[----:B------:R-:W-:Y:S01]  /*15b0*/  ULDC.64 UR4, c[0x0][0x250] ;  /* 0x0000940000047ab9 */ /* 0x000fe20000000a00 */
[----:B------:R-:W-:Y:S02]  /*15c0*/  MOV R9, R3 ;  /* 0x0000000300097202 */ /* 0x000fe40000000f00 */
[----:B------:R-:W-:-:S05]  /*15d0*/  IADD3.X R8, RZ, R5, RZ, P2, !PT ;  /* 0x00000005ff087210 */ /* 0x000fca00017fe4ff */
        /* <DEDUP_REMOVED lines=9> */
.L_x_1015:
[----:B------:R-:W-:Y:S05]  /*1670*/  BSYNC B0 ;  /* 0x0000000000007941 */ /* 0x000fea0003800000 */
.L_x_1014:
[----:B---34-:R3:W4:Y:S01]  /*1680*/  LDS.128 R16, [R10+0x14200] ;  /* 0x014200000a107984 */ /* 0x0187220000000c00 */
[----:B------:R-:W-:Y:S01]  /*1690*/  BSSY B0, `(.L_x_1016) ;  /* 0x0000012000007945 */ /* 0x000fe20003800000 */
[----:B------:R-:W-:Y:S02]  /*16a0*/  ISETP.GE.OR P2, PT, R11, R22, P0 ;  /* 0x000000160b00720c */ /* 0x000fe40000746670 */
[C---:B------:R-:W-:Y:S01]  /*16b0*/  IADD3 R11, R0.reuse, 0x40, RZ ;  /* 0x00000040000b7810 */ /* 0x040fe20007ffe0ff */
[----:B------:R-:W-:Y:S01]  /*16c0*/  VIADD R0, R0, 0x48 ;  /* 0x0000004800007836 */ /* 0x000fe20000000000 */
[----:B------:R-:W-:Y:S09]  /*16d0*/  @P1 BRA `(.L_x_1017) ;  /* 0x0000000000341947 */ /* 0x000ff20003800000 */
        /* <DEDUP_REMOVED lines=13> */
.L_x_1017:
[----:B------:R-:W-:Y:S05]  /*17b0*/  BSYNC B0 ;  /* 0x0000000000007941 */ /* 0x000fea0003800000 */
.L_x_1016:
[----:B----4-:R4:W0:Y:S01]  /*17c0*/  LDS.128 R16, [R10+0x14300] ;  /* 0x014300000a107984 */ /* 0x0108220000000c00 */
[----:B------:R-:W-:Y:S01]  /*17d0*/  BSSY B0, `(.L_x_1018) ;  /* 0x0000011000007945 */ /* 0x000fe20003800000 */
[-C--:B------:R-:W-:Y:S02]  /*17e0*/  ISETP.GE.OR P1, PT, R11, R22.reuse, P0 ;  /* 0x000000160b00720c */ /* 0x080fe40000726670 */
[----:B------:R-:W-:Y:S01]  /*17f0*/  ISETP.GE.OR P0, PT, R0, R22, P0 ;  /* 0x000000160000720c */ /* 0x000fe20000706670 */
[----:B------:R-:W-:-:S12]  /*1800*/  @P6 BRA `(.L_x_1019) ;  /* 0x0000000000346947 */ /* 0x000fd80003800000 */
[----:B------:R-:W-:Y:S01]  /*1810*/  IADD3 R11, P6, R4, 0x18, RZ ;  /* 0x00000018040b7810 */ /* 0x000fe20007fde0ff */
[----:B------:R-:W-:Y:S01]  /*1820*/  ULDC.64 UR4, c[0x0][0x250] ;  /* 0x0000940000047ab9 */ /* 0x000fe20000000a00 */
[----:B------:R-:W-:Y:S01]  /*1830*/  MOV R9, R3 ;  /* 0x0000000300097202 */ /* 0x000fe20000000f00 */
[----:B------:R-:W-:Y:S01]  /*1840*/  IMAD.MOV.U32 R8, RZ, RZ, R6 ;  /* 0x000000ffff087224 */ /* 0x000fe200078e0006 */
[----:B------:R-:W-:-:S03]  /*1850*/  IADD3.X R0, RZ, R5, RZ, P6, !PT ;  /* 0x00000005ff007210 */ /* 0x000fc600037fe4ff */
        /* <DEDUP_REMOVED lines=8> */
.L_x_1019:
[----:B------:R-:W-:Y:S05]  /*18e0*/  BSYNC B0 ;  /* 0x0000000000007941 */ /* 0x000fea0003800000 */
.L_x_1018:
[----:B0-----:R0:W0:Y:S01]  /*18f0*/  LDS.128 R16, [R10+0x14400] ;  /* 0x014400000a107984 */ /* 0x0010220000000c00 */
[----:B------:R-:W-:Y:S04]  /*1900*/  BSSY B0, `(.L_x_1020) ;  /* 0x000000f000007945 */ /* 0x000fe80003800000 */
[----:B------:R-:W-:Y:S05]  /*1910*/  @P5 BRA `(.L_x_1021) ;  /* 0x0000000000345947 */ /* 0x000fea0003800000 */
        /* <DEDUP_REMOVED lines=13> */
.L_x_1021:
[----:B------:R-:W-:Y:S05]  /*19f0*/  BSYNC B0 ;  /* 0x0000000000007941 */ /* 0x000fea0003800000 */
.L_x_1020:
        /* <DEDUP_REMOVED lines=16> */
.L_x_1023:
[----:B------:R-:W-:Y:S05]  /*1b00*/  BSYNC B0 ;  /* 0x0000000000007941 */ /* 0x000fea0003800000 */
.L_x_1022:
        /* <DEDUP_REMOVED lines=16> */
.L_x_1025:
[----:B------:R-:W-:Y:S05]  /*1c10*/  BSYNC B0 ;  /* 0x0000000000007941 */ /* 0x000fea0003800000 */
.L_x_1024:
        /* <DEDUP_REMOVED lines=16> */
.L_x_1027:
[----:B------:R-:W-:Y:S05]  /*1d20*/  BSYNC B0 ;  /* 0x0000000000007941 */ /* 0x000fea0003800000 */
.L_x_1026:
[----:B0-234-:R-:W0:Y:S01]  /*1d30*/  LDS.128 R8, [R10+0x14800] ;  /* 0x014800000a087984 */ /* 0x01de220000000c00 */
        /* <DEDUP_REMOVED lines=15> */
.L_x_1029:
[----:B------:R-:W-:Y:S05]  /*1e30*/  BSYNC B0 ;  /* 0x0000000000007941 */ /* 0x000fea0003800000 */
.L_x_1028:
[----:B------:R-:W-:Y:S05]  /*1e40*/  @P0 EXIT ;  /* 0x000000000000094d */ /* 0x000fea0003800000 */
[----:B------:R-:W-:Y:S01]  /*1e50*/  IADD3 R7, P0, R4, 0x48, RZ ;  /* 0x0000004804077810 */ /* 0x000fe20007f1e0ff */
[----:B------:R-:W-:Y:S01]  /*1e60*/  ULDC.64 UR4, c[0x0][0x250] ;  /* 0x0000940000047ab9 */ /* 0x000fe20000000a00 */
[----:B------:R-:W-:Y:S02]  /*1e70*/  IMAD.MOV.U32 R2, RZ, RZ, R6 ;  /* 0x000000ffff027224 */ /* 0x000fe400078e0006 */
[----:B------:R-:W-:Y:S02]  /*1e80*/  IADD3.X R4, RZ, R5, RZ, P0, !PT ;  /* 0x00000005ff047210 */ /* 0x000fe400007fe4ff */
[----:B------:R-:W-:-:S04]  /*1e90*/  IMAD.WIDE.U32 R2, R7, UR4, R2 ;  /* 0x0000000407027c25 */ /* 0x000fc8000f8e0002 */
[----:B------:R-:W-:-:S04]  /*1ea0*/  IMAD R4, R4, UR4, RZ ;  /* 0x0000000404047c24 */ /* 0x000fc8000f8e02ff */
[----:B------:R-:W-:Y:S01]  /*1eb0*/  IMAD R7, R7, UR5, R4 ;  /* 0x0000000507077c24 */ /* 0x000fe2000f8e0204 */
[----:B------:R-:W-:Y:S02]  /*1ec0*/  ULDC.64 UR4, c[0x0][0x238] ;  /* 0x00008e0000047ab9 */ /* 0x000fe40000000a00 */
[----:B------:R-:W-:Y:S02]  /*1ed0*/  LEA R4, P0, R2, UR4, 0x1 ;  /* 0x0000000402047c11 */ /* 0x000fe4000f8008ff */
[----:B------:R-:W-:-:S04]  /*1ee0*/  IADD3 R3, R3, R7, RZ ;  /* 0x0000000703037210 */ /* 0x000fc80007ffe0ff */
[----:B------:R-:W-:-:S05]  /*1ef0*/  LEA.HI.X R5, R2, UR5, R3, 0x1, P0 ;  /* 0x0000000502057c11 */ /* 0x000fca00080f0c03 */
[----:B-1----:R-:W-:Y:S01]  /*1f00*/  STG.E.128 desc[UR8][R4.64], R12 ;  /* 0x0000000c04007986 */ /* 0x002fe2000c101d08 */
[----:B------:R-:W-:Y:S05]  /*1f10*/  EXIT ;  /* 0x000000000000794d */ /* 0x000fea0003800000 */
.L_x_1030:
        /* <DEDUP_REMOVED lines=14> */
.L_x_1157:


//--------------------- .text._ZN7cutlass13device_kernelIN5flash32FlashAttnBwdPostprocessConvertdQIN4cute5tupleIJNS3_1CILi64EEENS5_ILi256EEEEEENS_10bfloat16_tEfNS_4arch4Sm90ELi256ENS3_8TiledMMAINS3_8MMA_AtomIJNS3_4SM904GMMA27MMA_64x64x16_F32BF16BF16_SSILNSF_5MajorE1ELSH_0ELNSF_7ScaleInE1ELSI_1EEEEEENS3_6LayoutINS4_IJNS5_ILi2EEENS5_ILi1EEESN_EEENS4_IJSN_NS5_ILi0EEESP_EEEEENS4_IJNS3_10UnderscoreESS_SS_EEEEELb1EEEEEvNT_6ParamsE --------------------------
	.section	.text._ZN7cutlass13device_kernelIN5flash32FlashAttnBwdPostprocessConvertdQIN4cute5tupleIJNS3_1CILi64EEENS5_ILi256EEEEEENS_10bfloat16_tEfNS_4arch4Sm90ELi256ENS3_8TiledMMAINS3_8MMA_AtomIJNS3_4SM904GMMA27MMA_64x64x16_F32BF16BF16_SSILNSF_5MajorE1ELSH_0ELNSF_7ScaleInE1ELSI_1EEEEEENS3_6LayoutINS4_IJNS5_ILi2EEENS5_ILi1EEESN_EEENS4_IJSN_NS5_ILi0EEESP_EEEEENS4_IJNS3_10UnderscoreESS_SS_EEEEELb1EEEEEvNT_6ParamsE,"ax",@progbits
	.align	128
.text._ZN7cutlass13device_kernelIN5flash32FlashAttnBwdPostprocessConvertdQIN4cute5tupleIJNS3_1CILi64EEENS5_ILi256EEEEEENS_10bfloat16_tEfNS_4arch4Sm90ELi256ENS3_8TiledMMAINS3_8MMA_AtomIJNS3_4SM904GMMA27MMA_64x64x16_F32BF16BF16_SSILNSF_5MajorE1ELSH_0ELNSF_7ScaleInE1ELSI_1EEEEEENS3_6LayoutINS4_IJNS5_ILi2EEENS5_ILi1EEESN_EEENS4_IJSN_NS5_ILi0EEESP_EEEEENS4_IJNS3_10UnderscoreESS_SS_EEEEELb1EEEEEvNT_6ParamsE:
        .type           _ZN7cutlass13device_kernelIN5flash32FlashAttnBwdPostprocessConvertdQIN4cute5tupleIJNS3_1CILi64EEENS5_ILi256EEEEEENS_10bfloat16_tEfNS_4arch4Sm90ELi256ENS3_8TiledMMAINS3_8MMA_AtomIJNS3_4SM904GMMA27MMA_64x64x16_F32BF16BF16_SSILNSF_5MajorE1ELSH_0ELNSF_7ScaleInE1ELSI_1EEEEEENS3_6LayoutINS4_IJNS5_ILi2EEENS5_ILi1EEESN_EEENS4_IJSN_NS5_ILi0EEESP_EEEEENS4_IJNS3_10UnderscoreESS_SS_EEEEELb1EEEEEvNT_6ParamsE,@function
        .size           _ZN7cutlass13device_kernelIN5flash32FlashAttnBwdPostprocessConvertdQIN4cute5tupleIJNS3_1CILi64EEENS5_ILi256EEEEEENS_10bfloat16_tEfNS_4arch4Sm90ELi256ENS3_8TiledMMAINS3_8MMA_AtomIJNS3_4SM904GMMA27MMA_64x64x16_F32BF16BF16_SSILNSF_5MajorE1ELSH_0ELNSF_7ScaleInE1ELSI_1EEEEEENS3_6LayoutINS4_IJNS5_ILi2EEENS5_ILi1EEESN_EEENS4_IJSN_NS5_ILi0EEESP_EEEEENS4_IJNS3_10UnderscoreESS_SS_EEEEELb1EEEEEvNT_6ParamsE,(.L_x_1158 - _ZN7cutlass13device_kernelIN5flash32FlashAttnBwdPostprocessConvertdQIN4cute5tupleIJNS3_1CILi64EEENS5_ILi256EEEEEENS_10bfloat16_tEfNS_4arch4Sm90ELi256ENS3_8TiledMMAINS3_8MMA_AtomIJNS3_4SM904GMMA27MMA_64x64x16_F32BF16BF16_SSILNSF_5MajorE1ELSH_0ELNSF_7ScaleInE1ELSI_1EEEEEENS3_6LayoutINS4_IJNS5_ILi2EEENS5_ILi1EEESN_EEENS4_IJSN_NS5_ILi0EEESP_EEEEENS4_IJNS3_10UnderscoreESS_SS_EEEEELb1EEEEEvNT_6ParamsE)
        .other          _ZN7cutlass13device_kernelIN5flash32FlashAttnBwdPostprocessConvertdQIN4cute5tupleIJNS3_1CILi64EEENS5_ILi256EEEEEENS_10bfloat16_tEfNS_4arch4Sm90ELi256ENS3_8TiledMMAINS3_8MMA_AtomIJNS3_4SM904GMMA27MMA_64x64x16_F32BF16BF16_SSILNSF_5MajorE1ELSH_0ELNSF_7ScaleInE1ELSI_1EEEEEENS3_6LayoutINS4_IJNS5_ILi2EEENS5_ILi1EEESN_EEENS4_IJSN_NS5_ILi0EEESP_EEEEENS4_IJNS3_10UnderscoreESS_SS_EEEEELb1EEEEEvNT_6ParamsE,@"STO_CUDA_ENTRY STV_DEFAULT"
_ZN7cutlass13device_kernelIN5flash32FlashAttnBwdPostprocessConvertdQIN4cute5tupleIJNS3_1CILi64EEENS5_ILi256EEEEEENS_10bfloat16_tEfNS_4arch4Sm90ELi256ENS3_8TiledMMAINS3_8MMA_AtomIJNS3_4SM904GMMA27MMA_64x64x16_F32BF16BF16_SSILNSF_5MajorE1ELSH_0ELNSF_7ScaleInE1ELSI_1EEEEEENS3_6LayoutINS4_IJNS5_ILi2EEENS5_ILi1EEESN_EEENS4_IJSN_NS5_ILi0EEESP_EEEEENS4_IJNS3_10UnderscoreESS_SS_EEEEELb1EEEEEvNT_6ParamsE:
[----:B------:R-:W-:Y:S08]  /*0000*/  LDC R1, c[0x0][0x28] ;  /* 0x00000a00ff017b82 */ /* 0x000ff00000000800 */
[----:B------:R-:W0:Y:S01]  /*0010*/  LDC.64 R4, c[0x0][0x278] ;  /* 0x00009e00ff047b82 */ /* 0x000e220000000a00 */
[----:B------:R-:W1:Y:S01]  /*0020*/  S2R R15, SR_CTAID.Z ;  /* 0x00000000000f7919 */ /* 0x000e620000002700 */
[----:B------:R-:W-:-:S06]  /*0030*/  ULDC.64 UR8, c[0x0][0x208] ;  /* 0x0000820000087ab9 */ /* 0x000fcc0000000a00 */
[----:B------:R-:W2:Y:S08]  /*0040*/  LDC.64 R8, c[0x0][0x270] ;  /* 0x00009c00ff087b82 */ /* 0x000eb00000000a00 */
[----:B------:R-:W1:Y:S01]  /*0050*/  LDC.64 R2, c[0x0][0x270] ;  /* 0x00009c00ff027b82 */ /* 0x000e620000000a00 */
[----:B0-----:R-:W-:-:S04]  /*0060*/  ISETP.NE.U32.AND P2, PT, R4, RZ, PT ;  /* 0x000000ff0400720c */ /* 0x001fc80003f45070 */
[----:B------:R-:W-:Y:S02]  /*0070*/  ISETP.NE.AND.EX P2, PT, R5, RZ, PT, P2 ;  /* 0x000000ff0500720c */ /* 0x000fe40003f45320 */
[----:B--2---:R-:W-:-:S04]  /*0080*/  ISETP.NE.U32.AND P1, PT, R8, RZ, PT ;  /* 0x000000ff0800720c */ /* 0x004fc80003f25070 */
[----:B------:R-:W-:Y:S01]  /*0090*/  ISETP.NE.AND.EX P1, PT, R9, RZ, PT, P1 ;  /* 0x000000ff0900720c */ /* 0x000fe20003f25310 */
[----:B------:R-:W-:Y:S01]  /*00a0*/  ULDC UR4, c[0x0][0x240] ;  /* 0x0000900000047ab9 */ /* 0x000fe20000000800 */
[----:B-1----:R-:W-:-:S05]  /*00b0*/  IMAD.WIDE R2, R15, 0x4, R2 ;  /* 0x000000040f027825 */ /* 0x002fca00078e0202 */
[----:B------:R-:W0:Y:S01]  /*00c0*/  @P2 LDC.64 R6, c[0x0][0x278] ;  /* 0x00009e00ff062b82 */ /* 0x000e220000000a00 */
[----:B------:R-:W-:-:S05]  /*00d0*/  IMAD.U32 R0, RZ, RZ, UR4 ;  /* 0x00000004ff007e24 */ /* 0x000fca000f8e00ff */
[----:B------:R1:W5:Y:S01]  /*00e0*/  @P1 LDG.E R13, desc[UR8][R2.64] ;  /* 0x00000008020d1981 */ /* 0x000362000c1e1900 */
[----:B0-----:R-:W-:-:S05]  /*00f0*/  @P2 IMAD.WIDE R6, R15, 0x4, R6 ;  /* 0x000000040f062825 */ /* 0x001fca00078e0206 */
[----:B------:R1:W5:Y:S01]  /*0100*/  @P2 LDG.E R0, desc[UR8][R6.64] ;  /* 0x0000000806002981 */ /* 0x000362000c1e1900 */
[----:B------:R-:W-:Y:S01]  /*0110*/  ISETP.NE.U32.AND P0, PT, R8, RZ, PT ;  /* 0x000000ff0800720c */ /* 0x000fe20003f05070 */
[----:B------:R-:W0:Y:S03]  /*0120*/  S2R R4, SR_CTAID.X ;  /* 0x0000000000047919 */ /* 0x000e260000002500 */
[----:B------:R-:W-:Y:S01]  /*0130*/  ISETP.NE.AND.EX P0, PT, R9, RZ, PT, P0 ;  /* 0x000000ff0900720c */ /* 0x000fe20003f05300 */
[----:B0-----:R-:W-:Y:S01]  /*0140*/  IMAD.SHL.U32 R9, R4, 0x40, RZ ;  /* 0x0000004004097824 */ /* 0x001fe200078e00ff */
[----:B-1----:R-:W-:Y:S11]  /*0150*/  @P2 BRA `(.L_x_1031) ;  /* 0x0000000000102947 */ /* 0x002ff60003800000 */
[----:B------:R-:W-:Y:S05]  /*0160*/  @!P1 BRA `(.L_x_1031) ;  /* 0x00000000000c9947 */ /* 0x000fea0003800000 */
[----:B------:R-:W2:Y:S04]  /*0170*/  LDG.E R5, desc[UR8][R2.64] ;  /* 0x0000000802057981 */ /* 0x000ea8000c1e1900 */
[----:B-----5:R-:W2:Y:S02]  /*0180*/  LDG.E R0, desc[UR8][R2.64+0x4] ;  /* 0x0000040802007981 */ /* 0x020ea4000c1e1900 */
[----:B--2---:R-:W-:-:S07]  /*0190*/  IADD3 R0, -R5, R0, RZ ;  /* 0x0000000005007210 */ /* 0x004fce0007ffe1ff */
.L_x_1031:
[----:B-----5:R-:W-:-:S13]  /*01a0*/  ISETP.LE.AND P2, PT, R0, R9, PT ;  /* 0x000000090000720c */ /* 0x020fda0003f43270 */
[----:B------:R-:W-:Y:S05]  /*01b0*/  @P0 EXIT P2 ;  /* 0x000000000000094d */ /* 0x000fea0001000000 */
[----:B------:R-:W0:Y:S01]  /*01c0*/  S2R R8, SR_CTAID.Y ;  /* 0x0000000000087919 */ /* 0x000e220000002600 */
[C---:B------:R-:W-:Y:S01]  /*01d0*/  @P1 IMAD R2, R15.reuse, 0x40, R13 ;  /* 0x000000400f021824 */ /* 0x040fe200078e020d */
[----:B------:R-:W1:Y:S01]  /*01e0*/  LDC.64 R18, c[0x0][0x228] ;  /* 0x00008a00ff127b82 */ /* 0x000e620000000a00 */
[----:B------:R-:W-:Y:S01]  /*01f0*/  SHF.L.U32 R7, R4, 0xe, RZ ;  /* 0x0000000e04077819 */ /* 0x000fe200000006ff */
[----:B------:R-:W2:Y:S01]  /*0200*/  S2R R16, SR_TID.X ;  /* 0x0000000000107919 */ /* 0x000ea20000002100 */
[----:B------:R-:W-:Y:S01]  /*0210*/  SEL R6, R15, RZ, !P0 ;  /* 0x000000ff0f067207 */ /* 0x000fe20004000000 */
[----:B------:R-:W-:Y:S01]  /*0220*/  BSSY B0, `(.L_x_1032) ;  /* 0x0000031000007945 */ /* 0x000fe20003800000 */
[----:B------:R-:W-:Y:S01]  /*0230*/  @P1 SHF.R.S32.HI R3, RZ, 0x1f, R2 ;  /* 0x0000001fff031819 */ /* 0x000fe20000011402 */
[----:B------:R-:W3:Y:S02]  /*0240*/  S2R R17, SR_CgaCtaId ;  /* 0x0000000000117919 */ /* 0x000ee40000008800 */
[----:B------:R-:W4:Y:S01]  /*0250*/  LDC.64 R20, c[0x0][0x230] ;  /* 0x00008c00ff147b82 */ /* 0x000f220000000a00 */
[----:B------:R-:W-:-:S05]  /*0260*/  @P1 LEA.HI R3, R3, R2, RZ, 0x6 ;  /* 0x0000000203031211 */ /* 0x000fca00078f30ff */
[----:B------:R-:W-:Y:S02]  /*0270*/  @P1 IMAD.SHL.U32 R3, R3, 0x100, RZ ;  /* 0x0000010003031824 */ /* 0x000fe400078e00ff */
[----:B------:R-:W5:Y:S03]  /*0280*/  LDC.64 R22, c[0x0][0x210] ;  /* 0x00008400ff167b82 */ /* 0x000f660000000a00 */
[----:B------:R-:W-:Y:S02]  /*0290*/  @P1 LOP3.LUT R5, R3, 0xffffc000, RZ, 0xc0, !PT ;  /* 0xffffc00003051812 */ /* 0x000fe400078ec0ff */
[----:B------:R-:W-:Y:S02]  /*02a0*/  CS2R R2, SRZ ;  /* 0x0000000000027805 */ /* 0x000fe4000001ff00 */
[--C-:B------:R-:W-:Y:S01]  /*02b0*/  @P1 SHF.R.S32.HI R3, RZ, 0x1f, R5.reuse ;  /* 0x0000001fff031819 */ /* 0x100fe20000011405 */
[----:B------:R-:W-:-:S05]  /*02c0*/  @P1 IMAD.MOV.U32 R2, RZ, RZ, R5 ;  /* 0x000000ffff021224 */ /* 0x000fca00078e0005 */
        /* <DEDUP_REMOVED lines=9> */
[-C--:B----4-:R-:W-:Y:S02]  /*0360*/  IMAD R2, R3, R20.reuse, RZ ;  /* 0x0000001403027224 */ /* 0x090fe400078e02ff */
[----:B------:R-:W-:Y:S02]  /*0370*/  IMAD.IADD R11, R11, 0x1, R7 ;  /* 0x000000010b0b7824 */ /* 0x000fe400078e0207 */
[C---:B------:R-:W-:Y:S02]  /*0380*/  IMAD R7, R6.reuse, R21, R2 ;  /* 0x0000001506077224 */ /* 0x040fe400078e0202 */
[----:B------:R-:W-:-:S05]  /*0390*/  IMAD.WIDE.U32 R10, R6, R20, R10 ;  /* 0x00000014060a7225 */ /* 0x000fca00078e000a */
[----:B------:R-:W-:Y:S02]  /*03a0*/  IADD3 R2, R11, R7, RZ ;  /* 0x000000070b027210 */ /* 0x000fe40007ffe0ff */
        /* <DEDUP_REMOVED lines=19> */
.L_x_1034:
[----:B------:R-:W-:Y:S01]  /*04e0*/  @P0 ELECT P2, URZ, PT ;  /* 0x00000000003f082f */ /* 0x000fe20003840000 */
[----:B------:R1:W-:-:S12]  /*04f0*/  UBLKCP.S.G [UR6], [UR4], UR10 ;  /* 0x00000006040073ba */ /* 0x0003d8000800020a */
[----:B------:R-:W-:Y:S02]  /*0500*/  @P2 PLOP3.LUT P0, PT, P2, PT, PT, 0x8, 0x0 ;  /* 0x000000000000281c */ /* 0x000fe4000170e170 */
[----:B------:R-:W-:-:S11]  /*0510*/  PLOP3.LUT P2, PT, PT, PT, PT, 0x8, 0x0 ;  /* 0x000000000000781c */ /* 0x000fd60003f4e170 */
[----:B-1----:R-:W-:Y:S05]  /*0520*/  @P0 BRA.U.ANY `(.L_x_1034) ;  /* 0xfffffffd00ec0947 */ /* 0x002fea000393ffff */
.L_x_1033:
[----:B------:R-:W-:Y:S05]  /*0530*/  BSYNC B0 ;  /* 0x0000000000007941 */ /* 0x000fea0003800000 */
.L_x_1032:
[----:B------:R-:W-:Y:S01]  /*0540*/  BAR.SYNC.DEFER_BLOCKING 0x0 ;  /* 0x0000000000007b1d */ /* 0x000fe20000010000 */
[----:B------:R-:W-:Y:S02]  /*0550*/  MOV R2, 0x400 ;  /* 0x0000040000027802 */ /* 0x000fe40000000f00 */
[----:B------:R-:W-:Y:S02]  /*0560*/  CS2R R84, SRZ ;  /* 0x0000000000547805 */ /* 0x000fe4000001ff00 */
[----:B0-----:R-:W-:Y:S01]  /*0570*/  SHF.L.U32 R7, RZ, 0x1f, RZ ;  /* 0x0000001fff077819 */ /* 0x001fe200000006ff */
[--C-:B------:R-:W-:Y:S01]  /*0580*/  @P1 IMAD.MOV.U32 R84, RZ, RZ, R13.reuse ;  /* 0x000000ffff541224 */ /* 0x100fe200078e000d */
[----:B------:R-:W-:Y:S02]  /*0590*/  LEA R2, R17, R2, 0x18 ;  /* 0x0000000211027211 */ /* 0x000fe400078ec0ff */
[----:B------:R-:W-:-:S07]  /*05a0*/  @P1 SHF.R.S32.HI R85, RZ, 0x1f, R13 ;  /* 0x0000001fff551819 */ /* 0x000fce000001140d */
.L_x_1035:
[----:B0-----:R0:W1:Y:S02]  /*05b0*/  SYNCS.PHASECHK.TRANS64.TRYWAIT P0, [R2+URZ+0x18000], R7 ;  /* 0x01800007020075a7 */ /* 0x001064000800017f */
[----:B-1----:R-:W-:Y:S05]  /*05c0*/  @!P0 NANOSLEEP.SYNCS 0x989680 ;  /* 0x009896800000895d */ /* 0x002fea0003900000 */
[----:B------:R-:W1:Y:S02]  /*05d0*/  @!P0 SYNCS.PHASECHK.TRANS64 P0, [R2+URZ+0x18000], R7 ;  /* 0x01800007020085a7 */ /* 0x000e64000800007f */
[----:B-1----:R-:W-:Y:S05]  /*05e0*/  @!P0 BRA `(.L_x_1035) ;  /* 0xfffffffc00f08947 */ /* 0x002fea000383ffff */
[----:B0-----:R-:W-:Y:S01]  /*05f0*/  SHF.R.S32.HI R7, RZ, 0x1f, R16 ;  /* 0x0000001fff077819 */ /* 0x001fe20000011410 */
[----:B------:R-:W-:Y:S01]  /*0600*/  ULDC UR4, c[0x0][0x268] ;  /* 0x00009a0000047ab9 */ /* 0x000fe20000000800 */
[----:B------:R-:W-:Y:S01]  /*0610*/  VIADDMNMX R0, R0, -R9, 0x40, PT ;  /* 0x0000004000007446 */ /* 0x000fe20003800909 */
[----:B------:R-:W-:Y:S01]  /*0620*/  ULDC.64 UR6, c[0x0][0x258] ;  /* 0x0000960000067ab9 */ /* 0x000fe20000000a00 */
[-C--:B------:R-:W-:Y:S01]  /*0630*/  LEA.HI R10, R7, R16.reuse, RZ, 0x7 ;  /* 0x00000010070a7211 */ /* 0x080fe200078f38ff */
[----:B------:R-:W-:Y:S01]  /*0640*/  IMAD R5, R5, UR6, RZ ;  /* 0x0000000605057c24 */ /* 0x000fe2000f8e02ff */
[----:B------:R-:W-:Y:S01]  /*0650*/  LEA.HI R12, R7, R16, RZ, 0x4 ;  /* 0x00000010070c7211 */ /* 0x000fe200078f20ff */
[----:B------:R-:W-:Y:S01]  /*0660*/  BSSY B0, `(.L_x_1036) ;  /* 0x00000c8000007945 */ /* 0x000fe20003800000 */
[----:B------:R-:W-:Y:S02]  /*0670*/  LOP3.LUT R11, R10, 0xfffff80, RZ, 0xc0, !PT ;  /* 0x0fffff800a0b7812 */ /* 0x000fe400078ec0ff */
[----:B------:R-:W-:-:S02]  /*0680*/  SHF.R.S32.HI R10, RZ, 0x7, R10 ;  /* 0x00000007ff0a7819 */ /* 0x000fc4000001140a */
[-C--:B------:R-:W-:Y:S02]  /*0690*/  IADD3 R11, -R11, R16.reuse, RZ ;  /* 0x000000100b0b7210 */ /* 0x080fe40007ffe1ff */
[----:B------:R-:W-:Y:S02]  /*06a0*/  SHF.R.S32.HI R17, RZ, 0x4, R12 ;  /* 0x00000004ff117819 */ /* 0x000fe4000001140c */
[----:B------:R-:W-:Y:S01]  /*06b0*/  LEA.HI R20, R7, R16, RZ, 0x3 ;  /* 0x0000001007147211 */ /* 0x000fe200078f18ff */
[----:B------:R-:W-:Y:S01]  /*06c0*/  IMAD R11, R10, 0x800, R11 ;  /* 0x000008000a0b7824 */ /* 0x000fe200078e020b */
[----:B------:R-:W-:-:S03]  /*06d0*/  LEA.HI R18, R12, R17, RZ, 0x1 ;  /* 0x000000110c127211 */ /* 0x000fc600078f08ff */
[----:B------:R-:W-:Y:S01]  /*06e0*/  IMAD.SHL.U32 R81, R11, 0x4, RZ ;  /* 0x000000040b517824 */ /* 0x000fe200078e00ff */
[----:B------:R-:W-:Y:S02]  /*06f0*/  LEA.HI R11, R7, R16, RZ, 0x5 ;  /* 0x00000010070b7211 */ /* 0x000fe400078f28ff */
[----:B------:R-:W-:Y:S02]  /*0700*/  LOP3.LUT R18, R18, 0x3ffffe, RZ, 0xc0, !PT ;  /* 0x003ffffe12127812 */ /* 0x000fe400078ec0ff */
[----:B------:R-:W-:Y:S02]  /*0710*/  LOP3.LUT R13, R11, 0xffffffe0, RZ, 0xc0, !PT ;  /* 0xffffffe00b0d7812 */ /* 0x000fe400078ec0ff */
[----:B------:R-:W-:Y:S01]  /*0720*/  LEA R81, R81, R2, 0x2 ;  /* 0x0000000251517211 */ /* 0x000fe200078e10ff */
[----:B------:R-:W-:Y:S01]  /*0730*/  IMAD.IADD R25, R17, 0x1, -R18 ;  /* 0x0000000111197824 */ /* 0x000fe200078e0a12 */
[----:B------:R-:W-:Y:S01]  /*0740*/  SHF.R.S32.HI R7, RZ, 0x5, R11 ;  /* 0x00000005ff077819 */ /* 0x000fe2000001140b */
[----:B------:R-:W-:-:S02]  /*0750*/  IMAD.IADD R22, R16, 0x1, -R13 ;  /* 0x0000000110167824 */ /* 0x000fc400078e0a0d */
[----:B------:R-:W-:Y:S01]  /*0760*/  IMAD.SHL.U32 R16, R16, 0x40, RZ ;  /* 0x0000004010107824 */ /* 0x000fe200078e00ff */
[----:B------:R-:W0:Y:S01]  /*0770*/  LDS.128 R40, [R81] ;  /* 0x0000000051287984 */ /* 0x000e220000000c00 */
[C---:B------:R-:W-:Y:S01]  /*0780*/  IMAD.SHL.U32 R19, R7.reuse, 0x40, RZ ;  /* 0x0000004007137824 */ /* 0x040fe200078e00ff */
[----:B------:R-:W-:Y:S01]  /*0790*/  SHF.R.S32.HI R23, RZ, 0x1f, R22 ;  /* 0x0000001fff177819 */ /* 0x000fe20000011416 */
[----:B------:R-:W-:Y:S01]  /*07a0*/  IMAD R32, R10, 0x8, R25 ;  /* 0x000000080a207824 */ /* 0x000fe200078e0219 */
[----:B------:R-:W-:Y:S01]  /*07b0*/  LOP3.LUT R11, R16, 0x1c0, RZ, 0xc0, !PT ;  /* 0x000001c0100b7812 */ /* 0x000fe200078ec0ff */
[----:B------:R-:W1:Y:S01]  /*07c0*/  LDS.128 R44, [R81+0x800] ;  /* 0x00080000512c7984 */ /* 0x000e620000000c00 */
[----:B------:R-:W-:Y:S02]  /*07d0*/  SHF.L.U32 R16, R7, 0x4, RZ ;  /* 0x0000000407107819 */ /* 0x000fe400000006ff */
[----:B------:R-:W-:Y:S01]  /*07e0*/  LOP3.LUT R27, R19, 0x1c0, RZ, 0xc0, !PT ;  /* 0x000001c0131b7812 */ /* 0x000fe200078ec0ff */
[----:B------:R-:W2:Y:S01]  /*07f0*/  LDS.128 R52, [R81+0x1800] ;  /* 0x0018000051347984 */ /* 0x000ea20000000c00 */
[----:B------:R-:W-:-:S02]  /*0800*/  LOP3.LUT R21, R11, 0x30, R16, 0xf8, !PT ;  /* 0x000000300b157812 */ /* 0x000fc400078ef810 */
[----:B------:R-:W-:Y:S01]  /*0810*/  SHF.L.U32 R82, R22, 0x3, RZ ;  /* 0x0000000316527819 */ /* 0x000fe200000006ff */
[----:B------:R-:W3:Y:S01]  /*0820*/  LDS.128 R12, [R81+0x1000] ;  /* 0x00100000510c7984 */ /* 0x000ee20000000c00 */
[----:B------:R-:W-:Y:S02]  /*0830*/  LEA.HI R29, R23, R22, RZ, 0x3 ;  /* 0x00000016171d7211 */ /* 0x000fe400078f18ff */
[----:B------:R-:W-:Y:S01]  /*0840*/  LOP3.LUT R28, R27, 0x38, R82, 0xf8, !PT ;  /* 0x000000381b1c7812 */ /* 0x000fe200078ef852 */
[----:B------:R-:W4:Y:S01]  /*0850*/  LDS.128 R16, [R81+0x2000] ;  /* 0x0020000051107984 */ /* 0x000f220000000c00 */
[----:B------:R-:W-:Y:S01]  /*0860*/  SHF.R.U32.HI R31, RZ, 0x3, R27 ;  /* 0x00000003ff1f7819 */ /* 0x000fe2000001161b */
[----:B------:R-:W-:Y:S01]  /*0870*/  IMAD.SHL.U32 R10, R29, 0x200, RZ ;  /* 0x000002001d0a7824 */ /* 0x000fe200078e00ff */
[----:B------:R-:W-:Y:S01]  /*0880*/  LOP3.LUT R24, R21, 0x8, R20, 0xf8, !PT ;  /* 0x0000000815187812 */ /* 0x000fe200078ef814 */
[----:B------:R-:W-:Y:S01]  /*0890*/  LDS.128 R36, [R81+0x4800] ;  /* 0x0048000051247984 */ /* 0x000fe20000000c00 */
[----:B------:R-:W-:-:S02]  /*08a0*/  SHF.R.U32.HI R11, RZ, 0x3, R11 ;  /* 0x00000003ff0b7819 */ /* 0x000fc4000001160b */
[----:B------:R-:W-:Y:S01]  /*08b0*/  LOP3.LUT R33, R28, R31, RZ, 0x3c, !PT ;  /* 0x0000001f1c217212 */ /* 0x000fe200078e3cff */
[----:B------:R-:W5:Y:S01]  /*08c0*/  LDS.128 R20, [R81+0x2800] ;  /* 0x0028000051147984 */ /* 0x000f620000000c00 */
[----:B------:R-:W-:Y:S02]  /*08d0*/  LOP3.LUT R11, R24, R11, RZ, 0x3c, !PT ;  /* 0x0000000b180b7212 */ /* 0x000fe400078e3cff */
[----:B------:R-:W-:Y:S01]  /*08e0*/  LOP3.LUT R9, R33, 0x7ffff000, R10, 0xf8, !PT ;  /* 0x7ffff00021097812 */ /* 0x000fe200078ef80a */
[----:B------:R-:W5:Y:S01]  /*08f0*/  LDS.128 R24, [R81+0x3000] ;  /* 0x0030000051187984 */ /* 0x000f620000000c00 */
[----:B------:R-:W-:-:S03]  /*0900*/  LEA R11, R32, R11, 0x9 ;  /* 0x0000000b200b7211 */ /* 0x000fc600078e48ff */
[----:B------:R-:W5:Y:S02]  /*0910*/  LDS.128 R28, [R81+0x3800] ;  /* 0x00380000511c7984 */ /* 0x000f640000000c00 */
[--C-:B------:R-:W-:Y:S02]  /*0920*/  IMAD R11, R11, 0x2, R2.reuse ;  /* 0x000000020b0b7824 */ /* 0x100fe400078e0202 */
[----:B------:R-:W5:Y:S01]  /*0930*/  LDS.128 R32, [R81+0x4000] ;  /* 0x0040000051207984 */ /* 0x000f620000000c00 */
[----:B0-----:R-:W-:Y:S01]  /*0940*/  FMUL.FTZ R10, R40, UR4 ;  /* 0x00000004280a7c20 */ /* 0x001fe20008410000 */
[----:B------:R-:W-:Y:S01]  /*0950*/  FMUL.FTZ R57, R41, UR4 ;  /* 0x0000000429397c20 */ /* 0x000fe20008410000 */
[----:B------:R-:W-:Y:S01]  /*0960*/  FMUL.FTZ R56, R42, UR4 ;  /* 0x000000042a387c20 */ /* 0x000fe20008410000 */
[----:B------:R-:W-:Y:S01]  /*0970*/  FMUL.FTZ R59, R43, UR4 ;  /* 0x000000042b3b7c20 */ /* 0x000fe20008410000 */
[----:B------:R-:W0:Y:S01]  /*0980*/  LDS.128 R48, [R81+0x6000] ;  /* 0x0060000051307984 */ /* 0x000e220000000c00 */
[----:B-1----:R-:W-:Y:S01]  /*0990*/  FMUL.FTZ R58, R44, UR4 ;  /* 0x000000042c3a7c20 */ /* 0x002fe20008410000 */
[----:B------:R-:W-:Y:S01]  /*09a0*/  FMUL.FTZ R61, R45, UR4 ;  /* 0x000000042d3d7c20 */ /* 0x000fe20008410000 */
[----:B------:R-:W-:Y:S01]  /*09b0*/  FMUL.FTZ R60, R46, UR4 ;  /* 0x000000042e3c7c20 */ /* 0x000fe20008410000 */
[----:B------:R-:W1:Y:S01]  /*09c0*/  LDS.128 R40, [R81+0x5000] ;  /* 0x0050000051287984 */ /* 0x000e620000000c00 */
[----:B------:R-:W-:Y:S01]  /*09d0*/  FMUL.FTZ R63, R47, UR4 ;  /* 0x000000042f3f7c20 */ /* 0x000fe20008410000 */
[----:B--2---:R-:W-:Y:S01]  /*09e0*/  FMUL.FTZ R66, R52, UR4 ;  /* 0x0000000434427c20 */ /* 0x004fe20008410000 */
[----:B------:R-:W-:Y:S01]  /*09f0*/  FMUL.FTZ R71, R53, UR4 ;  /* 0x0000000435477c20 */ /* 0x000fe20008410000 */
[----:B------:R-:W2:Y:S01]  /*0a00*/  LDS.128 R44, [R81+0x5800] ;  /* 0x00580000512c7984 */ /* 0x000ea20000000c00 */
[----:B------:R-:W-:Y:S01]  /*0a10*/  FMUL.FTZ R68, R54, UR4 ;  /* 0x0000000436447c20 */ /* 0x000fe20008410000 */
[----:B------:R-:W-:Y:S01]  /*0a20*/  FMUL.FTZ R73, R55, UR4 ;  /* 0x0000000437497c20 */ /* 0x000fe20008410000 */
[----:B---3--:R-:W-:Y:S01]  /*0a30*/  FMUL.FTZ R62, R12, UR4 ;  /* 0x000000040c3e7c20 */ /* 0x008fe20008410000 */
[----:B------:R-:W-:Y:S01]  /*0a40*/  FMUL.FTZ R65, R13, UR4 ;  /* 0x000000040d417c20 */ /* 0x000fe20008410000 */
[----:B------:R-:W-:Y:S01]  /*0a50*/  FMUL.FTZ R64, R14, UR4 ;  /* 0x000000040e407c20 */ /* 0x000fe20008410000 */
[----:B------:R-:W-:Y:S01]  /*0a60*/  FMUL.FTZ R67, R15, UR4 ;  /* 0x000000040f437c20 */ /* 0x000fe20008410000 */
[----:B------:R-:W3:Y:S01]  /*0a70*/  LDS.128 R52, [R81+0x7000] ;  /* 0x0070000051347984 */ /* 0x000ee20000000c00 */
[----:B----4-:R-:W-:Y:S01]  /*0a80*/  FMUL.FTZ R69, R16, UR4 ;  /* 0x0000000410457c20 */ /* 0x010fe20008410000 */
[----:B------:R-:W-:Y:S01]  /*0a90*/  FMUL.FTZ R72, R17, UR4 ;  /* 0x0000000411487c20 */ /* 0x000fe20008410000 */
[----:B------:R-:W-:Y:S01]  /*0aa0*/  FMUL.FTZ R70, R18, UR4 ;  /* 0x0000000412467c20 */ /* 0x000fe20008410000 */
[----:B------:R-:W4:Y:S01]  /*0ab0*/  LDS.128 R12, [R81+0x6800] ;  /* 0x00680000510c7984 */ /* 0x000f220000000c00 */
[----:B------:R-:W-:Y:S01]  /*0ac0*/  FMUL.FTZ R75, R19, UR4 ;  /* 0x00000004134b7c20 */ /* 0x000fe20008410000 */
[----:B-----5:R-:W-:Y:S01]  /*0ad0*/  FMUL.FTZ R74, R20, UR4 ;  /* 0x00000004144a7c20 */ /* 0x020fe20008410000 */
[----:B------:R-:W-:Y:S01]  /*0ae0*/  FMUL.FTZ R77, R21, UR4 ;  /* 0x00000004154d7c20 */ /* 0x000fe20008410000 */
[----:B------:R5:W5:Y:S01]  /*0af0*/  LDS.128 R16, [R81+0x7800] ;  /* 0x0078000051107984 */ /* 0x000b620000000c00 */
        /* <DEDUP_REMOVED lines=18> */
[----:B------:R-:W-:Y:S01]  /*0c20*/  F2FP.BF16.F32.PACK_AB R23, R73, R68 ;  /* 0x000000444917723e */ /* 0x000fe200000010ff */
[----:B0-----:R-:W-:Y:S01]  /*0c30*/  FMUL.FTZ R49, R49, UR4 ;  /* 0x0000000431317c20 */ /* 0x001fe20008410000 */
[----:B-1----:R-:W-:Y:S01]  /*0c40*/  FMUL.FTZ R39, R42, UR4 ;  /* 0x000000042a277c20 */ /* 0x002fe20008410000 */
        /* <DEDUP_REMOVED lines=13> */
[----:B------:R-:W-:Y:S01]  /*0d20*/  F2FP.BF16.F32.PACK_AB R20, R65, R62 ;  /* 0x0000003e4114723e */ /* 0x000fe200000010ff */
[----:B----4-:R-:W-:Y:S01]  /*0d30*/  FMUL.FTZ R48, R12, UR4 ;  /* 0x000000040c307c20 */ /* 0x010fe20008410000 */
[----:B-----5:R-:W-:Y:S01]  /*0d40*/  FMUL.FTZ R81, R13, UR4 ;  /* 0x000000040d517c20 */ /* 0x020fe20008410000 */
        /* <DEDUP_REMOVED lines=13> */
[----:B------:R-:W-:Y:S01]  /*0e20*/  STSM.16.MT88.4 [R11+0x10000], R12 ;  /* 0x0100000c0b007844 */ /* 0x000fe20000004200 */
[----:B------:R-:W-:Y:S01]  /*0e30*/  F2FP.BF16.F32.PACK_AB R73, R75, R70 ;  /* 0x000000464b49723e */ /* 0x000fe200000010ff */
[----:B------:R-:W-:Y:S01]  /*0e40*/  IMAD R10, R9, 0x2, R2 ;  /* 0x00000002090a7824 */ /* 0x000fe200078e0202 */
[----:B------:R-:W-:Y:S01]  /*0e50*/  F2FP.BF16.F32.PACK_AB R26, R29, R26 ;  /* 0x0000001a1d1a723e */ /* 0x000fe200000010ff */
[----:B------:R0:W-:Y:S01]  /*0e60*/  STSM.16.MT88.4 [R11+0x10800], R20 ;  /* 0x010800140b007844 */ /* 0x0001e20000004200 */
[----:B------:R-:W-:Y:S01]  /*0e70*/  F2FP.BF16.F32.PACK_AB R72, R72, R69 ;  /* 0x000000454848723e */ /* 0x000fe200000010ff */
[----:B------:R-:W-:Y:S01]  /*0e80*/  ULDC UR4, c[0x0][0x244] ;  /* 0x0000910000047ab9 */ /* 0x000fe20000000800 */
[----:B------:R-:W-:-:S02]  /*0e90*/  F2FP.BF16.F32.PACK_AB R74, R77, R74 ;  /* 0x0000004a4d4a723e */ /* 0x000fc400000010ff */
[----:B------:R-:W-:Y:S02]  /*0ea0*/  F2FP.BF16.F32.PACK_AB R75, R78, R76 ;  /* 0x0000004c4e4b723e */ /* 0x000fe400000010ff */
[----:B------:R-:W-:Y:S02]  /*0eb0*/  F2FP.BF16.F32.PACK_AB R27, R30, R27 ;  /* 0x0000001b1e1b723e */ /* 0x000fe400000010ff */
[----:B------:R-:W-:Y:S01]  /*0ec0*/  F2FP.BF16.F32.PACK_AB R29, R34, R31 ;  /* 0x0000001f221d723e */ /* 0x000fe200000010ff */
[----:B------:R-:W-:Y:S01]  /*0ed0*/  STSM.16.MT88.4 [R11+0x11000], R72 ;  /* 0x011000480b007844 */ /* 0x000fe20000004200 */
[----:B------:R-:W-:Y:S02]  /*0ee0*/  F2FP.BF16.F32.PACK_AB R24, R79, R24 ;  /* 0x000000184f18723e */ /* 0x000fe400000010ff */
[----:B------:R-:W-:Y:S02]  /*0ef0*/  F2FP.BF16.F32.PACK_AB R25, R80, R25 ;  /* 0x000000195019723e */ /* 0x000fe400000010ff */
[----:B------:R-:W-:-:S02]  /*0f00*/  F2FP.BF16.F32.PACK_AB R30, R37, R32 ;  /* 0x00000020251e723e */ /* 0x000fc400000010ff */
[----:B------:R-:W-:Y:S01]  /*0f10*/  F2FP.BF16.F32.PACK_AB R31, R38, R35 ;  /* 0x00000023261f723e */ /* 0x000fe200000010ff */
[----:B------:R-:W-:Y:S01]  /*0f20*/  STSM.16.MT88.4 [R11+0x11800], R24 ;  /* 0x011800180b007844 */ /* 0x000fe20000004200 */
[----:B------:R-:W-:Y:S02]  /*0f30*/  F2FP.BF16.F32.PACK_AB R28, R33, R28 ;  /* 0x0000001c211c723e */ /* 0x000fe400000010ff */
[----:B------:R-:W-:Y:S02]  /*0f40*/  F2FP.BF16.F32.PACK_AB R37, R42, R39 ;  /* 0x000000272a25723e */ /* 0x000fe400000010ff */
[----:B------:R-:W-:Y:S01]  /*0f50*/  F2FP.BF16.F32.PACK_AB R38, R45, R40 ;  /* 0x000000282d26723e */ /* 0x000fe200000010ff */
[----:B------:R-:W-:Y:S01]  /*0f60*/  STSM.16.MT88.4 [R11+0x14000], R28 ;  /* 0x0140001c0b007844 */ /* 0x000fe20000004200 */
[----:B------:R-:W-:Y:S02]  /*0f70*/  F2FP.BF16.F32.PACK_AB R36, R41, R36 ;  /* 0x000000242924723e */ /* 0x000fe400000010ff */
        /* <DEDUP_REMOVED lines=9> */
[----:B------:R-:W-:-:S02]  /*1010*/  F2FP.BF16.F32.PACK_AB R54, R17, R16 ;  /* 0x000000101136723e */ /* 0x000fc400000010ff */
[----:B------:R-:W-:Y:S02]  /*1020*/  F2FP.BF16.F32.PACK_AB R55, R18, R55 ;  /* 0x000000371237723e */ /* 0x000fe400000010ff */
[C---:B------:R-:W-:Y:S02]  /*1030*/  IADD3 R16, P1, R7.reuse, R84, RZ ;  /* 0x0000005407107210 */ /* 0x040fe40007f3e0ff */
[----:B------:R-:W-:Y:S01]  /*1040*/  ISETP.GE.AND P0, PT, R82, UR4, PT ;  /* 0x0000000452007c0c */ /* 0x000fe2000bf06270 */
[----:B------:R1:W-:Y:S01]  /*1050*/  STSM.16.MT88.4 [R11+0x15800], R52 ;  /* 0x015800340b007844 */ /* 0x0003e20000004200 */
[C---:B------:R-:W-:Y:S01]  /*1060*/  IADD3 R19, R7.reuse, 0x8, RZ ;  /* 0x0000000807137810 */ /* 0x040fe20007ffe0ff */
[----:B------:R-:W-:Y:S01]  /*1070*/  ULDC.64 UR4, c[0x0][0x260] ;  /* 0x0000980000047ab9 */ /* 0x000fe20000000a00 */
[--C-:B------:R-:W-:Y:S01]  /*1080*/  SHF.R.S32.HI R83, RZ, 0x1f, R82.reuse ;  /* 0x0000001fff537819 */ /* 0x100fe20000011452 */
[----:B------:R-:W-:Y:S01]  /*1090*/  BAR.SYNC.DEFER_BLOCKING 0x0 ;  /* 0x0000000000007b1d */ /* 0x000fe20000010000 */
[----:B------:R-:W-:Y:S01]  /*10a0*/  LEA.HI.X.SX32 R17, R7, R85, 0x1, P1 ;  /* 0x0000005507117211 */ /* 0x000fe200008f0eff */
[----:B------:R-:W-:Y:S01]  /*10b0*/  IMAD R3, R3, UR4, RZ ;  /* 0x0000000403037c24 */ /* 0x000fe2000f8e02ff */
[-C--:B------:R-:W-:Y:S01]  /*10c0*/  ISETP.GE.OR P1, PT, R7, R0.reuse, P0 ;  /* 0x000000000700720c */ /* 0x080fe20000726670 */
[----:B------:R-:W-:Y:S01]  /*10d0*/  IMAD.WIDE.U32 R82, R8, UR6, R82 ;  /* 0x0000000608527c25 */ /* 0x000fe2000f8e0052 */
[----:B------:R-:W-:-:S02]  /*10e0*/  ISETP.GE.OR P6, PT, R19, R0, P0 ;  /* 0x000000001300720c */ /* 0x000fc400007c6670 */
[C---:B0-----:R-:W-:Y:S01]  /*10f0*/  IADD3 R23, R7.reuse, 0x38, RZ ;  /* 0x0000003807177810 */ /* 0x041fe20007ffe0ff */
[----:B------:R-:W-:Y:S01]  /*1100*/  IMAD R19, R8, UR7, R5 ;  /* 0x0000000708137c24 */ /* 0x000fe2000f8e0205 */
[----:B------:R-:W-:Y:S01]  /*1110*/  IADD3 R8, R2, 0x10000, RZ ;  /* 0x0001000002087810 */ /* 0x000fe20007ffe0ff */
[C---:B------:R-:W-:Y:S02]  /*1120*/  VIADD R5, R7.reuse, 0x10 ;  /* 0x0000001007057836 */ /* 0x040fe40000000000 */
[----:B-1----:R-:W-:Y:S02]  /*1130*/  VIADD R11, R7, 0x18 ;  /* 0x00000018070b7836 */ /* 0x002fe40000000000 */
[----:B------:R-:W-:Y:S01]  /*1140*/  IMAD.IADD R83, R83, 0x1, R19 ;  /* 0x0000000153537824 */ /* 0x000fe200078e0213 */
[-C--:B------:R-:W-:Y:S01]  /*1150*/  ISETP.GE.OR P5, PT, R5, R0.reuse, P0 ;  /* 0x000000000500720c */ /* 0x080fe200007a6670 */
[C---:B------:R-:W-:Y:S01]  /*1160*/  IMAD R19, R6.reuse, UR5, R3 ;  /* 0x0000000506137c24 */ /* 0x040fe2000f8e0203 */
[----:B------:R-:W-:Y:S01]  /*1170*/  ISETP.GE.OR P4, PT, R11, R0, P0 ;  /* 0x000000000b00720c */ /* 0x000fe20000786670 */
[C---:B------:R-:W-:Y:S01]  /*1180*/  VIADD R11, R7.reuse, 0x28 ;  /* 0x00000028070b7836 */ /* 0x040fe20000000000 */
[----:B------:R-:W-:Y:S01]  /*1190*/  IADD3 R5, R7, 0x20, RZ ;  /* 0x0000002007057810 */ /* 0x000fe20007ffe0ff */
[----:B------:R-:W-:-:S03]  /*11a0*/  IMAD.WIDE.U32 R2, R6, UR4, R82 ;  /* 0x0000000406027c25 */ /* 0x000fc6000f8e0052 */
[-C--:B------:R-:W-:Y:S01]  /*11b0*/  ISETP.GE.OR P3, PT, R5, R0.reuse, P0 ;  /* 0x000000000500720c */ /* 0x080fe20000766670 */
[----:B------:R0:W1:Y:S01]  /*11c0*/  LDS.128 R12, [R10+0x11c00] ;  /* 0x011c00000a0c7984 */ /* 0x0000620000000c00 */
[----:B------:R-:W-:Y:S01]  /*11d0*/  ISETP.GE.OR P2, PT, R11, R0, P0 ;  /* 0x000000000b00720c */ /* 0x000fe20000746670 */
[----:B------:R-:W-:-:S04]  /*11e0*/  IMAD.WIDE R4, R4, 0x40, R16 ;  /* 0x0000004004047825 */ /* 0x000fc800078e0210 */
[----:B------:R-:W-:Y:S02]  /*11f0*/  VIADD R11, R7, 0x30 ;  /* 0x00000030070b7836 */ /* 0x000fe40000000000 */
[----:B------:R-:W-:Y:S02]  /*1200*/  IMAD R16, R9, 0x2, R8 ;  /* 0x0000000209107824 */ /* 0x000fe400078e0208 */
[----:B------:R-:W-:Y:S01]  /*1210*/  IMAD.IADD R7, R3, 0x1, R19 ;  /* 0x0000000103077824 */ /* 0x000fe200078e0213 */
[----:B0-----:R-:W-:Y:S06]  /*1220*/  @P1 BRA `(.L_x_1037) ;  /* 0x00000000002c1947 */ /* 0x001fec0003800000 */
[----:B------:R-:W0:Y:S01]  /*1230*/  LDS.128 R16, [R16] ;  /* 0x0000000010107984 */ /* 0x000e220000000c00 */
[----:B------:R-:W-:Y:S01]  /*1240*/  ULDC.64 UR4, c[0x0][0x250] ;  /* 0x0000940000047ab9 */ /* 0x000fe20000000a00 */
[----:B------:R-:W-:Y:S02]  /*1250*/  IMAD.MOV.U32 R6, RZ, RZ, R2 ;  /* 0x000000ffff067224 */ /* 0x000fe400078e0002 */
[----:B------:R-:W-:Y:S02]  /*1260*/  IMAD R21, R5, UR4, RZ ;  /* 0x0000000405157c24 */ /* 0x000fe4000f8e02ff */
[----:B------:R-:W-:-:S04]  /*1270*/  IMAD.WIDE.U32 R8, R4, UR4, R6 ;  /* 0x0000000404087c25 */ /* 0x000fc8000f8e0006 */
[----:B------:R-:W-:Y:S01]  /*1280*/  IMAD R21, R4, UR5, R21 ;  /* 0x0000000504157c24 */ /* 0x000fe2000f8e0215 */
[----:B------:R-:W-:Y:S02]  /*1290*/  ULDC.64 UR4, c[0x0][0x238] ;  /* 0x00008e0000047ab9 */ /* 0x000fe40000000a00 */
[----:B------:R-:W-:Y:S02]  /*12a0*/  LEA R20, P1, R8, UR4, 0x1 ;  /* 0x0000000408147c11 */ /* 0x000fe4000f8208ff */
[----:B------:R-:W-:-:S04]  /*12b0*/  IADD3 R9, R9, R21, RZ ;  /* 0x0000001509097210 */ /* 0x000fc80007ffe0ff */
[----:B------:R-:W-:-:S05]  /*12c0*/  LEA.HI.X R21, R8, UR5, R9, 0x1, P1 ;  /* 0x0000000508157c11 */ /* 0x000fca00088f0c09 */
[----:B0-----:R0:W-:Y:S02]  /*12d0*/  STG.E.128 desc[UR8][R20.64], R16 ;  /* 0x0000001014007986 */ /* 0x0011e4000c101d08 */
.L_x_1037:
[----:B------:R-:W-:Y:S05]  /*12e0*/  BSYNC B0 ;  /* 0x0000000000007941 */ /* 0x000fea0003800000 */
.L_x_1036:
[----:B0-----:R0:W2:Y:S01]  /*12f0*/  LDS.128 R16, [R10+0x10400] ;  /* 0x010400000a107984 */ /* 0x0010a20000000c00 */
[----:B------:R-:W-:Y:S01]  /*1300*/  BSSY B0, `(.L_x_1038) ;  /* 0x0000011000007945 */ /* 0x000fe20003800000 */
[-C--:B------:R-:W-:Y:S02]  /*1310*/  ISETP.GE.OR P1, PT, R11, R0.reuse, P0 ;  /* 0x000000000b00720c */ /* 0x080fe40000726670 */
[----:B------:R-:W-:Y:S01]  /*1320*/  ISETP.GE.OR P0, PT, R23, R0, P0 ;  /* 0x000000001700720c */ /* 0x000fe20000706670 */
[----:B------:R-:W-:-:S12]  /*1330*/  @P6 BRA `(.L_x_1039) ;  /* 0x0000000000346947 */ /* 0x000fd80003800000 */
[----:B------:R-:W-:Y:S01]  /*1340*/  IADD3 R11, P6, R4, 0x8, RZ ;  /* 0x00000008040b7810 */ /* 0x000fe20007fde0ff */
[----:B------:R-:W-:Y:S01]  /*1350*/  ULDC.64 UR4, c[0x0][0x250] ;  /* 0x0000940000047ab9 */ /* 0x000fe20000000a00 */
[----:B------:R-:W-:Y:S01]  /*1360*/  MOV R9, R7 ;  /* 0x0000000700097202 */ /* 0x000fe20000000f00 */
        /* <DEDUP_REMOVED lines=10> */
.L_x_1039:
[----:B------:R-:W-:Y:S05]  /*1410*/  BSYNC B0 ;  /* 0x0000000000007941 */ /* 0x000fea0003800000 */
.L_x_1038:
[----:B--23--:R2:W3:Y:S01]  /*1420*/  LDS.128 R16, [R10+0x10800] ;  /* 0x010800000a107984 */ /* 0x00c4e20000000c00 */
[----:B------:R-:W-:Y:S04]  /*1430*/  BSSY B0, `(.L_x_1040) ;  /* 0x000000f000007945 */ /* 0x000fe80003800000 */
[----:B------:R-:W-:Y:S05]  /*1440*/  @P5 BRA `(.L_x_1041) ;  /* 0x0000000000345947 */ /* 0x000fea0003800000 */
        /* <DEDUP_REMOVED lines=13> */
.L_x_1041:
[----:B------:R-:W-:Y:S05]  /*1520*/  BSYNC B0 ;  /* 0x0000000000007941 */ /* 0x000fea0003800000 */
.L_x_1040:
[----:B---34-:R3:W4:Y:S01]  /*1530*/  LDS.128 R16, [R10+0x10c00] ;  /* 0x010c00000a107984 */ /* 0x0187220000000c00 */
[----:B------:R-:W-:Y:S04]  /*1540*/  BSSY B0, `(.L_x_1042) ;  /* 0x000000f000007945 */ /* 0x000fe80003800000 */
[----:B------:R-:W-:Y:S05]  /*1550*/  @P4 BRA `(.L_x_1043) ;  /* 0x0000000000344947 */ /* 0x000fea0003800000 */
[----:B------:R-:W-:Y:S01]  /*1560*/  IADD3 R11, P4, R4, 0x18, RZ ;  /* 0x00000018040b7810 */ /* 0x000fe20007f9e0ff */
[----:B------:R-:W-:Y:S01]  /*1570*/  ULDC.64 UR4, c[0x0][0x250] ;  /* 0x0000940000047ab9 */ /* 0x000fe20000000a00 */
[----:B------:R-:W-:Y:S02]  /*1580*/  IMAD.MOV.U32 R8, RZ, RZ, R2 ;  /* 0x000000ffff087224 */ /* 0x000fe400078e0002 */
[----:B------:R-:W-:Y:S01]  /*1590*/  IADD3.X R0, RZ, R5, RZ, P4, !PT ;  /* 0x00000005ff007210 */ /* 0x000fe200027fe4ff */
[----:B------:R-:W-:-:S04]  /*15a0*/  IMAD.MOV.U32 R9, RZ, RZ, R7 ;  /* 0x000000ffff097224 */ /* 0x000fc800078e0007 */
[----:B------:R-:W-:Y:S02]  /*15b0*/  IMAD R0, R0, UR4, RZ ;  /* 0x0000000400007c24 */ /* 0x000fe4000f8e02ff */
[----:B------:R-:W-:-:S04]  /*15c0*/  IMAD.WIDE.U32 R8, R11, UR4, R8 ;  /* 0x000000040b087c25 */ /* 0x000fc8000f8e0008 */
[----:B------:R-:W-:Y:S01]  /*15d0*/  IMAD R11, R11, UR5, R0 ;  /* 0x000000050b0b7c24 */ /* 0x000fe2000f8e0200 */
[----:B------:R-:W-:Y:S02]  /*15e0*/  ULDC.64 UR4, c[0x0][0x238] ;  /* 0x00008e0000047ab9 */ /* 0x000fe40000000a00 */
[----:B------:R-:W-:Y:S02]  /*15f0*/  LEA R20, P4, R8, UR4, 0x1 ;  /* 0x0000000408147c11 */ /* 0x000fe4000f8808ff */
[----:B------:R-:W-:-:S04]  /*1600*/  IADD3 R9, R9, R11, RZ ;  /* 0x0000000b09097210 */ /* 0x000fc80007ffe0ff */
[----:B------:R-:W-:-:S05]  /*1610*/  LEA.HI.X R21, R8, UR5, R9, 0x1, P4 ;  /* 0x0000000508157c11 */ /* 0x000fca000a0f0c09 */
[----:B----4-:R4:W-:Y:S02]  /*1620*/  STG.E.128 desc[UR8][R20.64], R16 ;  /* 0x0000001014007986 */ /* 0x0109e4000c101d08 */
.L_x_1043:
[----:B------:R-:W-:Y:S05]  /*1630*/  BSYNC B0 ;  /* 0x0000000000007941 */ /* 0x000fea0003800000 */
.L_x_1042:
[----:B----4-:R4:W0:Y:S01]  /*1640*/  LDS.128 R16, [R10+0x11000] ;  /* 0x011000000a107984 */ /* 0x0108220000000c00 */
        /* <DEDUP_REMOVED lines=15> */
.L_x_1045:
[----:B------:R-:W-:Y:S05]  /*1740*/  BSYNC B0 ;  /* 0x0000000000007941 */ /* 0x000fea0003800000 */
.L_x_1044:
        /* <DEDUP_REMOVED lines=16> */
.L_x_1047:
[----:B------:R-:W-:Y:S05]  /*1850*/  BSYNC B0 ;  /* 0x0000000000007941 */ /* 0x000fea0003800000 */
.L_x_1046:
        /* <DEDUP_REMOVED lines=16> */
.L_x_1049:
[----:B------:R-:W-:Y:S05]  /*1960*/  BSYNC B0 ;  /* 0x0000000000007941 */ /* 0x000fea0003800000 */
.L_x_1048:
[----:B------:R-:W-:Y:S05]  /*1970*/  @P0 EXIT ;  /* 0x000000000000094d */ /* 0x000fea0003800000 */
[----:B0-2---:R-:W-:Y:S01]  /*1980*/  IADD3 R9, P0, R4, 0x38, RZ ;  /* 0x0000003804097810 */ /* 0x005fe20007f1e0ff */
[----:B------:R-:W-:Y:S01]  /*1990*/  ULDC.64 UR4, c[0x0][0x250] ;  /* 0x0000940000047ab9 */ /* 0x000fe20000000a00 */
[----:B------:R-:W-:Y:S02]  /*19a0*/  IMAD.MOV.U32 R3, RZ, RZ, R7 ;  /* 0x000000ffff037224 */ /* 0x000fe400078e0007 */
[----:B------:R-:W-:Y:S01]  /*19b0*/  IADD3.X R4, RZ, R5, RZ, P0, !PT ;  /* 0x00000005ff047210 */ /* 0x000fe200007fe4ff */
        /* <DEDUP_REMOVED lines=9> */
.L_x_1050:
        /* <DEDUP_REMOVED lines=11> */
.L_x_1158:


//--------------------- .text._ZN7cutlass13device_kernelIN5flash11enable_sm90INS1_16FlashAttnBwdSm90INS1_25CollectiveMainloopBwdSm90ILi2ELi1ELi1EN4cute5tupleIJNS5_1CILi1EEES8_S8_EEENS6_IJNS7_ILi64EEENS7_ILi80EEENS7_ILi256EEEEEENS_10bfloat16_tEfNS_4arch4Sm90ELb1ELb0ELb1ELb1ELb0ELb0ELb1ELb1ELi2ELi1ELi1ELi1ELb0EEENS1_24CollectiveEpilogueBwdGQAISD_fSG_Li256ELb1ELb0EEENS1_25SingleTileBwdLPTSchedulerILb1ELi80ELb0EEEEEEEEEvNT_6ParamsE --------------------------
	.section	.text._ZN7cutlass13device_kernelIN5flash11enable_sm90INS1_16FlashAttnBwdSm90INS1_25CollectiveMainloopBwdSm90ILi2ELi1ELi1EN4cute5tupleIJNS5_1CILi1EEES8_S8_EEENS6_IJNS7_ILi64EEENS7_ILi80EEENS7_ILi256EEEEEENS_10bfloat16_tEfNS_4arch4Sm90ELb1ELb0ELb1ELb1ELb0ELb0ELb1ELb1ELi2ELi1ELi1ELi1ELb0EEENS1_24CollectiveEpilogueBwdGQAISD_fSG_Li256ELb1ELb0EEENS1_25SingleTileBwdLPTSchedulerILb1ELi80ELb0EEEEEEEEEvNT_6ParamsE,"ax",@progbits
	.align	128
.text._ZN7cutlass13device_kernelIN5flash11enable_sm90INS1_16FlashAttnBwdSm90INS1_25CollectiveMainloopBwdSm90ILi2ELi1ELi1EN4cute5tupleIJNS5_1CILi1EEES8_S8_EEENS6_IJNS7_ILi64EEENS7_ILi80EEENS7_ILi256EEEEEENS_10bfloat16_tEfNS_4arch4Sm90ELb1ELb0ELb1ELb1ELb0ELb0ELb1ELb1ELi2ELi1ELi1ELi1ELb0EEENS1_24CollectiveEpilogueBwdGQAISD_fSG_Li256ELb1ELb0EEENS1_25SingleTileBwdLPTSchedulerILb1ELi80ELb0EEEEEEEEEvNT_6ParamsE:
        .type           _ZN7cutlass13device_kernelIN5flash11enable_sm90INS1_16FlashAttnBwdSm90INS1_25CollectiveMainloopBwdSm90ILi2ELi1ELi1EN4cute5tupleIJNS5_1CILi1EEES8_S8_EEENS6_IJNS7_ILi64EEENS7_ILi80EEENS7_ILi256EEEEEENS_10bfloat16_tEfNS_4arch4Sm90ELb1ELb0ELb1ELb1ELb0ELb0ELb1ELb1ELi2ELi1ELi1ELi1ELb0EEENS1_24CollectiveEpilogueBwdGQAISD_fSG_Li256ELb1ELb0EEENS1_25SingleTileBwdLPTSchedulerILb1ELi80ELb0EEEEEEEEEvNT_6ParamsE,@function
        .size           _ZN7cutlass13device_kernelIN5flash11enable_sm90INS1_16FlashAttnBwdSm90INS1_25CollectiveMainloopBwdSm90ILi2ELi1ELi1EN4cute5tupleIJNS5_1CILi1EEES8_S8_EEENS6_IJNS7_ILi64EEENS7_ILi80EEENS7_ILi256EEEEEENS_10bfloat16_tEfNS_4arch4Sm90ELb1ELb0ELb1ELb1ELb0ELb0ELb1ELb1ELi2ELi1ELi1ELi1ELb0EEENS1_24CollectiveEpilogueBwdGQAISD_fSG_Li256ELb1ELb0EEENS1_25SingleTileBwdLPTSchedulerILb1ELi80ELb0EEEEEEEEEvNT_6ParamsE,(.L_x_1159 - _ZN7cutlass13device_kernelIN5flash11enable_sm90INS1_16FlashAttnBwdSm90INS1_25CollectiveMainloopBwdSm90ILi2ELi1ELi1EN4cute5tupleIJNS5_1CILi1EEES8_S8_EEENS6_IJNS7_ILi64EEENS7_ILi80EEENS7_ILi256EEEEEENS_10bfloat16_tEfNS_4arch4Sm90ELb1ELb0ELb1ELb1ELb0ELb0ELb1ELb1ELi2ELi1ELi1ELi1ELb0EEENS1_24CollectiveEpilogueBwdGQAISD_fSG_Li256ELb1ELb0EEENS1_25SingleTileBwdLPTSchedulerILb1ELi80ELb0EEEEEEEEEvNT_6ParamsE)
        .other          _ZN7cutlass13device_kernelIN5flash11enable_sm90INS1_16FlashAttnBwdSm90INS1_25CollectiveMainloopBwdSm90ILi2ELi1ELi1EN4cute5tupleIJNS5_1CILi1EEES8_S8_EEENS6_IJNS7_ILi64EEENS7_ILi80EEENS7_ILi256EEEEEENS_10bfloat16_tEfNS_4arch4Sm90ELb1ELb0ELb1ELb1ELb0ELb0ELb1ELb1ELi2ELi1ELi1ELi1ELb0EEENS1_24CollectiveEpilogueBwdGQAISD_fSG_Li256ELb1ELb0EEENS1_25SingleTileBwdLPTSchedulerILb1ELi80ELb0EEEEEEEEEvNT_6ParamsE,@"STO_CUDA_ENTRY STV_DEFAULT"
_ZN7cutlass13device_kernelIN5flash11enable_sm90INS1_16FlashAttnBwdSm90INS1_25CollectiveMainloopBwdSm90ILi2ELi1ELi1EN4cute5tupleIJNS5_1CILi1EEES8_S8_EEENS6_IJNS7_ILi64EEENS7_ILi80EEENS7_ILi256EEEEEENS_10bfloat16_tEfNS_4arch4Sm90ELb1ELb0ELb1ELb1ELb0ELb0ELb1ELb1ELi2ELi1ELi1ELi1ELb0EEENS1_24CollectiveEpilogueBwdGQAISD_fSG_Li256ELb1ELb0EEENS1_25SingleTileBwdLPTSchedulerILb1ELi80ELb0EEEEEEEEEvNT_6ParamsE:
        /* <DEDUP_REMOVED lines=24> */
.L_x_1052:
[----:B------:R-:W-:Y:S05]  /*0180*/  BSYNC B0 ;  /* 0x0000000000007941 */ /* 0x000fea0003800000 */
.L_x_1051:
        /* <DEDUP_REMOVED lines=19> */
[----:B------:R1:W-:Y:S01]  /*02c0*/  STL [R1+0x14], R2 ;  /* 0x0000140201007387 */ /* 0x0003e20000100800 */
        /* <DEDUP_REMOVED lines=19> */
.L_x_1053:
        /* <DEDUP_REMOVED lines=20> */
.L_x_1054:
[----:B------:R-:W-:Y:S01]  /*0540*/  PLOP3.LUT P0, PT, PT, PT, UP0, 0x80, 0x0 ;  /* 0x000000000000781c */ /* 0x000fe20003f0f008 */
[----:B------:R-:W-:Y:S01]  /*0550*/  NOP ;  /* 0x0000000000007918 */ /* 0x000fe20000000000 */
[----:B------:R-:W-:Y:S01]  /*0560*/  BSSY B0, `(.L_x_1055) ;  /* 0x0000ba5000007945 */ /* 0x000fe20003800000 */
[----:B------:R-:W-:Y:S01]  /*0570*/  LOP3.LUT R11, R21, 0x7f, RZ, 0xc0, !PT ;  /* 0x0000007f150b7812 */ /* 0x000fe200078ec0ff */
[----:B-1234-:R-:W-:Y:S09]  /*0580*/  BAR.SYNC.DEFER_BLOCKING 0x0 ;  /* 0x0000000000007b1d */ /* 0x01eff20000010000 */
[----:B------:R-:W-:Y:S05]  /*0590*/  @!P0 BRA `(.L_x_1056) ;  /* 0x00000094003c8947 */ /* 0x000fea0003800000 */
.L_x_1057:
        /* <DEDUP_REMOVED lines=17> */
[----:B------:R-:W1:Y:S01]  /*06b0*/  LDC R2, c[0x0][0x8e4] ;  /* 0x00023900ff027b82 */ /* 0x000e620000000800 */
[----:B------:R-:W-:Y:S01]  /*06c0*/  IMAD.U32 R3, RZ, RZ, UR4 ;  /* 0x00000004ff037e24 */ /* 0x000fe2000f8e00ff */
[----:B-1----:R-:W-:-:S13]  /*06d0*/  ISETP.NE.AND P0, PT, R2, 0x1, PT ;  /* 0x000000010200780c */ /* 0x002fda0003f05270 */
[----:B------:R-:W1:Y:S02]  /*06e0*/  @P0 LDC.64 R4, c[0x0][0x8e8] ;  /* 0x00023a00ff040b82 */ /* 0x000e640000000a00 */
[----:B-1----:R-:W-:-:S05]  /*06f0*/  @P0 IMAD.HI.U32 R0, R4, UR4, RZ ;  /* 0x0000000404000c27 */ /* 0x002fca000f8e00ff */
[----:B------:R-:W-:-:S05]  /*0700*/  @P0 SHF.R.U32.HI R3, RZ, R5, R0 ;  /* 0x00000005ff030219 */ /* 0x000fca0000011600 */
[----:B------:R1:W-:Y:S01]  /*0710*/  STL [R1+0x10], R3 ;  /* 0x0000100301007387 */ /* 0x0003e20000100800 */
[----:B------:R-:W-:Y:S01]  /*0720*/  IMAD R0, R3, R2, RZ ;  /* 0x0000000203007224 */ /* 0x000fe200078e02ff */
[----:B------:R-:W-:Y:S06]  /*0730*/  BRA `(.L_x_1059) ;  /* 0x0000000000207947 */ /* 0x000fec0003800000 */
.L_x_1058:
[----:B------:R-:W1:Y:S01]  /*0740*/  LDC R2, c[0x0][0x8cc] ;  /* 0x00023300ff027b82 */ /* 0x000e620000000800 */
[----:B------:R-:W-:Y:S01]  /*0750*/  IMAD.U32 R3, RZ, RZ, UR4 ;  /* 0x00000004ff037e24 */ /* 0x000fe2000f8e00ff */
[----:B-1----:R-:W-:-:S13]  /*0760*/  ISETP.NE.AND P0, PT, R2, 0x1, PT ;  /* 0x000000010200780c */ /* 0x002fda0003f05270 */
[----:B------:R-:W1:Y:S02]  /*0770*/  @P0 LDC.64 R4, c[0x0][0x8d0] ;  /* 0x00023400ff040b82 */ /* 0x000e640000000a00 */
[----:B-1----:R-:W-:-:S05]  /*0780*/  @P0 IMAD.HI.U32 R0, R4, UR4, RZ ;  /* 0x0000000404000c27 */ /* 0x002fca000f8e00ff */
[----:B------:R-:W-:-:S05]  /*0790*/  @P0 SHF.R.U32.HI R3, RZ, R5, R0 ;  /* 0x00000005ff030219 */ /* 0x000fca0000011600 */
[----:B------:R2:W-:Y:S01]  /*07a0*/  STL [R1+0x10], R3 ;  /* 0x0000100301007387 */ /* 0x0005e20000100800 */
[----:B------:R-:W-:-:S07]  /*07b0*/  IMAD R0, R3, R2, RZ ;  /* 0x0000000203007224 */ /* 0x000fce00078e02ff */
.L_x_1059:
[----:B------:R-:W3:Y:S01]  /*07c0*/  LDC R2, c[0x0][0x8c0] ;  /* 0x00023000ff027b82 */ /* 0x000ee20000000800 */
[----:B------:R-:W-:Y:S01]  /*07d0*/  IADD3 R0, -R0, UR4, RZ ;  /* 0x0000000400007c10 */ /* 0x000fe2000fffe1ff */
[----:B------:R-:W-:Y:S02]  /*07e0*/  ULDC.64 UR4, c[0x0][0x900] ;  /* 0x0002400000047ab9 */ /* 0x000fe40000000a00 */
[----:B------:R-:W-:-:S04]  /*07f0*/  ISETP.NE.U32.AND P0, PT, RZ, UR4, PT ;  /* 0x00000004ff007c0c */ /* 0x000fc8000bf05070 */
[----:B------:R-:W4:Y:S01]  /*0800*/  LDC R5, c[0x0][0x8cc] ;  /* 0x00023300ff057b82 */ /* 0x000f220000000800 */
[----:B------:R-:W-:Y:S02]  /*0810*/  ISETP.NE.AND.EX P0, PT, RZ, UR5, PT, P0 ;  /* 0x00000005ff007c0c */ /* 0x000fe4000bf05300 */
[----:B---3--:R-:W-:Y:S01]  /*0820*/  ISETP.NE.AND P1, PT, R2, 0x1, PT ;  /* 0x000000010200780c */ /* 0x008fe20003f25270 */
[----:B----4-:R-:W-:-:S04]  /*0830*/  IMAD R4, R5, UR6, R0 ;  /* 0x0000000605047c24 */ /* 0x010fc8000f8e0200 */
[----:B------:R-:W-:-:S08]  /*0840*/  IMAD.MOV.U32 R5, RZ, RZ, R4 ;  /* 0x000000ffff057224 */ /* 0x000fd000078e0004 */
[----:B-12---:R-:W1:Y:S08]  /*0850*/  @P1 LDC R3, c[0x0][0x8c4] ;  /* 0x00023100ff031b82 */ /* 0x006e700000000800 */
[----:B------:R-:W2:Y:S01]  /*0860*/  @P1 LDC R7, c[0x0][0x8c8] ;  /* 0x00023200ff071b82 */ /* 0x000ea20000000800 */
[----:B-1----:R-:W-:-:S05]  /*0870*/  @P1 IMAD.HI.U32 R0, R4, R3, RZ ;  /* 0x0000000304001227 */ /* 0x002fca00078e00ff */
[----:B--2---:R-:W-:-:S05]  /*0880*/  @P1 SHF.R.U32.HI R5, RZ, R7, R0 ;  /* 0x00000007ff051219 */ /* 0x004fca0000011600 */
[----:B------:R-:W-:-:S04]  /*0890*/  IMAD.MOV R3, RZ, RZ, -R5 ;  /* 0x000000ffff037224 */ /* 0x000fc800078e0a05 */
[----:B------:R-:W-:-:S05]  /*08a0*/  IMAD R0, R2, R3, R4 ;  /* 0x0000000302007224 */ /* 0x000fca00078e0204 */
[----:B------:R1:W-:Y:S01]  /*08b0*/  STL [R1+0xc], R0 ;  /* 0x00000c0001007387 */ /* 0x0003e20000100800 */
[----:B------:R-:W-:Y:S05]  /*08c0*/  @!P0 BRA `(.L_x_1060) ;  /* 0x0000000000148947 */ /* 0x000fea0003800000 */
[----:B------:R-:W2:Y:S01]  /*08d0*/  LDC.64 R2, c[0x0][0x900] ;  /* 0x00024000ff027b82 */ /* 0x000ea20000000a00 */
[----:B------:R-:W-:Y:S01]  /*08e0*/  ULDC.64 UR4, c[0x0][0x208] ;  /* 0x0000820000047ab9 */ /* 0x000fe20000000a00 */
[----:B--2---:R-:W-:-:S05]  /*08f0*/  IMAD.WIDE R2, R5, 0x4, R2 ;  /* 0x0000000405027825 */ /* 0x004fca00078e0202 */
[----:B-1----:R2:W5:Y:S01]  /*0900*/  LDG.E R0, desc[UR4][R2.64] ;  /* 0x0000000402007981 */ /* 0x002562000c1e1900 */
[----:B------:R-:W-:Y:S05]  /*0910*/  BRA `(.L_x_1061) ;  /* 0x0000000000307947 */ /* 0x000fea0003800000 */
.L_x_1060:
[----:B------:R-:W-:Y:S02]  /*0920*/  ULDC.64 UR4, c[0x0][0x8f8] ;  /* 0x00023e0000047ab9 */ /* 0x000fe40000000a00 */
[----:B------:R-:W-:-:S04]  /*0930*/  ISETP.NE.U32.AND P0, PT, RZ, UR4, PT ;  /* 0x00000004ff007c0c */ /* 0x000fc8000bf05070 */
[----:B------:R-:W-:-:S13]  /*0940*/  ISETP.NE.AND.EX P0, PT, RZ, UR5, PT, P0 ;  /* 0x00000005ff007c0c */ /* 0x000fda000bf05300 */
[----:B------:R-:W-:Y:S05]  /*0950*/  @!P0 BRA `(.L_x_1062) ;  /* 0x00000000001c8947 */ /* 0x000fea0003800000 */
[----:B------:R-:W2:Y:S01]  /*0960*/  LDC.64 R2, c[0x0][0x8f8] ;  /* 0x00023e00ff027b82 */ /* 0x000ea20000000a00 */
[----:B------:R-:W-:Y:S01]  /*0970*/  ULDC.64 UR4, c[0x0][0x208] ;  /* 0x0000820000047ab9 */ /* 0x000fe20000000a00 */
[----:B--2---:R-:W-:-:S05]  /*0980*/  IMAD.WIDE R2, R5, 0x4, R2 ;  /* 0x0000000405027825 */ /* 0x004fca00078e0202 */
[----:B-1----:R-:W2:Y:S04]  /*0990*/  LDG.E R0, desc[UR4][R2.64] ;  /* 0x0000000402007981 */ /* 0x002ea8000c1e1900 */
[----:B------:R-:W2:Y:S02]  /*09a0*/  LDG.E R7, desc[UR4][R2.64+0x4] ;  /* 0x0000040402077981 */ /* 0x000ea4000c1e1900 */
[----:B--2---:R-:W-:Y:S01]  /*09b0*/  IMAD.IADD R0, R7, 0x1, -R0 ;  /* 0x0000000107007824 */ /* 0x004fe200078e0a00 */
[----:B------:R-:W-:Y:S06]  /*09c0*/  BRA `(.L_x_1061) ;  /* 0x0000000000047947 */ /* 0x000fec0003800000 */
.L_x_1062:
[----:B-1----:R-:W1:Y:S02]  /*09d0*/  LDC R0, c[0x0][0x8f4] ;  /* 0x00023d00ff007b82 */ /* 0x002e640000000800 */
.L_x_1061:
[----:B------:R-:W3:Y:S01]  /*09e0*/  LDL R10, [R1+0x10] ;  /* 0x00001000010a7983 */ /* 0x000ee20000100800 */
[----:B-1---5:R-:W-:-:S04]  /*09f0*/  VIADD R0, R0, 0x4f ;  /* 0x0000004f00007836 */ /* 0x022fc80000000000 */
[----:B------:R-:W-:-:S05]  /*0a00*/  IMAD.HI R0, R0, 0x66666667, RZ ;  /* 0x6666666700007827 */ /* 0x000fca00078e02ff */
[----:B--2---:R-:W-:-:S04]  /*0a10*/  SHF.R.U32.HI R3, RZ, 0x1f, R0 ;  /* 0x0000001fff037819 */ /* 0x004fc80000011600 */
[----:B------:R-:W-:-:S04]  /*0a20*/  LEA.HI.SX32 R3, R0, R3, 0x1b ;  /* 0x0000000300037211 */ /* 0x000fc800078fdaff */
[----:B---3--:R-:W-:-:S04]  /*0a30*/  ISETP.GE.AND P0, PT, R10, R3, PT ;  /* 0x000000030a00720c */ /* 0x008fc80003f06270 */
[----:B------:R-:W-:-:S04]  /*0a40*/  SEL R12, R5, 0xffffffff, !P0 ;  /* 0xffffffff050c7807 */ /* 0x000fc80004000000 */
[----:B------:R-:W-:Y:S01]  /*0a50*/  ISETP.GE.AND P0, PT, R12, RZ, PT ;  /* 0x000000ff0c00720c */ /* 0x000fe20003f06270 */
[----:B------:R1:W-:-:S12]  /*0a60*/  STL [R1+0x8], R12 ;  /* 0x0000080c01007387 */ /* 0x0003d80000100800 */
[----:B-1----:R-:W-:Y:S05]  /*0a70*/  @!P0 BRA `(.L_x_1063) ;  /* 0x000000b4004c8947 */ /* 0x002fea0003800000 */
        /* <DEDUP_REMOVED lines=11> */
[----:B------:R-:W3:Y:S08]  /*0b30*/  @P0 LDC.64 R4, c[0x0][0x780] ;  /* 0x0001e000ff040b82 */ /* 0x000ef00000000a00 */
[----:B------:R-:W4:Y:S01]  /*0b40*/  LDC R9, c[0x0][0x290] ;  /* 0x0000a400ff097b82 */ /* 0x000f220000000800 */
[----:B---3--:R-:W-:-:S05]  /*0b50*/  @P0 IMAD.WIDE R4, R12, 0x4, R4 ;  /* 0x000000040c040825 */ /* 0x008fca00078e0204 */
[----:B-1----:R1:W5:Y:S01]  /*0b60*/  @P0 LDG.E R0, desc[UR4][R4.64] ;  /* 0x0000000404000981 */ /* 0x002362000c1e1900 */
[----:B------:R-:W-:Y:S02]  /*0b70*/  ULDC.64 UR4, c[0x0][0x788] ;  /* 0x0001e20000047ab9 */ /* 0x000fe40000000a00 */
[----:B------:R-:W-:-:S04]  /*0b80*/  ISETP.NE.U32.AND P2, PT, RZ, UR4, PT ;  /* 0x00000004ff007c0c */ /* 0x000fc8000bf45070 */
[----:B------:R-:W-:Y:S01]  /*0b90*/  ISETP.NE.AND.EX P2, PT, RZ, UR5, PT, P2 ;  /* 0x00000005ff007c0c */ /* 0x000fe2000bf45320 */
[----:B--2---:R-:W-:-:S05]  /*0ba0*/  @P1 IMAD R2, R12, 0x40, R2 ;  /* 0x000000400c021824 */ /* 0x004fca00078e0202 */
[----:B------:R-:W-:-:S04]  /*0bb0*/  @P1 SHF.R.S32.HI R3, RZ, 0x1f, R2 ;  /* 0x0000001fff031819 */ /* 0x000fc80000011402 */
[----:B------:R-:W-:-:S05]  /*0bc0*/  @P1 LEA.HI R3, R3, R2, RZ, 0x6 ;  /* 0x0000000203031211 */ /* 0x000fca00078f30ff */
[----:B------:R-:W-:-:S05]  /*0bd0*/  @P1 IMAD.SHL.U32 R3, R3, 0x100, RZ ;  /* 0x0000010003031824 */ /* 0x000fca00078e00ff */
[----:B------:R-:W-:Y:S02]  /*0be0*/  @P1 LOP3.LUT R8, R3, 0xffffc000, RZ, 0xc0, !PT ;  /* 0xffffc00003081812 */ /* 0x000fe400078ec0ff */
[----:B------:R-:W-:Y:S02]  /*0bf0*/  CS2R R2, SRZ ;  /* 0x0000000000027805 */ /* 0x000fe4000001ff00 */
[----:B-1----:R-:W-:Y:S01]  /*0c00*/  @P1 SHF.R.S32.HI R5, RZ, 0x1f, R8 ;  /* 0x0000001fff051819 */ /* 0x002fe20000011408 */
[----:B----4-:R-:W-:Y:S06]  /*0c10*/  @P0 BRA `(.L_x_1064) ;  /* 0x0000000000140947 */ /* 0x010fec0003800000 */
[----:B------:R-:W-:Y:S05]  /*0c20*/  @!P1 BRA `(.L_x_1064) ;  /* 0x0000000000109947 */ /* 0x000fea0003800000 */
[----:B------:R-:W-:Y:S02]  /*0c30*/  ULDC.64 UR4, c[0x0][0x208] ;  /* 0x0000820000047ab9 */ /* 0x000fe40000000a00 */
[----:B------:R-:W2:Y:S04]  /*0c40*/  LDG.E R11, desc[UR4][R6.64] ;  /* 0x00000004060b7981 */ /* 0x000ea8000c1e1900 */
[----:B-----5:R-:W2:Y:S02]  /*0c50*/  LDG.E R0, desc[UR4][R6.64+0x4] ;  /* 0x0000040406007981 */ /* 0x020ea4000c1e1900 */
[----:B--2---:R-:W-:-:S07]  /*0c60*/  IMAD.IADD R0, R0, 0x1, -R11 ;  /* 0x0000000100007824 */ /* 0x004fce00078e0a0b */
.L_x_1064:
        /* <DEDUP_REMOVED lines=8> */
.L_x_1065:
        /* <DEDUP_REMOVED lines=10> */
.L_x_1066:
[----:B-1---5:R-:W-:Y:S01]  /*0d90*/  IMAD.IADD R4, R0, 0x1, -R9 ;  /* 0x0000000100047824 */ /* 0x022fe200078e0a09 */
[----:B------:R-:W-:Y:S01]  /*0da0*/  ULDC UR4, c[0x0][0x74c] ;  /* 0x0001d30000047ab9 */ /* 0x000fe20000000800 */
[----:B------:R-:W-:Y:S02]  /*0db0*/  PLOP3.LUT P0, PT, PT, PT, PT, 0x80, 0x0 ;  /* 0x000000000000781c */ /* 0x000fe40003f0f070 */
[----:B------:R-:W-:Y:S01]  /*0dc0*/  CS2R R136, SRZ ;  /* 0x0000000000887805 */ /* 0x000fe2000001ff00 */
[----:B------:R-:W-:Y:S01]  /*0dd0*/  IMAD R5, R10, 0x50, R4 ;  /* 0x000000500a057824 */ /* 0x000fe200078e0204 */
[----:B------:R-:W-:Y:S01]  /*0de0*/  CS2R R138, SRZ ;  /* 0x00000000008a7805 */ /* 0x000fe2000001ff00 */
[----:B------:R-:W-:Y:S01]  /*0df0*/  VIADD R4, R0, 0x3f ;  /* 0x0000003f00047836 */ /* 0x000fe20000000000 */
[----:B------:R-:W-:Y:S01]  /*0e00*/  CS2R R140, SRZ ;  /* 0x00000000008c7805 */ /* 0x000fe2000001ff00 */
[----:B------:R-:W-:Y:S01]  /*0e10*/  VIADD R6, R5, -UR4 ;  /* 0x8000000405067c36 */ /* 0x000fe20008000000 */
[----:B------:R-:W-:-:S02]  /*0e20*/  CS2R R142, SRZ ;  /* 0x00000000008e7805 */ /* 0x000fc4000001ff00 */
[----:B------:R-:W-:Y:S02]  /*0e30*/  CS2R R176, SRZ ;  /* 0x0000000000b07805 */ /* 0x000fe4000001ff00 */
[----:B------:R-:W-:Y:S02]  /*0e40*/  SHF.R.S32.HI R5, RZ, 0x1f, R4 ;  /* 0x0000001fff057819 */ /* 0x000fe40000011404 */
[----:B------:R-:W-:Y:S02]  /*0e50*/  CS2R R178, SRZ ;  /* 0x0000000000b27805 */ /* 0x000fe4000001ff00 */
[----:B------:R-:W-:Y:S02]  /*0e60*/  SHF.R.S32.HI R7, RZ, 0x1f, R6 ;  /* 0x0000001fff077819 */ /* 0x000fe40000011406 */
[----:B------:R-:W-:Y:S02]  /*0e70*/  CS2R R180, SRZ ;  /* 0x0000000000b47805 */ /* 0x000fe4000001ff00 */
[----:B------:R-:W-:-:S02]  /*0e80*/  LEA.HI R5, R5, R4, RZ, 0x6 ;  /* 0x0000000405057211 */ /* 0x000fc400078f30ff */
[----:B------:R-:W-:Y:S02]  /*0e90*/  CS2R R182, SRZ ;  /* 0x0000000000b67805 */ /* 0x000fe4000001ff00 */
[----:B------:R-:W-:Y:S02]  /*0ea0*/  LEA.HI R7, R7, R6, RZ, 0x6 ;  /* 0x0000000607077211 */ /* 0x000fe400078f30ff */
[----:B------:R-:W-:Y:S02]  /*0eb0*/  CS2R R144, SRZ ;  /* 0x0000000000907805 */ /* 0x000fe4000001ff00 */
[----:B------:R-:W-:Y:S02]  /*0ec0*/  SHF.R.S32.HI R237, RZ, 0x6, R5 ;  /* 0x00000006ffed7819 */ /* 0x000fe40000011405 */
[----:B------:R-:W-:Y:S02]  /*0ed0*/  CS2R R146, SRZ ;  /* 0x0000000000927805 */ /* 0x000fe4000001ff00 */
[----:B------:R-:W-:-:S02]  /*0ee0*/  SHF.R.S32.HI R7, RZ, 0x6, R7 ;  /* 0x00000006ff077819 */ /* 0x000fc40000011407 */
[----:B------:R-:W-:Y:S02]  /*0ef0*/  CS2R R148, SRZ ;  /* 0x0000000000947805 */ /* 0x000fe4000001ff00 */
[----:B------:R-:W-:Y:S02]  /*0f00*/  CS2R R150, SRZ ;  /* 0x0000000000967805 */ /* 0x000fe4000001ff00 */
[----:B------:R-:W-:Y:S02]  /*0f10*/  CS2R R184, SRZ ;  /* 0x0000000000b87805 */ /* 0x000fe4000001ff00 */
[----:B------:R-:W-:Y:S02]  /*0f20*/  VIMNMX R6, RZ, R7, !PT ;  /* 0x00000007ff067248 */ /* 0x000fe40007fe0100 */
[----:B------:R-:W-:Y:S02]  /*0f30*/  CS2R R186, SRZ ;  /* 0x0000000000ba7805 */ /* 0x000fe4000001ff00 */
[----:B------:R-:W-:-:S02]  /*0f40*/  CS2R R188, SRZ ;  /* 0x0000000000bc7805 */ /* 0x000fc4000001ff00 */
[----:B------:R-:W-:Y:S02]  /*0f50*/  CS2R R190, SRZ ;  /* 0x0000000000be7805 */ /* 0x000fe4000001ff00 */
[----:B------:R-:W-:Y:S02]  /*0f60*/  ISETP.GT.AND P2, PT, R237, R6, PT ;  /* 0x00000006ed00720c */ /* 0x000fe40003f44270 */
        /* <DEDUP_REMOVED lines=63> */
[----:B------:R-:W-:Y:S01]  /*1360*/  CS2R R134, SRZ ;  /* 0x0000000000867805 */ /* 0x000fe2000001ff00 */
[----:B------:R-:W-:Y:S06]  /*1370*/  @!P2 BRA `(.L_x_1067) ;  /* 0x0000007c0064a947 */ /* 0x000fec0003800000 */
[----:B------:R-:W1:Y:S01]  /*1380*/  S2R R8, SR_CgaCtaId ;  /* 0x0000000000087919 */ /* 0x000e620000008800 */
[----:B------:R-:W-:Y:S01]  /*1390*/  VIADD R21, R21, 0xffffff80 ;  /* 0xffffff8015157836 */ /* 0x000fe20000000000 */
[----:B------:R-:W-:Y:S02]  /*13a0*/  MOV R17, 0x400 ;  /* 0x0000040000117802 */ /* 0x000fe40000000f00 */
[----:B------:R-:W-:Y:S02]  /*13b0*/  SHF.L.U32 R16, RZ, 0x1f, RZ ;  /* 0x0000001fff107819 */ /* 0x000fe400000006ff */
[----:B------:R-:W-:-:S04]  /*13c0*/  SHF.R.S32.HI R4, RZ, 0x1f, R21 ;  /* 0x0000001fff047819 */ /* 0x000fc80000011415 */
[CC--:B------:R-:W-:Y:S02]  /*13d0*/  LEA.HI R5, R4.reuse, R21.reuse, RZ, 0x7 ;  /* 0x0000001504057211 */ /* 0x0c0fe400078f38ff */
[CC--:B------:R-:W-:Y:S02]  /*13e0*/  LEA.HI R10, R4.reuse, R21.reuse, RZ, 0x5 ;  /* 0x00000015040a7211 */ /* 0x0c0fe400078f28ff */
[----:B------:R-:W-:Y:S02]  /*13f0*/  SHF.R.S32.HI R7, RZ, 0x7, R5 ;  /* 0x00000007ff077819 */ /* 0x000fe40000011405 */
[----:B------:R-:W-:Y:S02]  /*1400*/  LEA.HI R13, R4, R21, RZ, 0x4 ;  /* 0x00000015040d7211 */ /* 0x000fe400078f20ff */
[--C-:B------:R-:W-:Y:S02]  /*1410*/  SHF.R.S32.HI R12, RZ, 0x5, R10.reuse ;  /* 0x00000005ff0c7819 */ /* 0x100fe4000001140a */
[----:B------:R-:W-:-:S02]  /*1420*/  SHF.R.S32.HI R11, RZ, 0x1f, R10 ;  /* 0x0000001fff0b7819 */ /* 0x000fc4000001140a */
[----:B------:R-:W-:Y:S02]  /*1430*/  LOP3.LUT R4, R5, 0xffffff80, RZ, 0xc0, !PT ;  /* 0xffffff8005047812 */ /* 0x000fe400078ec0ff */
[----:B------:R-:W-:Y:S02]  /*1440*/  LEA.HI R11, R11, R12, RZ, 0x2 ;  /* 0x0000000c0b0b7211 */ /* 0x000fe400078f10ff */
[----:B------:R-:W-:Y:S01]  /*1450*/  LOP3.LUT R14, R13, 0xffffff0, RZ, 0xc0, !PT ;  /* 0x0ffffff00d0e7812 */ /* 0x000fe200078ec0ff */
[----:B------:R-:W-:Y:S01]  /*1460*/  IMAD.IADD R10, R21, 0x1, -R4 ;  /* 0x00000001150a7824 */ /* 0x000fe200078e0a04 */
[----:B------:R-:W-:Y:S02]  /*1470*/  LOP3.LUT R13, R11, 0xfffffc, RZ, 0xc0, !PT ;  /* 0x00fffffc0b0d7812 */ /* 0x000fe400078ec0ff */
[----:B------:R-:W-:Y:S01]  /*1480*/  LEA.HI R15, R7, R7, RZ, 0x1 ;  /* 0x00000007070f7211 */ /* 0x000fe200078f08ff */
[----:B------:R-:W-:Y:S01]  /*1490*/  IMAD.IADD R14, R21, 0x1, -R14 ;  /* 0x00000001150e7824 */ /* 0x000fe200078e0a0e */
[----:B-1----:R-:W-:Y:S01]  /*14a0*/  LEA R17, R8, R17, 0x18 ;  /* 0x0000001108117211 */ /* 0x002fe200078ec0ff */
[----:B------:R-:W-:Y:S01]  /*14b0*/  IMAD.IADD R13, R12, 0x1, -R13 ;  /* 0x000000010c0d7824 */ /* 0x000fe200078e0a0d */
[----:B------:R-:W1:Y:S01]  /*14c0*/  SHFL.IDX PT, R8, R7, RZ, 0x1f ;  /* 0x00001fff07087589 */ /* 0x000e6200000e0000 */
[----:B------:R-:W-:Y:S01]  /*14d0*/  SHF.R.S32.HI R11, RZ, 0x1f, R10 ;  /* 0x0000001fff0b7819 */ /* 0x000fe2000001140a */
[----:B------:R-:W2:Y:S01]  /*14e0*/  SYNCS.PHASECHK.TRANS64.TRYWAIT P0, [R17+URZ+0x31800], R16 ;  /* 0x03180010110075a7 */ /* 0x000ea2000800017f */
[----:B------:R-:W-:Y:S01]  /*14f0*/  LOP3.LUT R12, R15, 0x1ffffffe, RZ, 0xc0, !PT ;  /* 0x1ffffffe0f0c7812 */ /* 0x000fe200078ec0ff */
[----:B------:R-:W-:-:S02]  /*1500*/  IMAD R14, R7, 0x40, R14 ;  /* 0x00000040070e7824 */ /* 0x000fc400078e020e */
[C---:B------:R-:W-:Y:S02]  /*1510*/  IMAD R15, R7.reuse, 0x800, R10 ;  /* 0x00000800070f7824 */ /* 0x040fe400078e020a */
[----:B------:R-:W-:Y:S01]  /*1520*/  IMAD.IADD R12, R7, 0x1, -R12 ;  /* 0x00000001070c7824 */ /* 0x000fe200078e0a0c */
[----:B-1----:R-:W-:-:S04]  /*1530*/  LEA.HI R4, R8, R8, RZ, 0x1 ;  /* 0x0000000808047211 */ /* 0x002fc800078f08ff */
[----:B------:R-:W-:-:S05]  /*1540*/  LOP3.LUT R5, R4, 0xfffffffe, RZ, 0xc0, !PT ;  /* 0xfffffffe04057812 */ /* 0x000fca00078ec0ff */
[----:B------:R-:W-:Y:S01]  /*1550*/  IMAD.IADD R4, R8, 0x1, -R5 ;  /* 0x0000000108047824 */ /* 0x000fe200078e0a05 */
[----:B------:R-:W-:-:S04]  /*1560*/  LEA.HI R5, R11, R10, RZ, 0x2 ;  /* 0x0000000a0b057211 */ /* 0x000fc800078f10ff */
[--C-:B------:R-:W-:Y:S02]  /*1570*/  SHF.R.S32.HI R7, RZ, 0x2, R5.reuse ;  /* 0x00000002ff077819 */ /* 0x100fe40000011405 */
[----:B------:R-:W-:Y:S01]  /*1580*/  SHF.R.S32.HI R8, RZ, 0x1f, R5 ;  /* 0x0000001fff087819 */ /* 0x000fe20000011405 */
[----:B--2---:R-:W-:Y:S06]  /*1590*/  @P0 BRA `(.L_x_1068) ;  /* 0x0000000000080947 */ /* 0x004fec0003800000 */
[----:B------:R-:W1:Y:S02]  /*15a0*/  SYNCS.PHASECHK.TRANS64.TRYWAIT P0, [R17+URZ+0x31800], R16 ;  /* 0x03180010110075a7 */ /* 0x000e64000800017f */
[----:B-1----:R-:W-:Y:S05]  /*15b0*/  @!P0 BRA `(.L_x_1069) ;  /* 0x000000a800848947 */ /* 0x002fea0003800000 */
.L_x_1068:
[----:B------:R-:W2:Y:S04]  /*15c0*/  LDL R20, [R1+0xc] ;  /* 0x00000c0001147983 */ /* 0x000ea80000100800 */
[----:B------:R-:W3:Y:S04]  /*15d0*/  LDL R19, [R1+0x8] ;  /* 0x0000080001137983 */ /* 0x000ee80000100800 */
[----:B------:R-:W4:Y:S04]  /*15e0*/  LDL R18, [R1+0x14] ;  /* 0x0000140001127983 */ /* 0x000f280000100800 */
[----:B------:R-:W5:Y:S01]  /*15f0*/  LDL R21, [R1+0x10] ;  /* 0x0000100001157983 */ /* 0x000f620000100800 */
[----:B------:R-:W-:Y:S01]  /*1600*/  LEA.HI R8, R8, R7, RZ, 0x3 ;  /* 0x0000000708087211 */ /* 0x000fe200078f18ff */
[----:B------:R-:W-:Y:S01]  /*1610*/  IMAD R14, R13, 0x10, R14 ;  /* 0x000000100d0e7824 */ /* 0x000fe200078e020e */
[----:B------:R-:W-:Y:S01]  /*1620*/  LOP3.LUT R5, R5, 0x7ffffffc, RZ, 0xc0, !PT ;  /* 0x7ffffffc05057812 */ /* 0x000fe200078ec0ff */
[----:B------:R-:W-:Y:S01]  /*1630*/  ULDC.64 UR4, c[0x0][0x2d8] ;  /* 0x0000b60000047ab9 */ /* 0x000fe20000000a00 */
[----:B------:R-:W-:Y:S01]  /*1640*/  LOP3.LUT R8, R8, 0xfffffff8, RZ, 0xc0, !PT ;  /* 0xfffffff808087812 */ /* 0x000fe200078ec0ff */
[----:B------:R-:W-:Y:S01]  /*1650*/  IMAD.SHL.U32 R13, R15, 0x4, RZ ;  /* 0x000000040f0d7824 */ /* 0x000fe200078e00ff */
[----:B------:R-:W-:Y:S01]  /*1660*/  LEA.HI R11, R11, R10, RZ, 0x5 ;  /* 0x0000000a0b0b7211 */ /* 0x000fe200078f28ff */
[----:B------:R-:W-:Y:S01]  /*1670*/  IMAD.IADD R5, R10, 0x1, -R5 ;  /* 0x000000010a057824 */ /* 0x000fe200078e0a05 */
[----:B------:R-:W-:Y:S01]  /*1680*/  CS2R R214, SRZ ;  /* 0x0000000000d67805 */ /* 0x000fe2000001ff00 */
[----:B------:R-:W-:Y:S01]  /*1690*/  IMAD.IADD R8, R7, 0x1, -R8 ;  /* 0x0000000107087824 */ /* 0x000fe200078e0a08 */
[----:B------:R-:W-:Y:S01]  /*16a0*/  IADD3 R2, P0, R13, R2, RZ ;  /* 0x000000020d027210 */ /* 0x000fe20007f1e0ff */
[----:B------:R-:W-:Y:S01]  /*16b0*/  IMAD R12, R12, 0x4, R5 ;  /* 0x000000040c0c7824 */ /* 0x000fe200078e0205 */
[----:B------:R-:W-:-:S02]  /*16c0*/  SHF.R.S32.HI R11, RZ, 0x5, R11 ;  /* 0x00000005ff0b7819 */ /* 0x000fc4000001140b */
[----:B------:R-:W-:Y:S02]  /*16d0*/  CS2R R212, SRZ ;  /* 0x0000000000d47805 */ /* 0x000fe4000001ff00 */
[----:B------:R-:W-:Y:S01]  /*16e0*/  LEA.HI.X.SX32 R3, R13, R3, 0x1, P0 ;  /* 0x000000030d037211 */ /* 0x000fe200000f0eff */
[----:B------:R-:W-:Y:S01]  /*16f0*/  IMAD.SHL.U32 R228, R12, 0x2, RZ ;  /* 0x000000020ce47824 */ /* 0x000fe200078e00ff */
        /* <DEDUP_REMOVED lines=78> */
[----:B------:R-:W-:Y:S01]  /*1be0*/  ULDC UR61, c[0x0][0x75c] ;  /* 0x0001d700003d7ab9 */ /* 0x000fe20000000800 */
[----:B------:R-:W-:Y:S01]  /*1bf0*/  UMOV UR60, URZ ;  /* 0x0000003f003c7c82 */ /* 0x000fe20008000000 */
[----:B--2---:R-:W-:-:S05]  /*1c00*/  SHF.R.S32.HI R7, RZ, 0x1f, R20 ;  /* 0x0000001fff077819 */ /* 0x004fca0000011414 */
[----:B------:R-:W-:Y:S01]  /*1c10*/  IMAD R5, R7, UR4, RZ ;  /* 0x0000000407057c24 */ /* 0x000fe2000f8e02ff */
[----:B---3--:R-:W-:Y:S02]  /*1c20*/  SHF.R.S32.HI R7, RZ, 0x1f, R19 ;  /* 0x0000001fff077819 */ /* 0x008fe40000011413 */
[----:B----4-:R-:W-:Y:S01]  /*1c30*/  R2UR UR6, R18 ;  /* 0x00000000120672ca */ /* 0x010fe200000e0000 */
[----:B------:R-:W-:Y:S01]  /*1c40*/  IMAD R18, R11, 0x10, R8 ;  /* 0x000000100b127824 */ /* 0x000fe200078e0208 */
[----:B------:R-:W-:Y:S01]  /*1c50*/  SEL R7, R7, RZ, !P1 ;  /* 0x000000ff07077207 */ /* 0x000fe20004800000 */
[----:B-----5:R-:W-:Y:S02]  /*1c60*/  IMAD R9, R21, -0x50, R9 ;  /* 0xffffffb015097824 */ /* 0x020fe400078e0209 */
[----:B------:R-:W-:Y:S01]  /*1c70*/  IMAD.WIDE.U32 R2, R20, UR4, R2 ;  /* 0x0000000414027c25 */ /* 0x000fe2000f8e0002 */
[----:B------:R-:W-:-:S03]  /*1c80*/  SEL R231, R19, RZ, !P1 ;  /* 0x000000ff13e77207 */ /* 0x000fc60004800000 */
[----:B------:R-:W-:Y:S01]  /*1c90*/  IMAD R11, R20, UR5, R5 ;  /* 0x00000005140b7c24 */ /* 0x000fe2000f8e0205 */
[----:B------:R-:W-:Y:S01]  /*1ca0*/  IADD3 R5, -R0, 0x1, R9 ;  /* 0x0000000100057810 */ /* 0x000fe20007ffe109 */
[----:B------:R-:W-:Y:S02]  /*1cb0*/  ULDC.64 UR4, c[0x0][0x2e0] ;  /* 0x0000b80000047ab9 */ /* 0x000fe40000000a00 */
[----:B------:R-:W-:Y:S02]  /*1cc0*/  IMAD R0, R7, UR4, RZ ;  /* 0x0000000407007c24 */ /* 0x000fe4000f8e02ff */
[----:B------:R-:W-:Y:S02]  /*1cd0*/  IMAD.IADD R3, R3, 0x1, R11 ;  /* 0x0000000103037824 */ /* 0x000fe400078e020b */
[--C-:B------:R-:W-:Y:S02]  /*1ce0*/  IMAD.IADD R229, R9, 0x1, -R228.reuse ;  /* 0x0000000109e57824 */ /* 0x100fe400078e0ae4 */
[----:B------:R-:W-:-:S02]  /*1cf0*/  IMAD.IADD R228, R5, 0x1, -R228 ;  /* 0x0000000105e47824 */ /* 0x000fc400078e0ae4 */
[C---:B------:R-:W-:Y:S02]  /*1d00*/  IMAD R5, R231.reuse, UR5, R0 ;  /* 0x00000005e7057c24 */ /* 0x040fe4000f8e0200 */
[----:B------:R-:W-:Y:S01]  /*1d10*/  IMAD.WIDE.U32 R230, R231, UR4, R2 ;  /* 0x00000004e7e67c25 */ /* 0x000fe2000f8e0002 */
[----:B------:R-:W-:-:S03]  /*1d20*/  ULOP3.LUT UR4, UR6, 0x1, URZ, 0xfc, !UPT ;  /* 0x0000000106047892 */ /* 0x000fc6000f8efc3f */
[----:B------:R-:W-:-:S03]  /*1d30*/  IMAD.IADD R5, R231, 0x1, R5 ;  /* 0x00000001e7057824 */ /* 0x000fc600078e0205 */
[----:B------:R-:W-:-:S05]  /*1d40*/  IMAD.U32 R0, RZ, RZ, UR4 ;  /* 0x00000004ff007e24 */ /* 0x000fca000f8e00ff */
[----:B------:R2:W-:Y:S04]  /*1d50*/  STL [R1+0x4], R0 ;  /* 0x0000040001007387 */ /* 0x0005e80000100800 */
[----:B------:R3:W-:Y:S01]  /*1d60*/  STL [R1], R5 ;  /* 0x0000000501007387 */ /* 0x0007e20000100800 */
[----:B------:R-:W-:Y:S02]  /*1d70*/  IMAD.MOV.U32 R3, RZ, RZ, R6 ;  /* 0x000000ffff037224 */ /* 0x000fe400078e0006 */
[----:B--2---:R-:W-:Y:S02]  /*1d80*/  IMAD.SHL.U32 R0, R14, 0x8, RZ ;  /* 0x000000080e007824 */ /* 0x004fe400078e00ff */
[----:B------:R-:W-:Y:S02]  /*1d90*/  IMAD.MOV.U32 R19, RZ, RZ, RZ ;  /* 0x000000ffff137224 */ /* 0x000fe400078e00ff */
[----:B------:R-:W-:-:S02]  /*1da0*/  IMAD.MOV.U32 R2, RZ, RZ, RZ ;  /* 0x000000ffff027224 */ /* 0x000fc400078e00ff */
[----:B---3--:R-:W-:-:S07]  /*1db0*/  IMAD R0, R0, 0x2, R17 ;  /* 0x0000000200007824 */ /* 0x008fce00078e0211 */
.L_x_1080:
[----:B--2---:R-:W2:Y:S02]  /*1dc0*/  LDL R5, [R1+0x4] ;  /* 0x0000040001057983 */ /* 0x004ea40000100800 */
[----:B--2---:R-:W-:-:S13]  /*1dd0*/  R2UR UR4, R5 ;  /* 0x00000000050472ca */ /* 0x004fda00000e0000 */
[----:B------:R-:W-:-:S06]  /*1de0*/  UISETP.NE.AND UP0, UPT, UR4, 0x3, UPT ;  /* 0x000000030400788c */ /* 0x000fcc000bf05270 */
[----:B------:R-:W-:-:S13]  /*1df0*/  PLOP3.LUT P0, PT, PT, PT, UP0, 0x80, 0x0 ;  /* 0x000000000000781c */ /* 0x000fda0003f0f008 */
[----:B------:R-:W-:Y:S05]  /*1e00*/  @!P0 BRA `(.L_x_1070) ;  /* 0x0000000000048947 */ /* 0x000fea0003800000 */
[----:B------:R-:W-:Y:S01]  /*1e10*/  BPT.TRAP 0x1 ;  /* 0x000000040000795c */ /* 0x000fe20000300000 */
.L_x_1070:
[----:B-1----:R-:W-:Y:S01]  /*1e20*/  IMAD R16, R2, 0x8, R17 ;  /* 0x0000000802107824 */ /* 0x002fe200078e0211 */
[----:B------:R-:W-:-:S04]  /*1e30*/  SHF.L.U32 R9, R19, 0x1f, RZ ;  /* 0x0000001f13097819 */ /* 0x000fc800000006ff */
[----:B------:R1:W2:Y:S01]  /*1e40*/  SYNCS.PHASECHK.TRANS64.TRYWAIT P1, [R16+URZ+0x31810], R9 ;  /* 0x03181009100075a7 */ /* 0x0002a2000802017f */
[----:B------:R-:W-:Y:S05]  /*1e50*/  @!P0 BRA `(.L_x_1071) ;  /* 0x0000000000048947 */ /* 0x000fea0003800000 */
[----:B------:R-:W-:Y:S01]  /*1e60*/  BPT.TRAP 0x1 ;  /* 0x000000040000795c */ /* 0x000fe20000300000 */
.L_x_1071:
        /* <DEDUP_REMOVED lines=11> */
.L_x_1072:
        /* <DEDUP_REMOVED lines=438> */
.L_x_1074:
[----:B------:R-:W-:-:S05]  /*3a80*/  IMAD.U32 R10, RZ, RZ, UR60 ;  /* 0x0000003cff0a7e24 */ /* 0x000fca000f8e00ff */
[----:B------:R-:W-:-:S04]  /*3a90*/  SHF.L.U32 R10, R10, 0x1f, RZ ;  /* 0x0000001f0a0a7819 */ /* 0x000fc800000006ff */
[----:B------:R1:W4:Y:S01]  /*3aa0*/  SYNCS.PHASECHK.TRANS64.TRYWAIT P1, [R17+URZ+0x31830], R10 ;  /* 0x0318300a110075a7 */ /* 0x000322000802017f */
[----:B------:R-:W-:Y:S05]  /*3ab0*/  @!P0 BRA `(.L_x_1075) ;  /* 0x0000000000048947 */ /* 0x000fea0003800000 */
[----:B------:R-:W-:Y:S01]  /*3ac0*/  BPT.TRAP 0x1 ;  /* 0x000000040000795c */ /* 0x000fe20000300000 */
.L_x_1075:
        /* <DEDUP_REMOVED lines=11> */
.L_x_1076:
        /* <DEDUP_REMOVED lines=437> */
[----:B------:R-:W-:Y:S02]  /*56d0*/  IMAD R29, R3, 0x40, R18 ;  /* 0x00000040031d7824 */ /* 0x000fe400078e0212 */
[----:B------:R-:W-:Y:S01]  /*56e0*/  FMUL.FTZ R11, R27, UR61 ;  /* 0x0000003d1b0b7c20 */ /* 0x000fe20008410000 */
[----:B------:R-:W1:Y:S01]  /*56f0*/  MUFU.TANH R8, R8 ;  /* 0x0000000800087308 */ /* 0x000e620000002400 */
[----:B------:R-:W-:Y:S01]  /*5700*/  FMUL.FTZ R20, R32, UR61 ;  /* 0x0000003d20147c20 */ /* 0x000fe20008410000 */
[----:B------:R-:W-:Y:S01]  /*5710*/  FMUL.FTZ R21, R33, UR61 ;  /* 0x0000003d21157c20 */ /* 0x000fe20008410000 */
[----:B------:R-:W-:Y:S01]  /*5720*/  VIADDMNMX R27, R29, R228, R229, PT ;  /* 0x000000e41d1b7246 */ /* 0x000fe200038001e5 */
[----:B------:R-:W-:Y:S01]  /*5730*/  FMUL.FTZ R24, R36, UR61 ;  /* 0x0000003d24187c20 */ /* 0x000fe20008410000 */
[----:B------:R-:W-:Y:S01]  /*5740*/  FMUL.FTZ R25, R37, UR61 ;  /* 0x0000003d25197c20 */ /* 0x000fe20008410000 */
[----:B------:R-:W-:Y:S01]  /*5750*/  FMUL.FTZ R10, R26, UR61 ;  /* 0x0000003d1a0a7c20 */ /* 0x000fe20008410000 */
[C---:B------:R-:W-:Y:S01]  /*5760*/  ISETP.GT.AND P6, PT, R27.reuse, RZ, PT ;  /* 0x000000ff1b00720c */ /* 0x040fe20003fc4270 */
[----:B------:R-:W4:Y:S01]  /*5770*/  MUFU.TANH R9, R9 ;  /* 0x0000000900097308 */ /* 0x000f220000002400 */
[C---:B------:R-:W-:Y:S01]  /*5780*/  ISETP.GT.AND P1, PT, R27.reuse, 0x1, PT ;  /* 0x000000011b00780c */ /* 0x040fe20003f24270 */
[----:B------:R-:W-:Y:S01]  /*5790*/  FMUL.FTZ R14, R30, UR61 ;  /* 0x0000003d1e0e7c20 */ /* 0x000fe20008410000 */
[----:B------:R-:W-:Y:S01]  /*57a0*/  ISETP.GT.AND P2, PT, R27, 0x10, PT ;  /* 0x000000101b00780c */ /* 0x000fe20003f44270 */
[----:B------:R-:W-:Y:S01]  /*57b0*/  FMUL.FTZ R15, R31, UR61 ;  /* 0x0000003d1f0f7c20 */ /* 0x000fe20008410000 */
[C---:B------:R-:W-:Y:S01]  /*57c0*/  ISETP.GT.AND P3, PT, R27.reuse, 0x11, PT ;  /* 0x000000111b00780c */ /* 0x040fe20003f64270 */
[----:B------:R-:W-:Y:S01]  /*57d0*/  FMUL.FTZ R26, R40, UR61 ;  /* 0x0000003d281a7c20 */ /* 0x000fe20008410000 */
[C---:B------:R-:W-:Y:S01]  /*57e0*/  ISETP.GT.AND P4, PT, R27.reuse, 0x20, PT ;  /* 0x000000201b00780c */ /* 0x040fe20003f84270 */
[----:B------:R-:W5:Y:S01]  /*57f0*/  MUFU.TANH R12, R12 ;  /* 0x0000000c000c7308 */ /* 0x000f620000002400 */
[----:B-1----:R-:W-:Y:S01]  /*5800*/  FSEL R235, R8, -INF , P6 ;  /* 0xff80000008eb7808 */ /* 0x002fe20003000000 */
[----:B------:R-:W-:Y:S01]  /*5810*/  FMUL.FTZ R22, R34, UR61 ;  /* 0x0000003d22167c20 */ /* 0x000fe20008410000 */
[----:B------:R-:W-:Y:S01]  /*5820*/  ISETP.GT.AND P5, PT, R27, 0x21, PT ;  /* 0x000000211b00780c */ /* 0x000fe20003fa4270 */
[----:B------:R-:W-:Y:S01]  /*5830*/  FMUL.FTZ R23, R35, UR61 ;  /* 0x0000003d23177c20 */ /* 0x000fe20008410000 */
[----:B------:R-:W-:Y:S01]  /*5840*/  ISETP.GT.AND P6, PT, R27, 0x30, PT ;  /* 0x000000301b00780c */ /* 0x000fe20003fc4270 */
[----:B------:R-:W-:Y:S01]  /*5850*/  FMUL.FTZ R28, R38, UR61 ;  /* 0x0000003d261c7c20 */ /* 0x000fe20008410000 */
[----:B------:R-:W-:Y:S01]  /*5860*/  IADD3 R34, R228, 0x8, R29 ;  /* 0x00000008e4227810 */ /* 0x000fe20007ffe01d */
[----:B------:R-:W1:Y:S01]  /*5870*/  MUFU.TANH R13, R13 ;  /* 0x0000000d000d7308 */ /* 0x000e620000002400 */
[----:B----4-:R-:W-:Y:S01]  /*5880*/  FSEL R233, R9, -INF , P1 ;  /* 0xff80000009e97808 */ /* 0x010fe20000800000 */
[----:B------:R-:W-:Y:S01]  /*5890*/  FMUL.FTZ R29, R39, UR61 ;  /* 0x0000003d271d7c20 */ /* 0x000fe20008410000 */
[----:B------:R-:W-:Y:S01]  /*58a0*/  ISETP.GT.AND P1, PT, R27, 0x31, PT ;  /* 0x000000311b00780c */ /* 0x000fe20003f24270 */
[----:B------:R-:W-:Y:S01]  /*58b0*/  FMUL.FTZ R30, R42, UR61 ;  /* 0x0000003d2a1e7c20 */ /* 0x000fe20008410000 */
[----:B------:R-:W-:Y:S01]  /*58c0*/  VIMNMX R34, R229, R34, PT ;  /* 0x00000022e5227248 */ /* 0x000fe20003fe0100 */
[--C-:B--2---:R-:W-:Y:S01]  /*58d0*/  FFMA.FTZ R235, R235, UR4, -R7.reuse ;  /* 0x00000004ebeb7c23 */ /* 0x104fe20008010807 */
[----:B------:R-:W-:Y:S01]  /*58e0*/  FFMA.FTZ R233, R233, UR4, -R7 ;  /* 0x00000004e9e97c23 */ /* 0x000fe20008010807 */
[----:B------:R-:W2:Y:S01]  /*58f0*/  MUFU.TANH R20, R20 ;  /* 0x0000001400147308 */ /* 0x000ea20000002400 */
[C---:B-----5:R-:W-:Y:S01]  /*5900*/  FSEL R232, R12.reuse, -INF , P2 ;  /* 0xff8000000ce87808 */ /* 0x060fe20001000000 */
[----:B------:R-:W-:Y:S01]  /*5910*/  FFMA.FTZ R9, -R9, R9, 1 ;  /* 0x3f80000009097423 */ /* 0x000fe20000010109 */
[----:B------:R-:W-:Y:S01]  /*5920*/  ISETP.GT.AND P2, PT, R27, 0x40, PT ;  /* 0x000000401b00780c */ /* 0x000fe20003f44270 */
[----:B------:R-:W-:-:S02]  /*5930*/  FFMA.FTZ R12, -R12, R12, 1 ;  /* 0x3f8000000c0c7423 */ /* 0x000fc4000001010c */
[--C-:B------:R-:W-:Y:S02]  /*5940*/  FFMA.FTZ R232, R232, UR4, -R7.reuse ;  /* 0x00000004e8e87c23 */ /* 0x100fe40008010807 */
[----:B------:R-:W4:Y:S01]  /*5950*/  MUFU.TANH R21, R21 ;  /* 0x0000001500157308 */ /* 0x000f220000002400 */
[----:B-1----:R-:W-:Y:S02]  /*5960*/  FSEL R227, R13, -INF , P3 ;  /* 0xff8000000de37808 */ /* 0x002fe40001800000 */
[----:B------:R-:W-:Y:S01]  /*5970*/  ISETP.GT.AND P3, PT, R27, 0x41, PT ;  /* 0x000000411b00780c */ /* 0x000fe20003f64270 */
[----:B------:R-:W-:Y:S02]  /*5980*/  FMUL.FTZ R27, R41, UR61 ;  /* 0x0000003d291b7c20 */ /* 0x000fe40008410000 */
[----:B------:R-:W-:Y:S02]  /*5990*/  FFMA.FTZ R227, R227, UR4, -R7 ;  /* 0x00000004e3e37c23 */ /* 0x000fe40008010807 */
[----:B------:R-:W1:Y:S01]  /*59a0*/  MUFU.TANH R24, R24 ;  /* 0x0000001800187308 */ /* 0x000e620000002400 */
[----:B--2---:R-:W-:-:S02]  /*59b0*/  FSEL R224, R20, -INF , P4 ;  /* 0xff80000014e07808 */ /* 0x004fc40002000000 */
[----:B------:R-:W-:-:S03]  /*59c0*/  ISETP.GT.AND P4, PT, R34, RZ, PT ;  /* 0x000000ff2200720c */ /* 0x000fc60003f84270 */
[----:B------:R-:W-:Y:S02]  /*59d0*/  FFMA.FTZ R224, R224, UR4, -R7 ;  /* 0x00000004e0e07c23 */ /* 0x000fe40008010807 */
[----:B------:R-:W2:Y:S01]  /*59e0*/  MUFU.TANH R25, R25 ;  /* 0x0000001900197308 */ /* 0x000ea20000002400 */
[----:B----4-:R-:W-:Y:S02]  /*59f0*/  FSEL R41, R21, -INF , P5 ;  /* 0xff80000015297808 */ /* 0x010fe40002800000 */
[----:B------:R-:W-:-:S03]  /*5a00*/  ISETP.GT.AND P5, PT, R34, 0x1, PT ;  /* 0x000000012200780c */ /* 0x000fc60003fa4270 */
[----:B------:R-:W-:Y:S02]  /*5a10*/  FFMA.FTZ R41, R41, UR4, -R7 ;  /* 0x0000000429297c23 */ /* 0x000fe40008010807 */
[----:B------:R-:W4:Y:S01]  /*5a20*/  MUFU.TANH R10, R10 ;  /* 0x0000000a000a7308 */ /* 0x000f220000002400 */
[----:B-1----:R-:W-:Y:S02]  /*5a30*/  FSEL R32, R24, -INF , P6 ;  /* 0xff80000018207808 */ /* 0x002fe40003000000 */
[----:B------:R-:W-:-:S03]  /*5a40*/  ISETP.GT.AND P6, PT, R34, 0x10, PT ;  /* 0x000000102200780c */ /* 0x000fc60003fc4270 */
[----:B------:R-:W-:Y:S02]  /*5a50*/  FFMA.FTZ R32, R32, UR4, -R7 ;  /* 0x0000000420207c23 */ /* 0x000fe40008010807 */
[----:B------:R-:W1:Y:S01]  /*5a60*/  MUFU.TANH R11, R11 ;  /* 0x0000000b000b7308 */ /* 0x000e620000002400 */
[----:B--2---:R-:W-:Y:S02]  /*5a70*/  FSEL R31, R25, -INF , P1 ;  /* 0xff800000191f7808 */ /* 0x004fe40000800000 */
[----:B------:R-:W-:-:S03]  /*5a80*/  ISETP.GT.AND P1, PT, R34, 0x11, PT ;  /* 0x000000112200780c */ /* 0x000fc60003f24270 */
[----:B------:R-:W-:Y:S02]  /*5a90*/  FFMA.FTZ R31, R31, UR4, -R7 ;  /* 0x000000041f1f7c23 */ /* 0x000fe40008010807 */
[----:B------:R-:W2:Y:S01]  /*5aa0*/  MUFU.TANH R14, R14 ;  /* 0x0000000e000e7308 */ /* 0x000ea20000002400 */
[----:B----4-:R-:W-:Y:S02]  /*5ab0*/  FSEL R37, R10, -INF , P4 ;  /* 0xff8000000a257808 */ /* 0x010fe40002000000 */
[----:B------:R-:W-:-:S05]  /*5ac0*/  ISETP.GT.AND P4, PT, R34, 0x30, PT ;  /* 0x000000302200780c */ /* 0x000fca0003f84270 */
[----:B------:R-:W4:Y:S01]  /*5ad0*/  MUFU.TANH R15, R15 ;  /* 0x0000000f000f7308 */ /* 0x000f220000002400 */
[----:B-1----:R-:W-:Y:S02]  /*5ae0*/  FSEL R234, R11, -INF , P5 ;  /* 0xff8000000bea7808 */ /* 0x002fe40002800000 */
[----:B------:R-:W-:-:S03]  /*5af0*/  ISETP.GT.AND P5, PT, R34, 0x31, PT ;  /* 0x000000312200780c */ /* 0x000fc60003fa4270 */
[----:B---3--:R-:W-:Y:S02]  /*5b00*/  FFMA.FTZ R234, R234, UR4, -R6 ;  /* 0x00000004eaea7c23 */ /* 0x008fe40008010806 */
[----:B------:R-:W1:Y:S01]  /*5b10*/  MUFU.TANH R26, R26 ;  /* 0x0000001a001a7308 */ /* 0x000e620000002400 */
[----:B--2---:R-:W-:Y:S02]  /*5b20*/  FSEL R35, R14, -INF , P6 ;  /* 0xff8000000e237808 */ /* 0x004fe40003000000 */
[----:B------:R-:W-:-:S03]  /*5b30*/  ISETP.GT.AND P6, PT, R34, 0x40, PT ;  /* 0x000000402200780c */ /* 0x000fc60003fc4270 */
[----:B------:R-:W-:Y:S02]  /*5b40*/  FFMA.FTZ R35, R35, UR4, -R6 ;  /* 0x0000000423237c23 */ /* 0x000fe40008010806 */
[----:B------:R-:W2:Y:S01]  /*5b50*/  MUFU.TANH R27, R27 ;  /* 0x0000001b001b7308 */ /* 0x000ea20000002400 */
[----:B----4-:R-:W-:Y:S02]  /*5b60*/  FSEL R36, R15, -INF , P1 ;  /* 0xff8000000f247808 */ /* 0x010fe40000800000 */
[----:B------:R-:W-:-:S05]  /*5b70*/  ISETP.GT.AND P1, PT, R34, 0x41, PT ;  /* 0x000000412200780c */ /* 0x000fca0003f24270 */
[----:B------:R-:W3:Y:S01]  /*5b80*/  MUFU.TANH R22, R22 ;  /* 0x0000001600167308 */ /* 0x000ee20000002400 */
[----:B-1----:R-:W-:Y:S02]  /*5b90*/  FSEL R33, R26, -INF , P2 ;  /* 0xff8000001a217808 */ /* 0x002fe40001000000 */
[----:B------:R-:W-:-:S03]  /*5ba0*/  ISETP.GT.AND P2, PT, R34, 0x20, PT ;  /* 0x000000202200780c */ /* 0x000fc60003f44270 */
[--C-:B------:R-:W-:Y:S02]  /*5bb0*/  FFMA.FTZ R33, R33, UR4, -R7.reuse ;  /* 0x0000000421217c23 */ /* 0x100fe40008010807 */
[----:B------:R-:W1:Y:S01]  /*5bc0*/  MUFU.TANH R23, R23 ;  /* 0x0000001700177308 */ /* 0x000e620000002400 */
[----:B--2---:R-:W-:Y:S02]  /*5bd0*/  FSEL R39, R27, -INF , P3 ;  /* 0xff8000001b277808 */ /* 0x004fe40001800000 */
[----:B------:R-:W-:Y:S01]  /*5be0*/  ISETP.GT.AND P3, PT, R34, 0x21, PT ;  /* 0x000000212200780c */ /* 0x000fe20003f64270 */
[----:B------:R-:W-:Y:S01]  /*5bf0*/  FMUL.FTZ R34, R43, UR61 ;  /* 0x0000003d2b227c20 */ /* 0x000fe20008410000 */
[--C-:B------:R-:W-:Y:S01]  /*5c00*/  FFMA.FTZ R43, R36, UR4, -R6.reuse ;  /* 0x00000004242b7c23 */ /* 0x100fe20008010806 */
[----:B------:R-:W-:Y:S01]  /*5c10*/  FFMA.FTZ R39, R39, UR4, -R7 ;  /* 0x0000000427277c23 */ /* 0x000fe20008010807 */
[----:B------:R-:W-:Y:S01]  /*5c20*/  FFMA.FTZ R7, R37, UR4, -R6 ;  /* 0x0000000425077c23 */ /* 0x000fe20008010806 */
[----:B------:R-:W2:Y:S01]  /*5c30*/  MUFU.TANH R28, R28 ;  /* 0x0000001c001c7308 */ /* 0x000ea20000002400 */
[----:B---3--:R-:W-:-:S05]  /*5c40*/  FSEL R38, R22, -INF , P2 ;  /* 0xff80000016267808 */ /* 0x008fca0001000000 */
[----:B------:R-:W-:Y:S02]  /*5c50*/  FFMA.FTZ R38, R38, UR4, -R6 ;  /* 0x0000000426267c23 */ /* 0x000fe40008010806 */
        /* <DEDUP_REMOVED lines=9> */
[----:B------:R-:W3:Y:S01]  /*5cf0*/  MUFU.EX2 R235, R235 ;  /* 0x000000eb00eb7308 */ /* 0x000ee20000000800 */
[----:B-1----:R-:W-:-:S05]  /*5d00*/  FSEL R36, R30, -INF , P6 ;  /* 0xff8000001e247808 */ /* 0x002fca0003000000 */
[----:B------:R-:W-:Y:S02]  /*5d10*/  FFMA.FTZ R36, R36, UR4, -R6 ;  /* 0x0000000424247c23 */ /* 0x000fe40008010806 */
[----:B------:R-:W-:Y:S01]  /*5d20*/  MUFU.EX2 R233, R233 ;  /* 0x000000e900e97308 */ /* 0x000fe20000000800 */
[----:B--2---:R-:W-:-:S05]  /*5d30*/  FSEL R226, R34, -INF , P1 ;  /* 0xff80000022e27808 */ /* 0x004fca0000800000 */
[----:B------:R-:W-:Y:S01]  /*5d40*/  FFMA.FTZ R226, R226, UR4, -R6 ;  /* 0x00000004e2e27c23 */ /* 0x000fe20008010806 */
[----:B------:R-:W-:Y:S01]  /*5d50*/  IMAD R6, R18, 0x4, R17 ;  /* 0x0000000412067824 */ /* 0x000fe200078e0211 */
[----:B------:R-:W-:Y:S04]  /*5d60*/  MUFU.EX2 R234, R234 ;  /* 0x000000ea00ea7308 */ /* 0x000fe80000000800 */
[----:B------:R-:W1:Y:S04]  /*5d70*/  LDS R225, [R6+0x2c300] ;  /* 0x02c3000006e17984 */ /* 0x000e680000000800 */
[----:B------:R2:W4:Y:S01]  /*5d80*/  LDS R236, [R6+0x2c320] ;  /* 0x02c3200006ec7984 */ /* 0x0005220000000800 */
[----:B------:R-:W-:-:S02]  /*5d90*/  WARPGROUP.DEPBAR.LE gsb0, 0x0 ;  /* 0x00008000000079c5 */ /* 0x000fc40000010000 */
[----:B------:R-:W-:Y:S01]  /*5da0*/  MUFU.EX2 R232, R232 ;  /* 0x000000e800e87308 */ /* 0x000fe20000000800 */
[----:B--2---:R-:W-:-:S07]  /*5db0*/  FFMA.FTZ R6, -R8, R8, 1 ;  /* 0x3f80000008067423 */ /* 0x004fce0000010108 */
[----:B------:R-:W2:Y:S08]  /*5dc0*/  MUFU.EX2 R8, R7 ;  /* 0x0000000700087308 */ /* 0x000eb00000000800 */
[----:B------:R-:W5:Y:S08]  /*5dd0*/  MUFU.EX2 R31, R31 ;  /* 0x0000001f001f7308 */ /* 0x000f700000000800 */
[----:B------:R-:W-:Y:S08]  /*5de0*/  MUFU.EX2 R227, R227 ;  /* 0x000000e300e37308 */ /* 0x000ff00000000800 */
[----:B------:R-:W-:Y:S01]  /*5df0*/  MUFU.EX2 R224, R224 ;  /* 0x000000e000e07308 */ /* 0x000fe20000000800 */
[--C-:B-1----:R-:W-:Y:S01]  /*5e00*/  FADD.FTZ R44, R44, -R225.reuse ;  /* 0x800000e12c2c7221 */ /* 0x102fe20000010000 */
[----:B------:R-:W-:-:S06]  /*5e10*/  FADD.FTZ R45, R45, -R225 ;  /* 0x800000e12d2d7221 */ /* 0x000fcc0000010000 */
[----:B------:R-:W1:Y:S01]  /*5e20*/  MUFU.EX2 R33, R33 ;  /* 0x0000002100217308 */ /* 0x000e620000000800 */
[----:B---3--:R-:W-:Y:S01]  /*5e30*/  FMUL.FTZ R44, R235, R44 ;  /* 0x0000002ceb2c7220 */ /* 0x008fe20000410000 */
[----:B--2---:R-:W-:Y:S01]  /*5e40*/  F2FP.BF16.F32.PACK_AB R7, R234, R8 ;  /* 0x00000008ea07723e */ /* 0x004fe200000010ff */
[----:B------:R-:W-:Y:S01]  /*5e50*/  FMUL.FTZ R45, R233, R45 ;  /* 0x0000002de92d7220 */ /* 0x000fe20000410000 */
[--C-:B------:R-:W-:Y:S01]  /*5e60*/  FADD.FTZ R217, R217, -R225.reuse ;  /* 0x800000e1d9d97221 */ /* 0x100fe20000010000 */
[----:B------:R-:W-:Y:S01]  /*5e70*/  FMUL.FTZ R44, R6, R44 ;  /* 0x0000002c062c7220 */ /* 0x000fe20000410000 */
[----:B------:R-:W-:Y:S01]  /*5e80*/  F2FP.BF16.F32.PACK_AB R6, R233, R235 ;  /* 0x000000ebe906723e */ /* 0x000fe200000010ff */
[----:B------:R-:W-:Y:S01]  /*5e90*/  BAR.SYNC.DEFER_BLOCKING 0x9, 0x100 ;  /* 0x0244000000007b1d */ /* 0x000fe20000010000 */
[----:B------:R-:W-:Y:S01]  /*5ea0*/  FMUL.FTZ R9, R9, R45 ;  /* 0x0000002d09097220 */ /* 0x000fe20000410000 */
[--C-:B------:R-:W-:Y:S01]  /*5eb0*/  FADD.FTZ R45, R52, -R225.reuse ;  /* 0x800000e1342d7221 */ /* 0x100fe20000010000 */
[--C-:B------:R-:W-:Y:S01]  /*5ec0*/  FADD.FTZ R52, R53, -R225.reuse ;  /* 0x800000e135347221 */ /* 0x100fe20000010000 */
[----:B----4-:R-:W-:Y:S01]  /*5ed0*/  FADD.FTZ R53, R46, -R236 ;  /* 0x800000ec2e357221 */ /* 0x010fe20000010000 */
[--C-:B------:R-:W-:Y:S01]  /*5ee0*/  FADD.FTZ R220, R220, -R225.reuse ;  /* 0x800000e1dcdc7221 */ /* 0x100fe20000010000 */
[----:B------:R-:W-:-:S02]  /*5ef0*/  FADD.FTZ R48, R48, -R225 ;  /* 0x800000e130307221 */ /* 0x000fc40000010000 */
[----:B------:R-:W-:Y:S01]  /*5f00*/  FMUL.FTZ R53, R8, R53 ;  /* 0x0000003508357220 */ /* 0x000fe20000410000 */
[----:B------:R-:W-:Y:S01]  /*5f10*/  FFMA.FTZ R8, -R20, R20, 1 ;  /* 0x3f80000014087423 */ /* 0x000fe20000010114 */
[----:B------:R-:W-:Y:S01]  /*5f20*/  FFMA.FTZ R20, -R24, R24, 1 ;  /* 0x3f80000018147423 */ /* 0x000fe20000010118 */
[----:B------:R-:W-:Y:S01]  /*5f30*/  FFMA.FTZ R24, -R26, R26, 1 ;  /* 0x3f8000001a187423 */ /* 0x000fe2000001011a */
[----:B------:R-:W-:Y:S01]  /*5f40*/  FADD.FTZ R221, R221, -R225 ;  /* 0x800000e1dddd7221 */ /* 0x000fe20000010000 */
[----:B------:R-:W-:Y:S01]  /*5f50*/  MUFU.EX2 R35, R35 ;  /* 0x0000002300237308 */ /* 0x000fe20000000800 */
[----:B------:R-:W-:Y:S01]  /*5f60*/  FFMA.FTZ R10, -R10, R10, 1 ;  /* 0x3f8000000a0a7423 */ /* 0x000fe2000001010a */
[--C-:B------:R-:W-:Y:S01]  /*5f70*/  FADD.FTZ R50, R50, -R236.reuse ;  /* 0x800000ec32327221 */ /* 0x100fe20000010000 */
[----:B------:R-:W-:-:S05]  /*5f80*/  FADD.FTZ R51, R51, -R236 ;  /* 0x800000ec33337221 */ /* 0x000fca0000010000 */
[----:B------:R-:W-:Y:S01]  /*5f90*/  MUFU.EX2 R226, R226 ;  /* 0x000000e200e27308 */ /* 0x000fe20000000800 */
[----:B------:R-:W-:-:S07]  /*5fa0*/  FADD.FTZ R55, R55, -R236 ;  /* 0x800000ec37377221 */ /* 0x000fce0000010000 */
[----:B------:R-:W-:Y:S01]  /*5fb0*/  MUFU.EX2 R41, R41 ;  /* 0x0000002900297308 */ /* 0x000fe20000000800 */
[----:B------:R2:W-:Y:S01]  /*5fc0*/  STSM.16.M88.2 [R0+0x2c500], R6 ;  /* 0x02c5000600007844 */ /* 0x0005e20000000100 */
[----:B------:R-:W-:Y:S01]  /*5fd0*/  FMUL.FTZ R48, R232, R48 ;  /* 0x00000030e8307220 */ /* 0x000fe20000410000 */
[----:B-----5:R-:W-:-:S05]  /*5fe0*/  FMUL.FTZ R26, R31, R217 ;  /* 0x000000d91f1a7220 */ /* 0x020fca0000410000 */
[----:B------:R-:W-:Y:S01]  /*5ff0*/  MUFU.EX2 R32, R32 ;  /* 0x0000002000207308 */ /* 0x000fe20000000800 */
[----:B------:R-:W-:-:S07]  /*6000*/  FMUL.FTZ R12, R12, R48 ;  /* 0x000000300c0c7220 */ /* 0x000fce0000410000 */
[----:B------:R-:W-:Y:S01]  /*6010*/  MUFU.EX2 R42, R42 ;  /* 0x0000002a002a7308 */ /* 0x000fe20000000800 */
[--C-:B------:R-:W-:Y:S01]  /*6020*/  FADD.FTZ R54, R54, -R236.reuse ;  /* 0x800000ec36367221 */ /* 0x100fe20000010000 */
[----:B------:R-:W-:Y:S01]  /*6030*/  FFMA.FTZ R23, -R23, R23, 1 ;  /* 0x3f80000017177423 */ /* 0x000fe20000010117 */
[--C-:B------:R-:W-:Y:S01]  /*6040*/  FADD.FTZ R223, R223, -R236.reuse ;  /* 0x800000ecdfdf7221 */ /* 0x100fe20000010000 */
[----:B------:R-:W-:Y:S01]  /*6050*/  FFMA.FTZ R22, -R22, R22, 1 ;  /* 0x3f80000016167423 */ /* 0x000fe20000010116 */
[--C-:B------:R-:W-:Y:S01]  /*6060*/  FADD.FTZ R218, R218, -R236.reuse ;  /* 0x800000ecdada7221 */ /* 0x100fe20000010000 */
[--C-:B------:R-:W-:Y:S01]  /*6070*/  FADD.FTZ R222, R222, -R236.reuse ;  /* 0x800000ecdede7221 */ /* 0x100fe20000010000 */
[--C-:B------:R-:W-:Y:S01]  /*6080*/  FADD.FTZ R219, R219, -R236.reuse ;  /* 0x800000ecdbdb7221 */ /* 0x100fe20000010000 */
[----:B--2---:R-:W2:Y:S01]  /*6090*/  MUFU.EX2 R6, R39 ;  /* 0x0000002700067308 */ /* 0x004ea20000000800 */
[----:B------:R-:W-:Y:S01]  /*60a0*/  FFMA.FTZ R7, -R13, R13, 1 ;  /* 0x3f8000000d077423 */ /* 0x000fe2000001010d */
[----:B------:R-:W-:Y:S01]  /*60b0*/  FFMA.FTZ R13, -R21, R21, 1 ;  /* 0x3f800000150d7423 */ /* 0x000fe20000010115 */
[----:B------:R-:W-:Y:S01]  /*60c0*/  FFMA.FTZ R21, -R25, R25, 1 ;  /* 0x3f80000019157423 */ /* 0x000fe20000010119 */
[----:B-1----:R-:W-:Y:S01]  /*60d0*/  FMUL.FTZ R25, R33, R220 ;  /* 0x000000dc21197220 */ /* 0x002fe20000410000 */
[----:B------:R-:W-:Y:S01]  /*60e0*/  FFMA.FTZ R29, -R29, R29, 1 ;  /* 0x3f8000001d1d7423 */ /* 0x000fe2000001011d */
[----:B------:R-:W-:Y:S01]  /*60f0*/  FADD.FTZ R47, R47, -R236 ;  /* 0x800000ec2f2f7221 */ /* 0x000fe20000010000 */
[----:B------:R-:W-:Y:S01]  /*6100*/  FMUL.FTZ R21, R21, R26 ;  /* 0x0000001a15157220 */ /* 0x000fe20000410000 */
[----:B------:R-:W-:Y:S01]  /*6110*/  FMUL.FTZ R24, R24, R25 ;  /* 0x0000001918187220 */ /* 0x000fe20000410000 */
[----:B------:R-:W-:Y:S01]  /*6120*/  FFMA.FTZ R25, -R27, R27, 1 ;  /* 0x3f8000001b197423 */ /* 0x000fe2000001011b */
[----:B------:R-:W1:Y:S01]  /*6130*/  MUFU.EX2 R46, R43 ;  /* 0x0000002b002e7308 */ /* 0x000e620000000800 */
[----:B------:R-:W-:Y:S01]  /*6140*/  FADD.FTZ R48, R49, -R225 ;  /* 0x800000e131307221 */ /* 0x000fe20000010000 */
[----:B------:R-:W-:Y:S01]  /*6150*/  FFMA.FTZ R28, -R28, R28, 1 ;  /* 0x3f8000001c1c7423 */ /* 0x000fe2000001011c */
[----:B------:R-:W-:Y:S01]  /*6160*/  FFMA.FTZ R30, -R30, R30, 1 ;  /* 0x3f8000001e1e7423 */ /* 0x000fe2000001011e */
[----:B------:R-:W-:Y:S01]  /*6170*/  UMOV UR57, 0x40000040 ;  /* 0x4000004000397882 */ /* 0x000fe20000000000 */
[----:B------:R-:W-:Y:S01]  /*6180*/  UMOV UR59, 0x40 ;  /* 0x00000040003b7882 */ /* 0x000fe20000000000 */
[----:B------:R-:W-:Y:S01]  /*6190*/  UMOV UR15, 0x40 ;  /* 0x00000040000f7882 */ /* 0x000fe20000000000 */
[----:B--2---:R-:W-:Y:S01]  /*61a0*/  FMUL.FTZ R26, R6, R221 ;  /* 0x000000dd061a7220 */ /* 0x004fe20000410000 */
[----:B------:R-:W-:Y:S01]  /*61b0*/  UMOV UR11, 0x40 ;  /* 0x00000040000b7882 */ /* 0x000fe20000000000 */
[----:B------:R-:W-:Y:S01]  /*61c0*/  UMOV UR19, 0x40 ;  /* 0x0000004000137882 */ /* 0x000fe20000000000 */
[----:B------:R-:W-:Y:S01]  /*61d0*/  UMOV UR49, 0x40000040 ;  /* 0x4000004000317882 */ /* 0x000fe20000000000 */
[----:B------:R-:W-:Y:S01]  /*61e0*/  FMUL.FTZ R25, R25, R26 ;  /* 0x0000001a19197220 */ /* 0x000fe20000410000 */
[----:B------:R-:W-:Y:S01]  /*61f0*/  FFMA.FTZ R26, -R14, R14, 1 ;  /* 0x3f8000000e1a7423 */ /* 0x000fe2000001010e */
[----:B------:R-:W-:-:S02]  /*6200*/  VIADD R14, R17, 0x2c500 ;  /* 0x0002c500110e7836 */ /* 0x000fc40000000000 */
[----:B------:R-:W-:Y:S01]  /*6210*/  FMUL.FTZ R48, R227, R48 ;  /* 0x00000030e3307220 */ /* 0x000fe20000410000 */
[----:B------:R-:W-:Y:S01]  /*6220*/  FMUL.FTZ R53, R10, R53 ;  /* 0x000000350a357220 */ /* 0x000fe20000410000 */
[----:B------:R-:W-:Y:S01]  /*6230*/  UMOV UR51, 0x40 ;  /* 0x0000004000337882 */ /* 0x000fe20000000000 */
[----:B------:R-:W-:Y:S01]  /*6240*/  UMOV UR55, 0x40 ;  /* 0x0000004000377882 */ /* 0x000fe20000000000 */
[----:B------:R-:W-:Y:S01]  /*6250*/  SHF.R.U32.HI R14, RZ, 0x4, R14 ;  /* 0x00000004ff0e7819 */ /* 0x000fe2000001160e */
[----:B------:R-:W-:Y:S01]  /*6260*/  FMUL.FTZ R7, R7, R48 ;  /* 0x0000003007077220 */ /* 0x000fe20000410000 */
[----:B------:R2:W3:Y:S01]  /*6270*/  MUFU.EX2 R10, R37 ;  /* 0x00000025000a7308 */ /* 0x0004e20000000800 */
[----:B------:R-:W-:Y:S01]  /*6280*/  FFMA.FTZ R48, -R11, R11, 1 ;  /* 0x3f8000000b307423 */ /* 0x000fe2000001010b */
[----:B------:R-:W-:Y:S01]  /*6290*/  FADD.FTZ R49, R216, -R225 ;  /* 0x800000e1d8317221 */ /* 0x000fe20000010000 */
[----:B------:R-:W-:Y:S01]  /*62a0*/  FMUL.FTZ R11, R35, R50 ;  /* 0x00000032230b7220 */ /* 0x000fe20000410000 */
[----:B------:R-:W-:Y:S01]  /*62b0*/  LOP3.LUT R27, R14, 0x3fff, RZ, 0xc0, !PT ;  /* 0x00003fff0e1b7812 */ /* 0x000fe200078ec0ff */
[----:B-1----:R-:W-:Y:S01]  /*62c0*/  FMUL.FTZ R14, R46, R51 ;  /* 0x000000332e0e7220 */ /* 0x002fe20000410000 */
[----:B------:R-:W-:Y:S01]  /*62d0*/  UMOV UR47, 0x40 ;  /* 0x00000040002f7882 */ /* 0x000fe20000000000 */
[----:B------:R-:W-:Y:S01]  /*62e0*/  UMOV UR29, 0x40000040 ;  /* 0x40000040001d7882 */ /* 0x000fe20000000000 */
[----:B------:R-:W1:Y:S01]  /*62f0*/  MUFU.EX2 R225, R38 ;  /* 0x0000002600e17308 */ /* 0x000e620000000800 */
[----:B--2---:R-:W-:Y:S01]  /*6300*/  FFMA.FTZ R37, -R15, R15, 1 ;  /* 0x3f8000000f257423 */ /* 0x004fe2000001010f */
[----:B------:R-:W-:Y:S01]  /*6310*/  LOP3.LUT R27, R27, 0x80000, RZ, 0xfc, !PT ;  /* 0x000800001b1b7812 */ /* 0x000fe200078efcff */
[----:B------:R-:W-:Y:S01]  /*6320*/  FMUL.FTZ R26, R26, R11 ;  /* 0x0000000b1a1a7220 */ /* 0x000fe20000410000 */
[----:B------:R-:W-:Y:S01]  /*6330*/  UMOV UR31, 0x40 ;  /* 0x00000040001f7882 */ /* 0x000fe20000000000 */
[----:B------:R-:W-:Y:S01]  /*6340*/  FMUL.FTZ R37, R37, R14 ;  /* 0x0000000e25257220 */ /* 0x000fe20000410000 */
[----:B------:R-:W-:Y:S01]  /*6350*/  UMOV UR43, 0x40 ;  /* 0x00000040002b7882 */ /* 0x000fe20000000000 */
[----:B------:R-:W-:Y:S01]  /*6360*/  UMOV UR39, 0x40 ;  /* 0x0000004000277882 */ /* 0x000fe20000000000 */
[----:B------:R-:W2:Y:S01]  /*6370*/  MUFU.EX2 R11, R40 ;  /* 0x00000028000b7308 */ /* 0x000ea20000000800 */
[----:B------:R-:W-:Y:S01]  /*6380*/  VIADD R14, R27, 0x80 ;  /* 0x000000801b0e7836 */ /* 0x000fe20000000000 */
[----:B------:R-:W-:Y:S01]  /*6390*/  UMOV UR35, 0x40 ;  /* 0x0000004000237882 */ /* 0x000fe20000000000 */
[----:B------:R-:W-:Y:S01]  /*63a0*/  UMOV UR27, 0x40 ;  /* 0x00000040001b7882 */ /* 0x000fe20000000000 */
[----:B------:R-:W-:Y:S01]  /*63b0*/  UMOV UR23, 0x40 ;  /* 0x0000004000177882 */ /* 0x000fe20000000000 */
[----:B------:R-:W4:Y:S01]  /*63c0*/  LDL R235, [R1] ;  /* 0x0000000001eb7983 */ /* 0x000f220000100800 */
[----:B------:R-:W-:Y:S01]  /*63d0*/  R2UR UR4, R14 ;  /* 0x000000000e0472ca */ /* 0x000fe200000e0000 */
[----:B---3--:R-:W-:Y:S01]  /*63e0*/  FMUL.FTZ R14, R10, R55 ;  /* 0x000000370a0e7220 */ /* 0x008fe20000410000 */
[----:B------:R3:W5:Y:S01]  /*63f0*/  MUFU.EX2 R15, R36 ;  /* 0x00000024000f7308 */ /* 0x0007620000000800 */
[----:B-1----:R-:W-:Y:S01]  /*6400*/  FMUL.FTZ R39, R225, R54 ;  /* 0x00000036e1277220 */ /* 0x002fe20000410000 */
[----:B------:R-:W-:Y:S01]  /*6410*/  FMUL.FTZ R223, R226, R223 ;  /* 0x000000dfe2df7220 */ /* 0x000fe20000410000 */
[----:B------:R-:W-:Y:S01]  /*6420*/  FMUL.FTZ R23, R23, R14 ;  /* 0x0000000e17177220 */ /* 0x000fe20000410000 */
[----:B------:R-:W-:Y:S01]  /*6430*/  FFMA.FTZ R14, -R34, R34, 1 ;  /* 0x3f800000220e7423 */ /* 0x000fe20000010122 */
[----:B------:R-:W-:Y:S01]  /*6440*/  FMUL.FTZ R45, R224, R45 ;  /* 0x0000002de02d7220 */ /* 0x000fe20000410000 */
[----:B------:R-:W-:Y:S01]  /*6450*/  F2FP.BF16.F32.PACK_AB R232, R227, R232 ;  /* 0x000000e8e3e8723e */ /* 0x000fe200000010ff */
[----:B------:R-:W-:Y:S01]  /*6460*/  FMUL.FTZ R47, R234, R47 ;  /* 0x0000002fea2f7220 */ /* 0x000fe20000410000 */
[----:B------:R-:W-:Y:S01]  /*6470*/  F2FP.BF16.F32.PACK_AB R233, R46, R35 ;  /* 0x000000232ee9723e */ /* 0x000fe200000010ff */
[----:B---3--:R-:W-:Y:S01]  /*6480*/  FMUL.FTZ R36, R22, R39 ;  /* 0x0000002716247220 */ /* 0x008fe20000410000 */
[----:B--2---:R-:W-:Y:S01]  /*6490*/  FMUL.FTZ R39, R11, R218 ;  /* 0x000000da0b277220 */ /* 0x004fe20000410000 */
[----:B------:R-:W-:Y:S01]  /*64a0*/  F2FP.BF16.F32.PACK_AB R224, R41, R224 ;  /* 0x000000e029e0723e */ /* 0x000fe200000010ff */
[----:B------:R-:W-:Y:S01]  /*64b0*/  FMUL.FTZ R223, R14, R223 ;  /* 0x000000df0edf7220 */ /* 0x000fe20000410000 */
[----:B------:R-:W-:Y:S01]  /*64c0*/  F2FP.BF16.F32.PACK_AB R225, R10, R225 ;  /* 0x000000e10ae1723e */ /* 0x000fe200000010ff */
[----:B------:R-:W-:Y:S01]  /*64d0*/  STSM.16.M88.2 [R0+0x2cd00], R232 ;  /* 0x02cd00e800007844 */ /* 0x000fe20000000100 */
[----:B------:R-:W-:Y:S01]  /*64e0*/  F2FP.BF16.F32.PACK_AB R10, R31, R32 ;  /* 0x000000201f0a723e */ /* 0x000fe200000010ff */
[C---:B------:R-:W-:Y:S01]  /*64f0*/  FMUL.FTZ R22, R42.reuse, R219 ;  /* 0x000000db2a167220 */ /* 0x040fe20000410000 */
[----:B-----5:R-:W-:Y:S01]  /*6500*/  FMUL.FTZ R43, R15, R222 ;  /* 0x000000de0f2b7220 */ /* 0x020fe20000410000 */
[----:B------:R-:W-:Y:S01]  /*6510*/  F2FP.BF16.F32.PACK_AB R11, R42, R11 ;  /* 0x0000000b2a0b723e */ /* 0x000fe200000010ff */
[----:B------:R-:W-:Y:S01]  /*6520*/  STSM.16.M88.2 [R0+0x2d500], R224 ;  /* 0x02d500e000007844 */ /* 0x000fe20000000100 */
[----:B------:R-:W-:Y:S01]  /*6530*/  F2FP.BF16.F32.PACK_AB R14, R6, R33 ;  /* 0x00000021060e723e */ /* 0x000fe200000010ff */
[----:B------:R-:W-:Y:S01]  /*6540*/  FMUL.FTZ R29, R29, R22 ;  /* 0x000000161d1d7220 */ /* 0x000fe20000410000 */
[----:B------:R-:W-:Y:S01]  /*6550*/  F2FP.BF16.F32.PACK_AB R15, R226, R15 ;  /* 0x0000000fe20f723e */ /* 0x000fe200000010ff */
[----:B------:R-:W-:Y:S01]  /*6560*/  STSM.16.M88.2 [R0+0x2dd00], R10 ;  /* 0x02dd000a00007844 */ /* 0x000fe20000000100 */
[----:B------:R-:W-:-:S02]  /*6570*/  IMAD R22, R4, 0x2000, R5 ;  /* 0x0000200004167824 */ /* 0x000fc400078e0205 */
[----:B------:R-:W-:Y:S01]  /*6580*/  FMUL.FTZ R52, R41, R52 ;  /* 0x0000003429347220 */ /* 0x000fe20000410000 */
[----:B------:R-:W-:Y:S01]  /*6590*/  FMUL.FTZ R49, R32, R49 ;  /* 0x0000003120317220 */ /* 0x000fe20000410000 */
[----:B------:R1:W-:Y:S01]  /*65a0*/  STSM.16.M88.2 [R0+0x2e500], R14 ;  /* 0x02e5000e00007844 */ /* 0x0003e20000000100 */
[----:B------:R-:W-:Y:S01]  /*65b0*/  VIADD R38, R27, 0x100 ;  /* 0x000001001b267836 */ /* 0x000fe20000000000 */
[----:B------:R-:W-:Y:S01]  /*65c0*/  SHF.R.U32.HI R6, RZ, 0x4, R22 ;  /* 0x00000004ff067819 */ /* 0x000fe20000011616 */
[----:B------:R-:W-:Y:S01]  /*65d0*/  FMUL.FTZ R48, R48, R47 ;  /* 0x0000002f30307220 */ /* 0x000fe20000410000 */
[----:B------:R2:W-:Y:S06]  /*65e0*/  MEMBAR.ALL.CTA ;  /* 0x0000000000007992 */ /* 0x0005ec0000008000 */
[----:B--2---:R-:W2:Y:S01]  /*65f0*/  FENCE.VIEW.ASYNC.S ;  /* 0x00000000000073c6 */ /* 0x004ea20000000000 */
[----:B------:R-:W-:Y:S01]  /*6600*/  FMUL.FTZ R8, R8, R45 ;  /* 0x0000002d08087220 */ /* 0x000fe20000410000 */
[----:B------:R-:W-:Y:S01]  /*6610*/  FMUL.FTZ R13, R13, R52 ;  /* 0x000000340d0d7220 */ /* 0x000fe20000410000 */
[----:B------:R-:W-:Y:S01]  /*6620*/  FMUL.FTZ R20, R20, R49 ;  /* 0x0000003114147220 */ /* 0x000fe20000410000 */
[----:B------:R-:W-:Y:S01]  /*6630*/  R2UR UR5, R38 ;  /* 0x00000000260572ca */ /* 0x000fe200000e0000 */
[----:B------:R-:W-:Y:S01]  /*6640*/  FMUL.FTZ R28, R28, R39 ;  /* 0x000000271c1c7220 */ /* 0x000fe20000410000 */
[----:B------:R-:W-:Y:S01]  /*6650*/  LOP3.LUT R6, R6, 0x3fff, RZ, 0xc0, !PT ;  /* 0x00003fff06067812 */ /* 0x000fe200078ec0ff */
[----:B------:R-:W-:-:S02]  /*6660*/  VIADD R38, R27, 0x180 ;  /* 0x000001801b267836 */ /* 0x000fc40000000000 */
[----:B------:R-:W-:Y:S01]  /*6670*/  FMUL.FTZ R34, R30, R43 ;  /* 0x0000002b1e227220 */ /* 0x000fe20000410000 */
[----:B------:R-:W-:Y:S01]  /*6680*/  F2FP.BF16.F32.PACK_AB R44, R9, R44 ;  /* 0x0000002c092c723e */ /* 0x000fe200000010ff */
[----:B------:R-:W-:Y:S01]  /*6690*/  VIADD R5, R27, 0x200 ;  /* 0x000002001b057836 */ /* 0x000fe20000000000 */
[----:B------:R-:W-:Y:S01]  /*66a0*/  F2FP.BF16.F32.PACK_AB R45, R48, R53 ;  /* 0x00000035302d723e */ /* 0x000fe200000010ff */
[----:B------:R-:W-:Y:S01]  /*66b0*/  UMOV UR13, UR57 ;  /* 0x00000039000d7c82 */ /* 0x000fe20008000000 */
        /* <DEDUP_REMOVED lines=9> */
[C---:B------:R-:W-:Y:S01]  /*6750*/  VIADD R7, R27.reuse, 0x10 ;  /* 0x000000101b077836 */ /* 0x040fe20000000000 */
[C---:B------:R-:W-:Y:S01]  /*6760*/  R2UR UR56, R6.reuse ;  /* 0x00000000063872ca */ /* 0x040fe200000e0000 */
[----:B--2---:R-:W-:Y:S01]  /*6770*/  BAR.SYNC.DEFER_BLOCKING 0x9, 0x100 ;  /* 0x0244000000007b1d */ /* 0x004fe20000010000 */
[----:B------:R-:W-:Y:S01]  /*6780*/  R2UR UR58, R27 ;  /* 0x000000001b3a72ca */ /* 0x000fe200000e0000 */
[----:B-1----:R-:W-:Y:S01]  /*6790*/  VIADD R14, R6, 0x180 ;  /* 0x00000180060e7836 */ /* 0x002fe20000000000 */
[----:B------:R-:W-:Y:S01]  /*67a0*/  F2FP.BF16.F32.PACK_AB R21, R29, R28 ;  /* 0x0000001c1d15723e */ /* 0x000fe200000010ff */
[----:B------:R-:W-:Y:S01]  /*67b0*/  VIADD R15, R27, 0x30 ;  /* 0x000000301b0f7836 */ /* 0x000fe20000000000 */
[----:B------:R-:W-:Y:S01]  /*67c0*/  F2FP.BF16.F32.PACK_AB R24, R25, R24 ;  /* 0x000000181918723e */ /* 0x000fe200000010ff */
[----:B------:R-:W-:Y:S01]  /*67d0*/  UMOV UR53, UR49 ;  /* 0x0000003100357c82 */ /* 0x000fe20008000000 */
[----:B------:R-:W-:Y:S01]  /*67e0*/  R2UR UR6, R38 ;  /* 0x00000000260672ca */ /* 0x000fe200000e0000 */
[----:B------:R-:W-:Y:S01]  /*67f0*/  UMOV UR45, UR49 ;  /* 0x00000031002d7c82 */ /* 0x000fe20008000000 */
[----:B------:R-:W-:Y:S01]  /*6800*/  F2FP.BF16.F32.PACK_AB R25, R223, R34 ;  /* 0x00000022df19723e */ /* 0x000fe200000010ff */
        /* <DEDUP_REMOVED lines=8> */
[----:B------:R-:W-:Y:S01]  /*6890*/  UMOV UR37, UR29 ;  /* 0x0000001d00257c82 */ /* 0x000fe20008000000 */
[----:B------:R-:W-:Y:S01]  /*68a0*/  UMOV UR33, UR29 ;  /* 0x0000001d00217c82 */ /* 0x000fe20008000000 */
[----:B------:R-:W-:Y:S01]  /*68b0*/  UMOV UR18, UR6 ;  /* 0x0000000600127c82 */ /* 0x000fe20008000000 */
[----:B------:R-:W-:Y:S01]  /*68c0*/  R2UR UR48, R5 ;  /* 0x00000000053072ca */ /* 0x000fe200000e0000 */
[----:B------:R-:W-:Y:S01]  /*68d0*/  VIADD R5, R27, 0x90 ;  /* 0x000000901b057836 */ /* 0x000fe20000000000 */
[----:B------:R-:W-:Y:S01]  /*68e0*/  R2UR UR5, R7 ;  /* 0x00000000070572ca */ /* 0x000fe200000e0000 */
[----:B------:R-:W-:Y:S01]  /*68f0*/  STSM.16.M88.2 [R0+0x2ed00], R44 ;  /* 0x02ed002c00007844 */ /* 0x000fe20000000100 */
[----:B------:R-:W-:Y:S01]  /*6900*/  VIADD R7, R27, 0x20 ;  /* 0x000000201b077836 */ /* 0x000fe20000000000 */
[----:B------:R-:W-:Y:S01]  /*6910*/  UMOV UR25, UR29 ;  /* 0x0000001d00197c82 */ /* 0x000fe20008000000 */
[----:B------:R-:W-:Y:S01]  /*6920*/  R2UR UR4, R5 ;  /* 0x00000000050472ca */ /* 0x000fe200000e0000 */
[----:B------:R-:W-:Y:S01]  /*6930*/  STSM.16.M88.2 [R0+0x2f500], R30 ;  /* 0x02f5001e00007844 */ /* 0x000fe20000000100 */
[----:B------:R-:W-:Y:S01]  /*6940*/  VIADD R5, R27, 0x190 ;  /* 0x000001901b057836 */ /* 0x000fe20000000000 */
[----:B------:R-:W-:Y:S01]  /*6950*/  R2UR UR30, R7 ;  /* 0x00000000071e72ca */ /* 0x000fe200000e0000 */
[----:B------:R-:W-:Y:S01]  /*6960*/  VIADD R7, R27, 0x120 ;  /* 0x000001201b077836 */ /* 0x000fe20000000000 */
[----:B------:R-:W-:Y:S01]  /*6970*/  STSM.16.M88.2 [R0+0x2fd00], R8 ;  /* 0x02fd000800007844 */ /* 0x000fe20000000100 */
[----:B------:R-:W-:Y:S01]  /*6980*/  MOV R216, UR58 ;  /* 0x0000003a00d87c02 */ /* 0x000fe20008000f00 */
[----:B------:R-:W-:Y:S01]  /*6990*/  UMOV UR52, UR48 ;  /* 0x0000003000347c82 */ /* 0x000fe20008000000 */
[----:B------:R-:W-:Y:S01]  /*69a0*/  R2UR UR54, R5 ;  /* 0x00000000053672ca */ /* 0x000fe200000e0000 */
[----:B------:R1:W-:Y:S01]  /*69b0*/  STSM.16.M88.2 [R0+0x30500], R20 ;  /* 0x0305001400007844 */ /* 0x0003e20000000100 */
[----:B------:R-:W-:Y:S01]  /*69c0*/  VIADD R5, R27, 0x210 ;  /* 0x000002101b057836 */ /* 0x000fe20000000000 */
[----:B------:R-:W-:Y:S01]  /*69d0*/  UMOV UR44, UR48 ;  /* 0x00000030002c7c82 */ /* 0x000fe20008000000 */
[----:B------:R-:W-:Y:S01]  /*69e0*/  R2UR UR38, R7 ;  /* 0x00000000072672ca */ /* 0x000fe200000e0000 */
[----:B------:R2:W-:Y:S01]  /*69f0*/  STSM.16.M88.2 [R0+0x30d00], R24 ;  /* 0x030d001800007844 */ /* 0x0005e20000000100 */
[----:B------:R-:W-:Y:S01]  /*6a00*/  WARPGROUP.ARRIVE ;  /* 0x00000000000079c5 */ /* 0x000fe20000000000 */
[----:B------:R-:W-:Y:S01]  /*6a10*/  R2UR UR46, R5 ;  /* 0x00000000052e72ca */ /* 0x000fe200000e0000 */
[----:B------:R-:W-:Y:S01]  /*6a20*/  VIADD R5, R6, 0x100 ;  /* 0x0000010006057836 */ /* 0x000fe20000000000 */
[----:B------:R-:W-:Y:S01]  /*6a30*/  MOV R217, UR59 ;  /* 0x0000003b00d97c02 */ /* 0x000fe20008000f00 */
[----:B------:R-:W-:-:S02]  /*6a40*/  VIADD R7, R17, 0x2ed00 ;  /* 0x0002ed0011077836 */ /* 0x000fc40000000000 */
[----:B------:R-:W-:Y:S01]  /*6a50*/  HGMMA.64x16x16.F32.BF16 R56, gdesc[UR56].tnspA.tnspB, R56 ;  /* 0x60200000383879f0 */ /* 0x000fe20008701838 */
[----:B------:R-:W-:Y:S01]  /*6a60*/  R2UR UR28, R5 ;  /* 0x00000000051c72ca */ /* 0x000fe200000e0000 */
[C---:B------:R-:W-:Y:S01]  /*6a70*/  VIADD R5, R27.reuse, 0xa0 ;  /* 0x000000a01b057836 */ /* 0x040fe20000000000 */
[----:B------:R-:W-:Y:S01]  /*6a80*/  SHF.R.U32.HI R7, RZ, 0x4, R7 ;  /* 0x00000004ff077819 */ /* 0x000fe20000011607 */
[----:B------:R-:W-:Y:S01]  /*6a90*/  HGMMA.64x16x16.F32.BF16 R64, gdesc[UR12].tnspA.tnspB, R64 ;  /* 0x602000000c4079f0 */ /* 0x000fe20008701840 */
[----:B-1----:R-:W-:Y:S01]  /*6aa0*/  VIADD R20, R27, 0xb0 ;  /* 0x000000b01b147836 */ /* 0x002fe20000000000 */
[----:B------:R-:W-:Y:S01]  /*6ab0*/  UMOV UR12, UR14 ;  /* 0x0000000e000c7c82 */ /* 0x000fe20008000000 */
        /* <DEDUP_REMOVED lines=21> */
[----:B------:R-:W-:Y:S01]  /*6c10*/  UMOV UR40, UR28 ;  /* 0x0000001c00287c82 */ /* 0x000fe20008000000 */
[----:B------:R-:W-:Y:S01]  /*6c20*/  UMOV UR36, UR28 ;  /* 0x0000001c00247c82 */ /* 0x000fe20008000000 */
[----:B------:R-:W-:Y:S01]  /*6c30*/  UMOV UR32, UR28 ;  /* 0x0000001c00207c82 */ /* 0x000fe20008000000 */
[----:B------:R-:W-:Y:S01]  /*6c40*/  UMOV UR24, UR28 ;  /* 0x0000001c00187c82 */ /* 0x000fe20008000000 */
[----:B------:R-:W-:Y:S01]  /*6c50*/  R2UR UR26, R5 ;  /* 0x00000000051a72ca */ /* 0x000fe200000e0000 */
[----:B------:R-:W-:Y:S01]  /*6c60*/  IMAD R5, R4, 0x2800, R17 ;  /* 0x0000280004057824 */ /* 0x000fe200078e0211 */
[----:B------:R-:W-:Y:S01]  /*6c70*/  LOP3.LUT R23, R7, 0x3fff, RZ, 0xc0, !PT ;  /* 0x00003fff07177812 */ /* 0x000fe200078ec0ff */
[----:B------:R-:W-:Y:S01]  /*6c80*/  UMOV UR13, UR15 ;  /* 0x0000000f000d7c82 */ /* 0x000fe20008000000 */
[----:B------:R-:W-:Y:S01]  /*6c90*/  MOV R8, UR56 ;  /* 0x0000003800087c02 */ /* 0x000fe20008000f00 */
[----:B------:R-:W-:Y:S01]  /*6ca0*/  UMOV UR56, UR12 ;  /* 0x0000000c00387c82 */ /* 0x000fe20008000000 */
[----:B------:R-:W-:Y:S01]  /*6cb0*/  SHF.R.U32.HI R5, RZ, 0x4, R5 ;  /* 0x00000004ff057819 */ /* 0x000fe20000011605 */
[----:B------:R-:W-:Y:S01]  /*6cc0*/  UMOV UR15, 0x40 ;  /* 0x00000040000f7882 */ /* 0x000fe20000000000 */
[----:B------:R-:W-:-:S02]  /*6cd0*/  LOP3.LUT R7, R23, 0x400000, RZ, 0xfc, !PT ;  /* 0x0040000017077812 */ /* 0x000fc400078efcff */
[----:B------:R-:W-:Y:S02]  /*6ce0*/  LOP3.LUT R5, R5, 0x3fff, RZ, 0xc0, !PT ;  /* 0x00003fff05057812 */ /* 0x000fe400078ec0ff */
[----:B------:R-:W-:Y:S02]  /*6cf0*/  R2UR UR4, R7 ;  /* 0x00000000070472ca */ /* 0x000fe400000e0000 */
[----:B------:R-:W-:Y:S01]  /*6d00*/  MOV R219, UR57 ;  /* 0x0000003900db7c02 */ /* 0x000fe20008000f00 */
[----:B------:R-:W-:Y:S01]  /*6d10*/  UMOV UR57, UR13 ;  /* 0x0000000d00397c82 */ /* 0x000fe20008000000 */
[----:B------:R-:W-:Y:S02]  /*6d20*/  MOV R12, UR56 ;  /* 0x00000038000c7c02 */ /* 0x000fe40008000f00 */
        /* <DEDUP_REMOVED lines=17> */
[----:B------:R-:W-:Y:S01]  /*6e40*/  HGMMA.64x16x16.F32.BF16 R88, gdesc[UR44].tnspA.tnspB, R88 ;  /* 0x602000002c5879f0 */ /* 0x000fe20008701858 */
[----:B------:R-:W-:Y:S01]  /*6e50*/  R2UR UR8, R14 ;  /* 0x000000000e0872ca */ /* 0x000fe200000e0000 */
[----:B------:R-:W-:Y:S01]  /*6e60*/  VIADD R14, R27, 0x130 ;  /* 0x000001301b0e7836 */ /* 0x000fe20000000000 */
        /* <DEDUP_REMOVED lines=54> */
[----:B------:R-:W-:Y:S02]  /*71d0*/  R2UR UR4, R14 ;  /* 0x000000000e0472ca */ /* 0x000fe400000e0000 */
        /* <DEDUP_REMOVED lines=8> */
[----:B------:R-:W-:Y:S02]  /*7260*/  IMAD.U32 R14, RZ, RZ, UR58 ;  /* 0x0000003aff0e7e24 */ /* 0x000fe4000f8e00ff */
[----:B------:R-:W-:Y:S01]  /*7270*/  IMAD.U32 R15, RZ, RZ, UR59 ;  /* 0x0000003bff0f7e24 */ /* 0x000fe2000f8e00ff */
[----:B------:R-:W-:Y:S01]  /*7280*/  HGMMA.64x64x16.F32.BF16 R24, gdesc[UR56].tnspA, R24 ;  /* 0x20e00000381879f0 */ /* 0x000fe20008701818 */
[----:B------:R-:W-:Y:S01]  /*7290*/  R2UR UR57, R13 ;  /* 0x000000000d3972ca */ /* 0x000fe200000e0000 */
[----:B------:R-:W-:Y:S01]  /*72a0*/  VIADD R13, R7, 0x100 ;  /* 0x00000100070d7836 */ /* 0x000fe20000000000 */
[----:B------:R-:W-:Y:S01]  /*72b0*/  R2UR UR56, R12 ;  /* 0x000000000c3872ca */ /* 0x000fe200000e0000 */
[----:B------:R-:W-:Y:S01]  /*72c0*/  VIADD R12, R5, 0x100 ;  /* 0x00000100050c7836 */ /* 0x000fe20000000000 */
[----:B------:R-:W-:-:S02]  /*72d0*/  R2UR UR59, R221 ;  /* 0x00000000dd3b72ca */ /* 0x000fc400000e0000 */
[----:B------:R-:W-:Y:S02]  /*72e0*/  R2UR UR58, R220 ;  /* 0x00000000dc3a72ca */ /* 0x000fe400000e0000 */
[----:B------:R-:W-:Y:S02]  /*72f0*/  R2UR UR4, R12 ;  /* 0x000000000c0472ca */ /* 0x000fe400000e0000 */
[----:B------:R-:W-:-:S03]  /*7300*/  R2UR UR5, R13 ;  /* 0x000000000d0572ca */ /* 0x000fc600000e0000 */
[----:B------:R-:W-:Y:S01]  /*7310*/  UMOV UR33, UR57 ;  /* 0x0000003900217c82 */ /* 0x000fe20008000000 */
[----:B------:R-:W-:Y:S01]  /*7320*/  UMOV UR57, 0x40000040 ;  /* 0x4000004000397882 */ /* 0x000fe20000000000 */
[----:B------:R-:W-:Y:S02]  /*7330*/  UMOV UR32, UR56 ;  /* 0x0000003800207c82 */ /* 0x000fe40008000000 */
[----:B------:R-:W-:Y:S01]  /*7340*/  UMOV UR37, UR59 ;  /* 0x0000003b00257c82 */ /* 0x000fe20008000000 */
[----:B------:R-:W-:Y:S01]  /*7350*/  UMOV UR59, 0x8 ;  /* 0x00000008003b7882 */ /* 0x000fe20000000000 */
[----:B------:R-:W-:Y:S01]  /*7360*/  UMOV UR36, UR58 ;  /* 0x0000003a00247c82 */ /* 0x000fe20008000000 */
[----:B------:R-:W-:Y:S01]  /*7370*/  IMAD.U32 R13, RZ, RZ, UR59 ;  /* 0x0000003bff0d7e24 */ /* 0x000fe2000f8e00ff */
[----:B------:R-:W-:Y:S02]  /*7380*/  UMOV UR56, UR4 ;  /* 0x0000000400387c82 */ /* 0x000fe40008000000 */
[----:B------:R-:W-:-:S02]  /*7390*/  UMOV UR58, UR5 ;  /* 0x00000005003a7c82 */ /* 0x000fc40008000000 */
[----:B------:R-:W-:Y:S01]  /*73a0*/  IMAD.U32 R12, RZ, RZ, UR58 ;  /* 0x0000003aff0c7e24 */ /* 0x000fe2000f8e00ff */
[----:B------:R-:W-:Y:S01]  /*73b0*/  HGMMA.64x64x16.F32.BF16 R24, gdesc[UR56].tnspA, R24 ;  /* 0x20e00000381879f0 */ /* 0x000fe20008701818 */
[----:B------:R-:W-:Y:S01]  /*73c0*/  R2UR UR59, R11 ;  /* 0x000000000b3b72ca */ /* 0x000fe200000e0000 */
[----:B------:R-:W-:Y:S01]  /*73d0*/  VIADD R11, R7, 0x180 ;  /* 0x00000180070b7836 */ /* 0x000fe20000000000 */
[----:B------:R-:W-:Y:S01]  /*73e0*/  R2UR UR58, R10 ;  /* 0x000000000a3a72ca */ /* 0x000fe200000e0000 */
[----:B------:R-:W-:Y:S01]  /*73f0*/  VIADD R10, R5, 0x180 ;  /* 0x00000180050a7836 */ /* 0x000fe20000000000 */
        /* <DEDUP_REMOVED lines=8> */
[----:B------:R-:W-:Y:S01]  /*7480*/  UMOV UR58, UR5 ;  /* 0x00000005003a7c82 */ /* 0x000fe20008000000 */
[----:B------:R-:W-:Y:S01]  /*7490*/  R2UR UR5, R7 ;  /* 0x00000000070572ca */ /* 0x000fe200000e0000 */
[----:B------:R-:W-:Y:S01]  /*74a0*/  UMOV UR56, UR4 ;  /* 0x0000000400387c82 */ /* 0x000fe20008000000 */
        /* <DEDUP_REMOVED lines=52> */
[----:B----4-:R-:W-:Y:S02]  /*77f0*/  LEA.HI.X.SX32 R7, R7, R235, 0x1, P1 ;  /* 0x000000eb07077211 */ /* 0x010fe400008f0eff */
        /* <DEDUP_REMOVED lines=65> */
[----:B------:R-:W-:Y:S01]  /*7c10*/  UMOV UR7, 0x40 ;  /* 0x0000004000077882 */ /* 0x000fe20000000000 */
        /* <DEDUP_REMOVED lines=53> */
[----:B------:R-:W-:Y:S01]  /*7f70*/  HGMMA.64x16x16.F32.BF16 R136, gdesc[UR44].tnspA.tnspB, R136 ;  /* 0x602000002c8879f0 */ /* 0x000fe20008701888 */
[----:B------:R-:W-:Y:S01]  /*7f80*/  IMAD.U32 R222, RZ, RZ, UR10 ;  /* 0x0000000affde7e24 */ /* 0x000fe2000f8e00ff */
[----:B------:R-:W-:Y:S01]  /*7f90*/  UMOV UR48, UR44 ;  /* 0x0000002c00307c82 */ /* 0x000fe20008000000 */
        /* <DEDUP_REMOVED lines=15> */
[----:B------:R1:W-:Y:S01]  /*8090*/  REDG.E.ADD.F32x4.FTZ.RN.STRONG.GPU desc[UR56][R6.64+0x1800], R36 ;  /* 0x00180024060079a6 */ /* 0x0003e2000c10f7b8 */
[----:B------:R-:W-:-:S02]  /*80a0*/  VIADD R25, R232, 0x100 ;  /* 0x00000100e8197836 */ /* 0x000fc40000000000 */
[----:B------:R-:W-:Y:S01]  /*80b0*/  R2UR UR26, R26 ;  /* 0x000000001a1a72ca */ /* 0x000fe200000e0000 */
[----:B------:R-:W-:Y:S01]  /*80c0*/  IMAD.U32 R226, RZ, RZ, UR10 ;  /* 0x0000000affe27e24 */ /* 0x000fe2000f8e00ff */
[----:B------:R-:W-:Y:S01]  /*80d0*/  UMOV UR5, 0x40000040 ;  /* 0x4000004000057882 */ /* 0x000fe20000000000 */
[----:B------:R-:W-:Y:S01]  /*80e0*/  HGMMA.64x16x16.F32.BF16 R168, gdesc[UR48].tnspA.tnspB, R168 ;  /* 0x6020000030a879f0 */ /* 0x000fe200087018a8 */
[----:B------:R-:W-:Y:S01]  /*80f0*/  R2UR UR24, R25 ;  /* 0x00000000191872ca */ /* 0x000fe200000e0000 */
[C---:B------:R-:W-:Y:S01]  /*8100*/  VIADD R25, R24.reuse, 0x120 ;  /* 0x0000012018197836 */ /* 0x040fe20000000000 */
[----:B------:R1:W-:Y:S04]  /*8110*/  REDG.E.ADD.F32x4.FTZ.RN.STRONG.GPU desc[UR56][R6.64+0x2000], R40 ;  /* 0x00200028060079a6 */ /* 0x0003e8000c10f7b8 */
[----:B------:R-:W-:Y:S01]  /*8120*/  R2UR UR38, R25 ;  /* 0x00000000192672ca */ /* 0x000fe200000e0000 */
[----:B------:R-:W-:-:S02]  /*8130*/  VIADD R25, R24, 0x1a0 ;  /* 0x000001a018197836 */ /* 0x000fc40000000000 */
[C---:B------:R-:W-:Y:S01]  /*8140*/  VIADD R26, R24.reuse, 0xa0 ;  /* 0x000000a0181a7836 */ /* 0x040fe20000000000 */
[----:B------:R-:W-:Y:S01]  /*8150*/  UMOV UR21, UR5 ;  /* 0x0000000500157c82 */ /* 0x000fe20008000000 */
[----:B------:R-:W-:Y:S01]  /*8160*/  UMOV UR17, UR5 ;  /* 0x0000000500117c82 */ /* 0x000fe20008000000 */
[----:B------:R-:W-:Y:S01]  /*8170*/  R2UR UR34, R25 ;  /* 0x00000000192272ca */ /* 0x000fe200000e0000 */
[----:B------:R-:W-:Y:S01]  /*8180*/  VIADD R25, R24, 0x220 ;  /* 0x0000022018197836 */ /* 0x000fe20000000000 */
[----:B------:R-:W-:Y:S01]  /*8190*/  R2UR UR42, R26 ;  /* 0x000000001a2a72ca */ /* 0x000fe200000e0000 */
[----:B------:R-:W-:Y:S01]  /*81a0*/  UMOV UR40, UR24 ;  /* 0x0000001800287c82 */ /* 0x000fe20008000000 */
[----:B------:R-:W-:Y:S01]  /*81b0*/  UMOV UR36, UR24 ;  /* 0x0000001800247c82 */ /* 0x000fe20008000000 */
[----:B------:R-:W-:Y:S01]  /*81c0*/  UMOV UR32, UR24 ;  /* 0x0000001800207c82 */ /* 0x000fe20008000000 */
[----:B------:R-:W-:Y:S01]  /*81d0*/  R2UR UR30, R25 ;  /* 0x00000000191e72ca */ /* 0x000fe200000e0000 */
[----:B------:R-:W-:Y:S01]  /*81e0*/  UMOV UR28, UR24 ;  /* 0x00000018001c7c82 */ /* 0x000fe20008000000 */
[----:B------:R-:W-:Y:S01]  /*81f0*/  HGMMA.64x16x16.F32.BF16 R136, gdesc[UR24].tnspA.tnspB, R136 ;  /* 0x60200000188879f0 */ /* 0x000fe20008701888 */
[----:B------:R-:W-:Y:S01]  /*8200*/  IMAD.U32 R227, RZ, RZ, UR11 ;  /* 0x0000000bffe37e24 */ /* 0x000fe2000f8e00ff */
[----:B------:R-:W-:Y:S01]  /*8210*/  UMOV UR13, UR5 ;  /* 0x00000005000d7c82 */ /* 0x000fe20008000000 */
[----:B------:R-:W-:-:S04]  /*8220*/  UMOV UR9, UR5 ;  /* 0x0000000500097c82 */ /* 0x000fc80008000000 */
[----:B------:R-:W-:Y:S01]  /*8230*/  HGMMA.64x16x16.F32.BF16 R144, gdesc[UR40].tnspA.tnspB, R144 ;  /* 0x60200000289079f0 */ /* 0x000fe20008701890 */
[----:B------:R1:W-:Y:S01]  /*8240*/  REDG.E.ADD.F32x4.FTZ.RN.STRONG.GPU desc[UR56][R6.64+0x2800], R44 ;  /* 0x0028002c060079a6 */ /* 0x0003e2000c10f7b8 */
[----:B------:R-:W-:Y:S02]  /*8250*/  VIADD R25, R232, 0x180 ;  /* 0x00000180e8197836 */ /* 0x000fe40000000000 */
[----:B------:R-:W-:Y:S01]  /*8260*/  VIADD R26, R24, 0x30 ;  /* 0x00000030181a7836 */ /* 0x000fe20000000000 */
[----:B------:R-:W-:Y:S01]  /*8270*/  UMOV UR11, 0x40 ;  /* 0x00000040000b7882 */ /* 0x000fe20000000000 */
[----:B------:R-:W-:Y:S01]  /*8280*/  HGMMA.64x16x16.F32.BF16 R152, gdesc[UR36].tnspA.tnspB, R152 ;  /* 0x60200000249879f0 */ /* 0x000fe20008701898 */
[----:B------:R1:W-:Y:S01]  /*8290*/  REDG.E.ADD.F32x4.FTZ.RN.STRONG.GPU desc[UR56][R6.64+0x3000], R48 ;  /* 0x00300030060079a6 */ /* 0x0003e2000c10f7b8 */
[----:B------:R-:W-:Y:S02]  /*82a0*/  R2UR UR4, R25 ;  /* 0x00000000190472ca */ /* 0x000fe400000e0000 */
[----:B------:R-:W-:Y:S01]  /*82b0*/  HGMMA.64x16x16.F32.BF16 R160, gdesc[UR32].tnspA.tnspB, R160 ;  /* 0x6020000020a079f0 */ /* 0x000fe200087018a0 */
[----:B------:R-:W-:Y:S01]  /*82c0*/  R2UR UR6, R26 ;  /* 0x000000001a0672ca */ /* 0x000fe200000e0000 */
[----:B------:R1:W-:Y:S01]  /*82d0*/  REDG.E.ADD.F32x4.FTZ.RN.STRONG.GPU desc[UR56][R6.64+0x3800], R52 ;  /* 0x00380034060079a6 */ /* 0x0003e2000c10f7b8 */
[----:B------:R-:W-:-:S02]  /*82e0*/  VIADD R25, R24, 0x130 ;  /* 0x0000013018197836 */ /* 0x000fc40000000000 */
[C---:B------:R-:W-:Y:S01]  /*82f0*/  VIADD R26, R24.reuse, 0xb0 ;  /* 0x000000b0181a7836 */ /* 0x040fe20000000000 */
[----:B------:R-:W-:Y:S02]  /*8300*/  HGMMA.64x16x16.F32.BF16 R168, gdesc[UR28].tnspA.tnspB, R168 ;  /* 0x602000001ca879f0 */ /* 0x000fe400087018a8 */
[----:B------:R-:W-:Y:S01]  /*8310*/  R2UR UR18, R25 ;  /* 0x00000000191272ca */ /* 0x000fe200000e0000 */
[----:B------:R-:W-:Y:S01]  /*8320*/  VIADD R25, R24, 0x1b0 ;  /* 0x000001b018197836 */ /* 0x000fe20000000000 */
[----:B------:R-:W-:Y:S01]  /*8330*/  R2UR UR22, R26 ;  /* 0x000000001a1672ca */ /* 0x000fe200000e0000 */
[----:B------:R-:W-:Y:S01]  /*8340*/  VIADD R24, R24, 0x230 ;  /* 0x0000023018187836 */ /* 0x000fe20000000000 */
[----:B------:R-:W-:Y:S01]  /*8350*/  UMOV UR20, UR4 ;  /* 0x0000000400147c82 */ /* 0x000fe20008000000 */
[----:B------:R-:W-:Y:S01]  /*8360*/  UMOV UR16, UR4 ;  /* 0x0000000400107c82 */ /* 0x000fe20008000000 */
[----:B------:R-:W-:Y:S01]  /*8370*/  R2UR UR14, R25 ;  /* 0x00000000190e72ca */ /* 0x000fe200000e0000 */
[----:B------:R-:W-:Y:S01]  /*8380*/  UMOV UR12, UR4 ;  /* 0x00000004000c7c82 */ /* 0x000fe20008000000 */
[----:B------:R-:W-:Y:S01]  /*8390*/  R2UR UR10, R24 ;  /* 0x00000000180a72ca */ /* 0x000fe200000e0000 */
[----:B------:R-:W-:Y:S01]  /*83a0*/  UMOV UR8, UR4 ;  /* 0x0000000400087c82 */ /* 0x000fe20008000000 */
[----:B------:R-:W-:Y:S05]  /*83b0*/  HGMMA.64x16x16.F32.BF16 R136, gdesc[UR4].tnspA.tnspB, R136 ;  /* 0x60200000048879f0 */ /* 0x000fea0008701888 */
[----:B------:R-:W-:Y:S04]  /*83c0*/  HGMMA.64x16x16.F32.BF16 R144, gdesc[UR20].tnspA.tnspB, R144 ;  /* 0x60200000149079f0 */ /* 0x000fe80008701890 */
[----:B------:R-:W-:Y:S04]  /*83d0*/  HGMMA.64x16x16.F32.BF16 R152, gdesc[UR16].tnspA.tnspB, R152 ;  /* 0x60200000109879f0 */ /* 0x000fe80008701898 */
[----:B------:R-:W-:Y:S04]  /*83e0*/  HGMMA.64x16x16.F32.BF16 R160, gdesc[UR12].tnspA.tnspB, R160 ;  /* 0x602000000ca079f0 */ /* 0x000fe800087018a0 */
[----:B------:R-:W-:Y:S03]  /*83f0*/  HGMMA.64x16x16.F32.BF16 R168, gdesc[UR8].tnspA.tnspB, R168, gsb0 ;  /* 0x6020000008a879f0 */ /* 0x000fe600080018a8 */
[----:B------:R-:W-:-:S02]  /*8400*/  WARPGROUP.DEPBAR.LE gsb0, 0x1 ;  /* 0x00008000000079c5 */ /* 0x000fc40000010100 */
[----:B-1----:R-:W-:Y:S05]  /*8410*/  @!P0 BRA `(.L_x_1078) ;  /* 0x0000000000048947 */ /* 0x002fea0003800000 */
[----:B------:R-:W-:Y:S01]  /*8420*/  BPT.TRAP 0x1 ;  /* 0x000000040000795c */ /* 0x000fe20000300000 */
.L_x_1078:
        /* <DEDUP_REMOVED lines=112> */
.L_x_1079:
[----:B------:R-:W-:Y:S01]  /*8b30*/  VIADD R3, R3, 0x1 ;  /* 0x0000000103037836 */ /* 0x000fe20000000000 */
[----:B------:R-:W-:Y:S01]  /*8b40*/  ULOP3.LUT UR60, UR60, 0x1, URZ, 0x3c, !UPT ;  /* 0x000000013c3c7892 */ /* 0x000fe2000f8e3c3f */
        /* <DEDUP_REMOVED lines=92> */
.L_x_1067:
[----:B------:R-:W-:Y:S05]  /*9110*/  @P0 BRA `(.L_x_1063) ;  /* 0x0000002c00a40947 */ /* 0x000fea0003800000 */
[----:B------:R-:W3:Y:S01]  /*9120*/  LDL.LU R7, [R1+0x10] ;  /* 0x0000100001077983 */ /* 0x000ee20000300800 */
[----:B------:R-:W1:Y:S03]  /*9130*/  LDC.64 R2, c[0x0][0x878] ;  /* 0x00021e00ff027b82 */ /* 0x000e660000000a00 */
[----:B------:R-:W4:Y:S04]  /*9140*/  LDL.LU R23, [R1+0xc] ;  /* 0x00000c0001177983 */ /* 0x000f280000300800 */
[----:B------:R-:W5:Y:S01]  /*9150*/  LDL.LU R22, [R1+0x8] ;  /* 0x0000080001167983 */ /* 0x000f620000300800 */
[----:B------:R-:W-:Y:S01]  /*9160*/  ULDC.64 UR4, c[0x0][0x208] ;  /* 0x0000820000047ab9 */ /* 0x000fe20000000a00 */
[----:B------:R-:W5:Y:S01]  /*9170*/  LDC R0, c[0x0][0x850] ;  /* 0x00021400ff007b82 */ /* 0x000f620000000800 */
[----:B------:R-:W5:Y:S07]  /*9180*/  S2R R20, SR_TID.X ;  /* 0x0000000000147919 */ /* 0x000f6e0000002100 */
[----:B------:R-:W3:Y:S01]  /*9190*/  LDC.64 R10, c[0x0][0x840] ;  /* 0x00021000ff0a7b82 */ /* 0x000ee20000000a00 */
[----:B-1----:R-:W-:-:S07]  /*91a0*/  ISETP.NE.U32.AND P0, PT, R2, RZ, PT ;  /* 0x000000ff0200720c */ /* 0x002fce0003f05070 */
[----:B------:R-:W1:Y:S01]  /*91b0*/  LDC.64 R8, c[0x0][0x818] ;  /* 0x00020600ff087b82 */ /* 0x000e620000000a00 */
[----:B------:R-:W-:-:S07]  /*91c0*/  ISETP.NE.AND.EX P0, PT, R3, RZ, PT, P0 ;  /* 0x000000ff0300720c */ /* 0x000fce0003f05300 */
[----:B------:R-:W1:Y:S08]  /*91d0*/  LDC.64 R12, c[0x0][0x820] ;  /* 0x00020800ff0c7b82 */ /* 0x000e700000000a00 */
[----:B------:R-:W5:Y:S08]  /*91e0*/  @P0 LDC.64 R2, c[0x0][0x878] ;  /* 0x00021e00ff020b82 */ /* 0x000f700000000a00 */
[----:B------:R-:W1:Y:S08]  /*91f0*/  LDC.64 R14, c[0x0][0x848] ;  /* 0x00021200ff0e7b82 */ /* 0x000e700000000a00 */
[----:B--2---:R-:W2:Y:S08]  /*9200*/  LDC.64 R16, c[0x0][0x800] ;  /* 0x00020000ff107b82 */ /* 0x004eb00000000a00 */
[----:B------:R-:W2:Y:S01]  /*9210*/  LDC.64 R18, c[0x0][0x828] ;  /* 0x00020a00ff127b82 */ /* 0x000ea20000000a00 */
[----:B-----5:R-:W-:-:S06]  /*9220*/  @P0 IMAD.WIDE R2, R22, 0x4, R2 ;  /* 0x0000000416020825 */ /* 0x020fcc00078e0202 */
[----:B------:R5:W2:Y:S01]  /*9230*/  @P0 LDG.E R2, desc[UR4][R2.64] ;  /* 0x0000000402020981 */ /* 0x000aa2000c1e1900 */
[----:B------:R-:W-:Y:S01]  /*9240*/  VIADD R21, R20, 0xffffff80 ;  /* 0xffffff8014157836 */ /* 0x000fe20000000000 */
[----:B------:R-:W1:Y:S08]  /*9250*/  S2UR UR5, SR_CgaCtaId ;  /* 0x00000000000579c3 */ /* 0x000e700000008800 */
[----:B------:R-:W-:Y:S01]  /*9260*/  BAR.SYNC.DEFER_BLOCKING 0x1, 0x100 ;  /* 0x0044000000007b1d */ /* 0x000fe20000010000 */
[----:B------:R-:W-:-:S02]  /*9270*/  ISETP.NE.AND P1, PT, R0, 0x1, PT ;  /* 0x000000010000780c */ /* 0x000fc40003f25270 */
[----:B------:R-:W-:-:S03]  /*9280*/  SHF.R.S32.HI R0, RZ, 0x1f, R21 ;  /* 0x0000001fff007819 */ /* 0x000fc60000011415 */
[----:B------:R-:W-:Y:S01]  /*9290*/  UMOV UR4, 0x400 ;  /* 0x0000040000047882 */ /* 0x000fe20000000000 */
[----:B------:R-:W-:Y:S01]  /*92a0*/  LEA.HI R6, R0, R21, RZ, 0x7 ;  /* 0x0000001500067211 */ /* 0x000fe200078f38ff */
[----:B------:R-:W-:Y:S03]  /*92b0*/  BSSY B1, `(.L_x_1081) ;  /* 0x0000055000017945 */ /* 0x000fe60003800000 */
[----:B------:R-:W-:Y:S02]  /*92c0*/  LOP3.LUT R0, R6, 0x3fffff80, RZ, 0xc0, !PT ;  /* 0x3fffff8006007812 */ /* 0x000fe400078ec0ff */
[----:B-----5:R-:W-:Y:S01]  /*92d0*/  SHF.R.S32.HI R3, RZ, 0x7, R6 ;  /* 0x00000007ff037819 */ /* 0x020fe20000011406 */
[----:B------:R-:W4:Y:S02]  /*92e0*/  @P1 LDC R4, c[0x0][0x854] ;  /* 0x00021500ff041b82 */ /* 0x000f240000000800 */
[----:B------:R-:W-:-:S04]  /*92f0*/  IMAD.IADD R0, R21, 0x1, -R0 ;  /* 0x0000000115007824 */ /* 0x000fc800078e0a00 */
[----:B------:R-:W-:Y:S02]  /*9300*/  IMAD R0, R3, 0xa00, R0 ;  /* 0x00000a0003007824 */ /* 0x000fe400078e0200 */
[----:B------:R-:W5:Y:S01]  /*9310*/  @P1 LDC R5, c[0x0][0x858] ;  /* 0x00021600ff051b82 */ /* 0x000f620000000800 */
[----:B-1----:R-:W-:Y:S01]  /*9320*/  ULEA UR4, UR5, UR4, 0x18 ;  /* 0x0000000405047291 */ /* 0x002fe2000f8ec03f */
[----:B------:R-:W-:-:S05]  /*9330*/  IMAD.SHL.U32 R3, R0, 0x4, RZ ;  /* 0x0000000400037824 */ /* 0x000fca00078e00ff */
[----:B------:R-:W-:-:S05]  /*9340*/  LEA R6, R3, UR4, 0x2 ;  /* 0x0000000403067c11 */ /* 0x000fca000f8e10ff */
[----:B------:R1:W-:Y:S01]  /*9350*/  STS.128 [R6], R56 ;  /* 0x0000003806007388 */ /* 0x0003e20000000c00 */
[----:B----4-:R-:W-:-:S03]  /*9360*/  @P1 IMAD.HI.U32 R0, R23, R4, RZ ;  /* 0x0000000417001227 */ /* 0x010fc600078e00ff */
[----:B------:R1:W-:Y:S04]  /*9370*/  STS.128 [R6+0x800], R60 ;  /* 0x0008003c06007388 */ /* 0x0003e80000000c00 */
[----:B------:R1:W-:Y:S01]  /*9380*/  STS.128 [R6+0x1000], R96 ;  /* 0x0010006006007388 */ /* 0x0003e20000000c00 */
[----:B-----5:R-:W-:Y:S01]  /*9390*/  @P1 SHF.R.U32.HI R23, RZ, R5, R0 ;  /* 0x00000005ff171219 */ /* 0x020fe20000011600 */
[----:B---3--:R-:W-:Y:S02]  /*93a0*/  IMAD R5, R7, 0x5000, RZ ;  /* 0x0000500007057824 */ /* 0x008fe400078e02ff */
[----:B------:R1:W-:Y:S01]  /*93b0*/  STS.128 [R6+0x1800], R100 ;  /* 0x0018006406007388 */ /* 0x0003e20000000c00 */
[----:B------:R-:W-:-:S03]  /*93c0*/  SHF.R.S32.HI R7, RZ, 0x1f, R23 ;  /* 0x0000001fff077819 */ /* 0x000fc60000011417 */
[----:B------:R1:W-:Y:S02]  /*93d0*/  @P1 STL [R1+0xc], R23 ;  /* 0x00000c1701001387 */ /* 0x0003e40000100800 */
[----:B------:R-:W-:Y:S02]  /*93e0*/  IMAD R0, R7, R8, RZ ;  /* 0x0000000807007224 */ /* 0x000fe400078e02ff */
[----:B------:R1:W-:Y:S02]  /*93f0*/  STS.128 [R6+0x2000], R64 ;  /* 0x0020004006007388 */ /* 0x0003e40000000c00 */
[----:B------:R-:W-:Y:S02]  /*9400*/  IMAD R9, R23, R9, R0 ;  /* 0x0000000917097224 */ /* 0x000fe400078e0200 */
        /* <DEDUP_REMOVED lines=22> */
[----:B------:R-:W-:-:S05]  /*9570*/  @P0 IMAD R2, R3, 0x5000, RZ ;  /* 0x0000500003020824 */ /* 0x000fca00078e02ff */
[----:B------:R-:W-:Y:S02]  /*9580*/  @P0 SHF.R.S32.HI R3, RZ, 0x1f, R2 ;  /* 0x0000001fff030819 */ /* 0x000fe40000011402 */
[----:B------:R-:W-:Y:S01]  /*9590*/  @!P0 CS2R R2, SRZ ;  /* 0x0000000000028805 */ /* 0x000fe2000001ff00 */
[----:B---3--:R-:W-:Y:S05]  /*95a0*/  BAR.SYNC.DEFER_BLOCKING 0x1, 0x100 ;  /* 0x0044000000007b1d */ /* 0x008fea0000010000 */
[----:B------:R-:W-:Y:S01]  /*95b0*/  IADD3 R4, P1, R5, R2, RZ ;  /* 0x0000000205047210 */ /* 0x000fe20007f3e0ff */
[----:B------:R-:W-:Y:S01]  /*95c0*/  IMAD R2, R7, R10, RZ ;  /* 0x0000000a07027224 */ /* 0x000fe200078e02ff */
[----:B------:R-:W-:-:S02]  /*95d0*/  SEL R7, R22, RZ, !P0 ;  /* 0x000000ff16077207 */ /* 0x000fc40004000000 */
[----:B------:R-:W-:Y:S01]  /*95e0*/  LEA.HI.X.SX32 R5, R5, R3, 0x1, P1 ;  /* 0x0000000305057211 */ /* 0x000fe200008f0eff */
[C---:B------:R-:W-:Y:S02]  /*95f0*/  IMAD R11, R23.reuse, R11, R2 ;  /* 0x0000000b170b7224 */ /* 0x040fe400078e0202 */
[----:B------:R-:W-:-:S04]  /*9600*/  IMAD.WIDE.U32 R2, R23, R8, R4 ;  /* 0x0000000817027225 */ /* 0x000fc800078e0004 */
[----:B------:R-:W-:Y:S01]  /*9610*/  IMAD.IADD R3, R3, 0x1, R9 ;  /* 0x0000000103037824 */ /* 0x000fe200078e0209 */
[----:B------:R-:W-:Y:S01]  /*9620*/  SEL R9, R0, RZ, !P0 ;  /* 0x000000ff00097207 */ /* 0x000fe20004000000 */
[----:B------:R-:W-:Y:S01]  /*9630*/  IMAD.WIDE.U32 R4, R23, R10, R4 ;  /* 0x0000000a17047225 */ /* 0x000fe200078e0004 */
[----:B------:R-:W-:-:S03]  /*9640*/  ISETP.NE.AND P0, PT, R21, RZ, PT ;  /* 0x000000ff1500720c */ /* 0x000fc60003f05270 */
[----:B------:R-:W-:Y:S02]  /*9650*/  IMAD.IADD R5, R5, 0x1, R11 ;  /* 0x0000000105057824 */ /* 0x000fe400078e020b */
[C---:B------:R-:W-:Y:S02]  /*9660*/  IMAD R0, R9.reuse, R12, RZ ;  /* 0x0000000c09007224 */ /* 0x040fe400078e02ff */
[----:B------:R-:W-:Y:S02]  /*9670*/  IMAD R8, R9, R14, RZ ;  /* 0x0000000e09087224 */ /* 0x000fe400078e02ff */
        /* <DEDUP_REMOVED lines=17> */
.L_x_1083:
[----:B------:R-:W-:Y:S01]  /*9790*/  @P0 ELECT P1, URZ, PT ;  /* 0x00000000003f082f */ /* 0x000fe20003820000 */
[----:B------:R1:W-:-:S12]  /*97a0*/  UBLKRED.G.S.ADD.F32.RN [UR6], [UR4], UR5, desc[UR8] ;  /* 0x00000806040073bb */ /* 0x0003d800080a1405 */
[----:B------:R-:W-:Y:S02]  /*97b0*/  @P1 PLOP3.LUT P0, PT, P1, PT, PT, 0x8, 0x0 ;  /* 0x000000000000181c */ /* 0x000fe40000f0e170 */
[----:B------:R-:W-:-:S11]  /*97c0*/  PLOP3.LUT P1, PT, PT, PT, PT, 0x8, 0x0 ;  /* 0x000000000000781c */ /* 0x000fd60003f2e170 */
[----:B-1----:R-:W-:Y:S05]  /*97d0*/  @P0 BRA.U.ANY `(.L_x_1083) ;  /* 0xfffffffd00ec0947 */ /* 0x002fea000393ffff */
[----:B------:R0:W-:Y:S01]  /*97e0*/  UTMACMDFLUSH ;  /* 0x00000000000079b7 */ /* 0x0001e20000000000 */
[----:B------:R-:W-:-:S04]  /*97f0*/  DEPBAR.LE SB0, 0x0 ;  /* 0x000080000000791a */ /* 0x000fc80000000000 */
.L_x_1082:
[----:B------:R-:W-:Y:S05]  /*9800*/  BSYNC B1 ;  /* 0x0000000000017941 */ /* 0x000fea0003800000 */
.L_x_1081:
        /* <DEDUP_REMOVED lines=26> */
[----:B------:R-:W-:Y:S01]  /*99b0*/  R2UR UR6, R16 ;  /* 0x00000000100672ca */ /* 0x000fe200000e0000 */
[----:B------:R-:W-:Y:S01]  /*99c0*/  UMOV UR5, 0x1400 ;  /* 0x0000140000057882 */ /* 0x000fe20000000000 */
[----:B------:R-:W-:Y:S01]  /*99d0*/  R2UR UR7, R3 ;  /* 0x00000000030772ca */ /* 0x000fe200000e0000 */
[----:B------:R-:W-:Y:S01]  /*99e0*/  UMOV UR8, 0x0 ;  /* 0x0000000000087882 */ /* 0x000fe20000000000 */
[----:B------:R-:W-:Y:S01]  /*99f0*/  PLOP3.LUT P0, PT, PT, PT, PT, 0x80, 0x0 ;  /* 0x000000000000781c */ /* 0x000fe20003f0f070 */
[----:B------:R-:W-:-:S12]  /*9a00*/  UMOV UR9, 0x14f00000 ;  /* 0x14f0000000097882 */ /* 0x000fd80000000000 */
.L_x_1084:
[----:B------:R-:W-:Y:S01]  /*9a10*/  @P0 ELECT P1, URZ, PT ;  /* 0x00000000003f082f */ /* 0x000fe20003820000 */
[----:B------:R2:W-:-:S12]  /*9a20*/  UBLKRED.G.S.ADD.F32.RN [UR6], [UR4], UR5, desc[UR8] ;  /* 0x00000806040073bb */ /* 0x0005d800080a1405 */
[----:B------:R-:W-:Y:S02]  /*9a30*/  @P1 PLOP3.LUT P0, PT, P1, PT, PT, 0x8, 0x0 ;  /* 0x000000000000181c */ /* 0x000fe40000f0e170 */
[----:B------:R-:W-:-:S11]  /*9a40*/  PLOP3.LUT P1, PT, PT, PT, PT, 0x8, 0x0 ;  /* 0x000000000000781c */ /* 0x000fd60003f2e170 */
[----:B--2---:R-:W-:Y:S05]  /*9a50*/  @P0 BRA.U.ANY `(.L_x_1084) ;  /* 0xfffffffd00ec0947 */ /* 0x004fea000393ffff */
[----:B------:R0:W-:Y:S01]  /*9a60*/  UTMACMDFLUSH ;  /* 0x00000000000079b7 */ /* 0x0001e20000000000 */
[----:B------:R-:W-:-:S04]  /*9a70*/  DEPBAR.LE SB0, 0x0 ;  /* 0x000080000000791a */ /* 0x000fc80000000000 */
[----:B------:R-:W-:Y:S05]  /*9a80*/  BRA `(.L_x_1063) ;  /* 0x0000002400487947 */ /* 0x000fea0003800000 */
.L_x_1056:
        /* <DEDUP_REMOVED lines=8> */
[----:B------:R-:W-:-:S11]  /*9b10*/  UISETP.NE.AND UP0, UPT, UR9, 0x1, UPT ;  /* 0x000000010900788c */ /* 0x000fd6000bf05270 */
[----:B------:R-:W-:Y:S01]  /*9b20*/  @UP0 ULDC UR4, c[0x0][0x8dc] ;  /* 0x0002370000040ab9 */ /* 0x000fe20000000800 */
[----:B------:R-:W-:Y:S01]  /*9b30*/  @UP0 ULDC UR7, c[0x0][0x8e0] ;  /* 0x0002380000070ab9 */ /* 0x000fe20000000800 */
[----:B-1----:R-:W-:Y:S02]  /*9b40*/  UIMAD.WIDE.U32 UR4, UR6, UR4, URZ ;  /* 0x00000004060472a5 */ /* 0x002fe4000f8e003f */
        /* <DEDUP_REMOVED lines=16> */
.L_x_1085:
[----:B------:R-:W-:Y:S01]  /*9c50*/  ULDC UR5, c[0x0][0x8cc] ;  /* 0x0002330000057ab9 */ /* 0x000fe20000000800 */
[----:B------:R-:W-:Y:S01]  /*9c60*/  UMOV UR4, UR9 ;  /* 0x0000000900047c82 */ /* 0x000fe20008000000 */
[----:B------:R-:W-:-:S11]  /*9c70*/  UISETP.NE.AND UP0, UPT, UR5, 0x1, UPT ;  /* 0x000000010500788c */ /* 0x000fd6000bf05270 */
[----:B------:R-:W-:Y:S02]  /*9c80*/  @UP0 ULDC.64 UR10, c[0x0][0x8d0] ;  /* 0x00023400000a0ab9 */ /* 0x000fe40000000a00 */
[----:B------:R-:W-:-:S04]  /*9c90*/  UIMAD.WIDE.U32 UR6, UR9, UR10, URZ ;  /* 0x0000000a090672a5 */ /* 0x000fc8000f8e003f */
[----:B------:R-:W-:-:S04]  /*9ca0*/  @UP0 USHF.R.U32.HI UR4, URZ, UR11, UR7 ;  /* 0x0000000b3f040299 */ /* 0x000fc80008011607 */
[----:B------:R-:W-:-:S12]  /*9cb0*/  UIMAD UR5, UR4, UR5, URZ ;  /* 0x00000005040572a4 */ /* 0x000fd8000f8e023f */
.L_x_1086:
        /* <DEDUP_REMOVED lines=24> */
.L_x_1087:
        /* <DEDUP_REMOVED lines=15> */
.L_x_1089:
[----:B------:R-:W-:-:S05]  /*9f30*/  ULDC UR5, c[0x0][0x8f4] ;  /* 0x00023d0000057ab9 */ /* 0x000fca0000000800 */
.L_x_1088:
        /* <DEDUP_REMOVED lines=34> */
[----:B-1----:R-:W-:Y:S02]  /*a160*/  IMAD.U32 R2, RZ, RZ, UR12 ;  /* 0x0000000cff027e24 */ /* 0x002fe4000f8e00ff */
[----:B------:R-:W-:-:S05]  /*a170*/  IMAD.U32 R3, RZ, RZ, UR13 ;  /* 0x0000000dff037e24 */ /* 0x000fca000f8e00ff */
[----:B------:R1:W4:Y:S02]  /*a180*/  @P2 LDG.E R5, desc[UR16][R2.64] ;  /* 0x0000001002052981 */ /* 0x000324000c1e1900 */
[----:B-1----:R-:W-:Y:S02]  /*a190*/  IMAD.U32 R2, RZ, RZ, UR6 ;  /* 0x00000006ff027e24 */ /* 0x002fe4000f8e00ff */
        /* <DEDUP_REMOVED lines=27> */
.L_x_1091:
        /* <DEDUP_REMOVED lines=14> */
.L_x_1092:
        /* <DEDUP_REMOVED lines=9> */
.L_x_1093:
        /* <DEDUP_REMOVED lines=40> */
.L_x_1109:
[----:B------:R-:W-:Y:S01]  /*a740*/  ISETP.NE.AND P0, PT, R11, RZ, PT ;  /* 0x000000ff0b00720c */ /* 0x000fe20003f05270 */
[----:B------:R-:W-:Y:S02]  /*a750*/  IMAD.U32 R14, RZ, RZ, UR20 ;  /* 0x00000014ff0e7e24 */ /* 0x000fe4000f8e00ff */
[----:B------:R-:W-:-:S03]  /*a760*/  IMAD.MOV.U32 R4, RZ, RZ, 0x1 ;  /* 0x00000001ff047424 */ /* 0x000fc600078e00ff */
[----:B------:R-:W-:-:S07]  /*a770*/  SHF.R.S32.HI R14, RZ, 0x1f, R14 ;  /* 0x0000001fff0e7819 */ /* 0x000fce000001140e */
[----:B------:R-:W-:Y:S05]  /*a780*/  @P0 BRA `(.L_x_1095) ;  /* 0x0000000000140947 */ /* 0x000fea0003800000 */
[----:B------:R-:W-:Y:S01]  /*a790*/  LOP3.LUT P1, RZ, R21, 0x1f, RZ, 0xc0, !PT ;  /* 0x0000001f15ff7812 */ /* 0x000fe2000782c0ff */
[----:B-1----:R-:W-:-:S04]  /*a7a0*/  IMAD.MOV.U32 R3, RZ, RZ, 0x8100 ;  /* 0x00008100ff037424 */ /* 0x002fc800078e00ff */
[----:B------:R2:W-:Y:S08]  /*a7b0*/  SYNCS.ARRIVE.TRANS64 RZ, [R6+URZ+0x31810], R3 ;  /* 0x0318100306ff79a7 */ /* 0x0005f0000800003f */
[----:B------:R-:W-:Y:S05]  /*a7c0*/  @!P1 BRA `(.L_x_1095) ;  /* 0x0000000000049947 */ /* 0x000fea0003800000 */
[----:B------:R-:W-:Y:S01]  /*a7d0*/  BPT.TRAP 0x1 ;  /* 0x000000040000795c */ /* 0x000fe20000300000 */
.L_x_1095:
        /* <DEDUP_REMOVED lines=13> */
[----:B-12---:R-:W-:Y:S01]  /*a8b0*/  IMAD.MOV.U32 R3, RZ, RZ, 0x14000 ;  /* 0x00014000ff037424 */ /* 0x006fe200078e00ff */
        /* <DEDUP_REMOVED lines=140> */
.L_x_1101:
[----:B------:R-:W-:-:S04]  /*b180*/  SHF.L.U32 R5, R9, 0x1f, RZ ;  /* 0x0000001f09057819 */ /* 0x000fc800000006ff */
[----:B------:R-:W1:Y:S02]  /*b190*/  SYNCS.PHASECHK.TRANS64.TRYWAIT P1, [R6+URZ+0x31838], R5 ;  /* 0x03183805060075a7 */ /* 0x000e64000802017f */
[----:B-1----:R-:W-:Y:S05]  /*b1a0*/  @!P1 BRA `(.L_x_1097) ;  /* 0x0000000c00d89947 */ /* 0x002fea0003800000 */
.L_x_1110:
[----:B------:R-:W-:Y:S05]  /*b1b0*/  @P0 BRA `(.L_x_1098) ;  /* 0x0000000000140947 */ /* 0x000fea0003800000 */
[----:B------:R-:W-:Y:S01]  /*b1c0*/  ISETP.NE.AND P1, PT, R15, RZ, PT ;  /* 0x000000ff0f00720c */ /* 0x000fe20003f25270 */
[----:B-1----:R-:W-:-:S04]  /*b1d0*/  IMAD.MOV.U32 R5, RZ, RZ, 0x8100 ;  /* 0x00008100ff057424 */ /* 0x002fc800078e00ff */
[----:B------:R2:W-:Y:S08]  /*b1e0*/  SYNCS.ARRIVE.TRANS64 RZ, [R6+URZ+0x31830], R5 ;  /* 0x0318300506ff79a7 */ /* 0x0005f0000800003f */
[----:B------:R-:W-:Y:S05]  /*b1f0*/  @!P1 BRA `(.L_x_1098) ;  /* 0x0000000000049947 */ /* 0x000fea0003800000 */
[----:B------:R-:W-:Y:S01]  /*b200*/  BPT.TRAP 0x1 ;  /* 0x000000040000795c */ /* 0x000fe20000300000 */
.L_x_1098:
        /* <DEDUP_REMOVED lines=47> */
.L_x_1112:
[----:B------:R-:W-:Y:S01]  /*b500*/  LOP3.LUT R9, R9, 0x1, RZ, 0x3c, !PT ;  /* 0x0000000109097812 */ /* 0x000fe200078e3cff */
[----:B------:R-:W-:Y:S06]  /*b510*/  @P2 BRA `(.L_x_1100) ;  /* 0x0000000000142947 */ /* 0x000fec0003800000 */
[----:B------:R-:W-:Y:S01]  /*b520*/  ISETP.NE.AND P1, PT, R15, RZ, PT ;  /* 0x000000ff0f00720c */ /* 0x000fe20003f25270 */
[----:B-1----:R-:W-:-:S04]  /*b530*/  IMAD.MOV.U32 R2, RZ, RZ, 0x8100 ;  /* 0x00008100ff027424 */ /* 0x002fc800078e00ff */
[----:B------:R2:W-:Y:S08]  /*b540*/  SYNCS.ARRIVE.TRANS64 RZ, [R20+URZ+0x31810], R2 ;  /* 0x0318100214ff79a7 */ /* 0x0005f0000800003f */
[----:B------:R-:W-:Y:S05]  /*b550*/  @!P1 BRA `(.L_x_1100) ;  /* 0x0000000000049947 */ /* 0x000fea0003800000 */
[----:B------:R-:W-:Y:S01]  /*b560*/  BPT.TRAP 0x1 ;  /* 0x000000040000795c */ /* 0x000fe20000300000 */
.L_x_1100:
        /* <DEDUP_REMOVED lines=53> */
.L_x_1096:
[----:B------:R-:W-:Y:S01]  /*b8c0*/  SHF.L.U32 R15, R9, 0x1f, RZ ;  /* 0x0000001f090f7819 */ /* 0x000fe200000006ff */
[----:B------:R-:W1:Y:S01]  /*b8d0*/  LDC.64 R12, c[0x0][0x730] ;  /* 0x0001cc00ff0c7b82 */ /* 0x000e620000000a00 */
[----:B------:R-:W-:Y:S02]  /*b8e0*/  IMAD.U32 R16, RZ, RZ, UR38 ;  /* 0x00000026ff107e24 */ /* 0x000fe4000f8e00ff */
[----:B------:R-:W-:Y:S02]  /*b8f0*/  IMAD.U32 R2, RZ, RZ, UR38 ;  /* 0x00000026ff027e24 */ /* 0x000fe4000f8e00ff */
[----:B------:R-:W-:Y:S02]  /*b900*/  IMAD.U32 R3, RZ, RZ, UR39 ;  /* 0x00000027ff037e24 */ /* 0x000fe4000f8e00ff */
[----:B------:R-:W-:Y:S01]  /*b910*/  IMAD.MOV.U32 R2, RZ, RZ, R16 ;  /* 0x000000ffff027224 */ /* 0x000fe200078e0010 */
        /* <DEDUP_REMOVED lines=11> */
.L_x_1113:
[----:B------:R-:W-:Y:S01]  /*b9d0*/  IMAD.IADD R10, R11, 0x1, R3 ;  /* 0x000000010b0a7824 */ /* 0x000fe200078e0203 */
[----:B------:R-:W-:Y:S06]  /*b9e0*/  @P0 BRA `(.L_x_1103) ;  /* 0x0000000000140947 */ /* 0x000fec0003800000 */
[----:B------:R-:W-:Y:S01]  /*b9f0*/  LOP3.LUT P0, RZ, R21, 0x1f, RZ, 0xc0, !PT ;  /* 0x0000001f15ff7812 */ /* 0x000fe2000780c0ff */
[----:B------:R-:W-:-:S04]  /*ba00*/  IMAD.MOV.U32 R11, RZ, RZ, 0x8100 ;  /* 0x00008100ff0b7424 */ /* 0x000fc800078e00ff */
[----:B------:R2:W-:Y:S08]  /*ba10*/  SYNCS.ARRIVE.TRANS64 RZ, [R6+URZ+0x31830], R11 ;  /* 0x0318300b06ff79a7 */ /* 0x0005f0000800003f */
[----:B------:R-:W-:Y:S05]  /*ba20*/  @!P0 BRA `(.L_x_1103) ;  /* 0x0000000000048947 */ /* 0x000fea0003800000 */
[----:B------:R-:W-:Y:S01]  /*ba30*/  BPT.TRAP 0x1 ;  /* 0x000000040000795c */ /* 0x000fe20000300000 */
.L_x_1103:
        /* <DEDUP_REMOVED lines=53> */
.L_x_1090:
[----:B------:R-:W-:Y:S05]  /*bd90*/  WARPSYNC.ALL ;  /* 0x0000000000007948 */ /* 0x000fea0003800000 */
[----:B------:R-:W-:-:S13]  /*bda0*/  ELECT P0, URZ, PT ;  /* 0x00000000003f782f */ /* 0x000fda0003800000 */
[----:B------:R-:W-:Y:S05]  /*bdb0*/  @!P0 BRA `(.L_x_1063) ;  /* 0x00000000007c8947 */ /* 0x000fea0003800000 */
[----:B------:R-:W3:Y:S02]  /*bdc0*/  LDL R0, [R1+0x14] ;  /* 0x0000140001007983 */ /* 0x000ee40000100800 */
[----:B---3--:R-:W-:-:S13]  /*bdd0*/  R2UR UR4, R0 ;  /* 0x00000000000472ca */ /* 0x008fda00000e0000 */
[----:B------:R-:W-:-:S06]  /*bde0*/  ULOP3.LUT UR4, UR4, 0x2, URZ, 0xfc, !UPT ;  /* 0x0000000204047892 */ /* 0x000fcc000f8efc3f */
[----:B------:R-:W-:-:S05]  /*bdf0*/  IMAD.U32 R0, RZ, RZ, UR4 ;  /* 0x00000004ff007e24 */ /* 0x000fca000f8e00ff */
[----:B------:R-:W-:-:S13]  /*be00*/  ISETP.NE.AND P1, PT, R0, 0x3, PT ;  /* 0x000000030000780c */ /* 0x000fda0003f25270 */
[----:B------:R-:W-:Y:S05]  /*be10*/  @!P1 BRA `(.L_x_1104) ;  /* 0x0000000000049947 */ /* 0x000fea0003800000 */
[----:B------:R-:W-:Y:S01]  /*be20*/  BPT.TRAP 0x1 ;  /* 0x000000040000795c */ /* 0x000fe20000300000 */
.L_x_1104:
        /* <DEDUP_REMOVED lines=8> */
.L_x_1114:
        /* <DEDUP_REMOVED lines=9> */
.L_x_1115:
[----:B------:R-:W-:Y:S05]  /*bf40*/  @!P1 BRA `(.L_x_1107) ;  /* 0x0000000000049947 */ /* 0x000fea0003800000 */
[----:B------:R-:W-:Y:S01]  /*bf50*/  BPT.TRAP 0x1 ;  /* 0x000000040000795c */ /* 0x000fe20000300000 */
.L_x_1107:
[----:B------:R-:W-:-:S07]  /*bf60*/  SHF.L.U32 R9, R9, 0x1f, RZ ;  /* 0x0000001f09097819 */ /* 0x000fce00000006ff */
.L_x_1108:
[----:B----4-:R4:W1:Y:S02]  /*bf70*/  SYNCS.PHASECHK.TRANS64.TRYWAIT P0, [R2+URZ+0x31838], R9 ;  /* 0x03183809020075a7 */ /* 0x010864000800017f */
[----:B-1----:R-:W-:Y:S05]  /*bf80*/  @!P0 NANOSLEEP.SYNCS 0x989680 ;  /* 0x009896800000895d */ /* 0x002fea0003900000 */
[----:B------:R-:W1:Y:S02]  /*bf90*/  @!P0 SYNCS.PHASECHK.TRANS64 P0, [R2+URZ+0x31838], R9 ;  /* 0x03183809020085a7 */ /* 0x000e64000800007f */
[----:B-1----:R-:W-:Y:S05]  /*bfa0*/  @!P0 BRA `(.L_x_1108) ;  /* 0xfffffffc00f08947 */ /* 0x002fea000383ffff */
.L_x_1063:
[----:B------:R-:W-:Y:S05]  /*bfb0*/  BSYNC B0 ;  /* 0x0000000000007941 */ /* 0x000fea0003800000 */
.L_x_1055:
[----:B------:R-:W-:Y:S05]  /*bfc0*/  EXIT ;  /* 0x000000000000794d */ /* 0x000fea0003800000 */
.L_x_1069:
[----:B-1----:R1:W2:Y:S02]  /*bfd0*/  SYNCS.PHASECHK.TRANS64.TRYWAIT P0, [R17+URZ+0x31800], R16 ;  /* 0x03180010110075a7 */ /* 0x0022a4000800017f */
[----:B--2---:R-:W-:Y:S05]  /*bfe0*/  @!P0 NANOSLEEP.SYNCS 0x989680 ;  /* 0x009896800000895d */ /* 0x004fea0003900000 */
[----:B------:R-:W2:Y:S02]  /*bff0*/  @!P0 SYNCS.PHASECHK.TRANS64 P0, [R17+URZ+0x31800], R16 ;  /* 0x03180010110085a7 */ /* 0x000ea4000800007f */
[----:B--2---:R-:W-:Y:S05]  /*c000*/  @!P0 BRA `(.L_x_1069) ;  /* 0xfffffffc00f08947 */ /* 0x004fea000383ffff */
[----:B------:R-:W-:Y:S05]  /*c010*/  BRA `(.L_x_1068) ;  /* 0xffffff5400687947 */ /* 0x000fea000383ffff */
.L_x_1073:
[----:B--2---:R2:W3:Y:S02]  /*c020*/  SYNCS.PHASECHK.TRANS64.TRYWAIT P1, [R16+URZ+0x31810], R9 ;  /* 0x03181009100075a7 */ /* 0x0044e4000802017f */
[----:B---3--:R-:W-:Y:S05]  /*c030*/  @!P1 NANOSLEEP.SYNCS 0x989680 ;  /* 0x009896800000995d */ /* 0x008fea0003900000 */
[----:B------:R-:W3:Y:S02]  /*c040*/  @!P1 SYNCS.PHASECHK.TRANS64 P1, [R16+URZ+0x31810], R9 ;  /* 0x03181009100095a7 */ /* 0x000ee4000802007f */
[----:B---3--:R-:W-:Y:S05]  /*c050*/  @!P1 BRA `(.L_x_1073) ;  /* 0xfffffffc00f09947 */ /* 0x008fea000383ffff */
[----:B------:R-:W-:Y:S05]  /*c060*/  BRA `(.L_x_1072) ;  /* 0xffffff5c00ac7947 */ /* 0x000fea000383ffff */
.L_x_1077:
[----:B----4-:R4:W1:Y:S02]  /*c070*/  SYNCS.PHASECHK.TRANS64.TRYWAIT P1, [R17+URZ+0x31830], R10 ;  /* 0x0318300a110075a7 */ /* 0x010864000802017f */
[----:B-1----:R-:W-:Y:S05]  /*c080*/  @!P1 NANOSLEEP.SYNCS 0x989680 ;  /* 0x009896800000995d */ /* 0x002fea0003900000 */
[----:B------:R-:W1:Y:S02]  /*c090*/  @!P1 SYNCS.PHASECHK.TRANS64 P1, [R17+URZ+0x31830], R10 ;  /* 0x0318300a110095a7 */ /* 0x000e64000802007f */
[----:B-1----:R-:W-:Y:S05]  /*c0a0*/  @!P1 BRA `(.L_x_1077) ;  /* 0xfffffffc00f09947 */ /* 0x002fea000383ffff */
[----:B------:R-:W-:Y:S05]  /*c0b0*/  BRA `(.L_x_1076) ;  /* 0xffffff7800b07947 */ /* 0x000fea000383ffff */
.L_x_1094:
[----:B-1----:R1:W2:Y:S02]  /*c0c0*/  SYNCS.PHASECHK.TRANS64.TRYWAIT P0, [R6+URZ+0x31820], R3 ;  /* 0x03182003060075a7 */ /* 0x0022a4000800017f */
[----:B--2---:R-:W-:Y:S05]  /*c0d0*/  @!P0 NANOSLEEP.SYNCS 0x989680 ;  /* 0x009896800000895d */ /* 0x004fea0003900000 */
[----:B------:R-:W2:Y:S02]  /*c0e0*/  @!P0 SYNCS.PHASECHK.TRANS64 P0, [R6+URZ+0x31820], R3 ;  /* 0x03182003060085a7 */ /* 0x000ea4000800007f */
[----:B--2---:R-:W-:Y:S05]  /*c0f0*/  @!P0 BRA `(.L_x_1094) ;  /* 0xfffffffc00f08947 */ /* 0x004fea000383ffff */
[----:B------:R-:W-:Y:S05]  /*c100*/  BRA `(.L_x_1109) ;  /* 0xffffffe4008c7947 */ /* 0x000fea000383ffff */
.L_x_1097:
[----:B-1----:R1:W2:Y:S02]  /*c110*/  SYNCS.PHASECHK.TRANS64.TRYWAIT P1, [R6+URZ+0x31838], R5 ;  /* 0x03183805060075a7 */ /* 0x0022a4000802017f */
[----:B--2---:R-:W-:Y:S05]  /*c120*/  @!P1 NANOSLEEP.SYNCS 0x989680 ;  /* 0x009896800000995d */ /* 0x004fea0003900000 */
[----:B------:R-:W2:Y:S02]  /*c130*/  @!P1 SYNCS.PHASECHK.TRANS64 P1, [R6+URZ+0x31838], R5 ;  /* 0x03183805060095a7 */ /* 0x000ea4000802007f */
[----:B--2---:R-:W-:Y:S05]  /*c140*/  @!P1 BRA `(.L_x_1097) ;  /* 0xfffffffc00f09947 */ /* 0x004fea000383ffff */
[----:B------:R-:W-:Y:S05]  /*c150*/  BRA `(.L_x_1110) ;  /* 0xfffffff000147947 */ /* 0x000fea000383ffff */
.L_x_1099:
[----:B------:R-:W-:-:S07]  /*c160*/  SHF.L.U32 R2, R4, 0x1f, RZ ;  /* 0x0000001f04027819 */ /* 0x000fce00000006ff */
.L_x_1111:
[----:B-1----:R1:W2:Y:S02]  /*c170*/  SYNCS.PHASECHK.TRANS64.TRYWAIT P1, [R20+URZ+0x31820], R2 ;  /* 0x03182002140075a7 */ /* 0x0022a4000802017f */
[----:B--2---:R-:W-:Y:S05]  /*c180*/  @!P1 NANOSLEEP.SYNCS 0x989680 ;  /* 0x009896800000995d */ /* 0x004fea0003900000 */
[----:B------:R-:W2:Y:S02]  /*c190*/  @!P1 SYNCS.PHASECHK.TRANS64 P1, [R20+URZ+0x31820], R2 ;  /* 0x03182002140095a7 */ /* 0x000ea4000802007f */
[----:B--2---:R-:W-:Y:S05]  /*c1a0*/  @!P1 BRA `(.L_x_1111) ;  /* 0xfffffffc00f09947 */ /* 0x004fea000383ffff */
[----:B------:R-:W-:Y:S05]  /*c1b0*/  BRA `(.L_x_1112) ;  /* 0xfffffff000d07947 */ /* 0x000fea000383ffff */
.L_x_1102:
[----:B-1----:R1:W2:Y:S02]  /*c1c0*/  SYNCS.PHASECHK.TRANS64.TRYWAIT P1, [R6+URZ+0x31838], R15 ;  /* 0x0318380f060075a7 */ /* 0x0022a4000802017f */
[----:B--2---:R-:W-:Y:S05]  /*c1d0*/  @!P1 NANOSLEEP.SYNCS 0x989680 ;  /* 0x009896800000995d */ /* 0x004fea0003900000 */
[----:B------:R-:W2:Y:S02]  /*c1e0*/  @!P1 SYNCS.PHASECHK.TRANS64 P1, [R6+URZ+0x31838], R15 ;  /* 0x0318380f060095a7 */ /* 0x000ea4000802007f */
[----:B--2---:R-:W-:Y:S05]  /*c1f0*/  @!P1 BRA `(.L_x_1102) ;  /* 0xfffffffc00f09947 */ /* 0x004fea000383ffff */
[----:B------:R-:W-:Y:S05]  /*c200*/  BRA `(.L_x_1113) ;  /* 0xfffffff400f07947 */ /* 0x000fea000383ffff */
.L_x_1105:
[----:B---3--:R3:W4:Y:S02]  /*c210*/  SYNCS.PHASECHK.TRANS64.TRYWAIT P0, [R5+URZ], R0 ;  /* 0x00000000050075a7 */ /* 0x008724000800017f */
[----:B----4-:R-:W-:Y:S05]  /*c220*/  @!P0 NANOSLEEP.SYNCS 0x989680 ;  /* 0x009896800000895d */ /* 0x010fea0003900000 */
[----:B------:R-:W4:Y:S02]  /*c230*/  @!P0 SYNCS.PHASECHK.TRANS64 P0, [R5+URZ], R0 ;  /* 0x00000000050085a7 */ /* 0x000f24000800007f */
[----:B----4-:R-:W-:Y:S05]  /*c240*/  @!P0 BRA `(.L_x_1105) ;  /* 0xfffffffc00f08947 */ /* 0x010fea000383ffff */
[----:B------:R-:W-:Y:S05]  /*c250*/  BRA `(.L_x_1114) ;  /* 0xfffffffc00147947 */ /* 0x000fea000383ffff */
.L_x_1106:
[----:B---3--:R3:W4:Y:S02]  /*c260*/  SYNCS.PHASECHK.TRANS64.TRYWAIT P0, [R3+URZ], R0 ;  /* 0x00000000030075a7 */ /* 0x008724000800017f */
[----:B----4-:R-:W-:Y:S05]  /*c270*/  @!P0 NANOSLEEP.SYNCS 0x989680 ;  /* 0x009896800000895d */ /* 0x010fea0003900000 */
[----:B------:R-:W4:Y:S02]  /*c280*/  @!P0 SYNCS.PHASECHK.TRANS64 P0, [R3+URZ], R0 ;  /* 0x00000000030085a7 */ /* 0x000f24000800007f */
[----:B----4-:R-:W-:Y:S05]  /*c290*/  @!P0 BRA `(.L_x_1106) ;  /* 0xfffffffc00f08947 */ /* 0x010fea000383ffff */
[----:B------:R-:W-:Y:S05]  /*c2a0*/  BRA `(.L_x_1115) ;  /* 0xfffffffc00247947 */ /* 0x000fea000383ffff */
.L_x_1116:
        /* <DEDUP_REMOVED lines=13> */
.L_x_1159:


//--------------------- .text._ZN7cutlass13device_kernelIN5flash22FlashAttnBwdPreprocessIN4cute5tupleIJNS3_1CILi64EEENS5_ILi256EEEEEENS_10bfloat16_tEfNS_4arch4Sm90ELb1ELb1EEEEEvNT_6ParamsE --------------------------
	.section	.text._ZN7cutlass13device_kernelIN5flash22FlashAttnBwdPreprocessIN4cute5tupleIJNS3_1CILi64EEENS5_ILi256EEEEEENS_10bfloat16_tEfNS_4arch4Sm90ELb1ELb1EEEEEvNT_6ParamsE,"ax",@progbits
	.align	128
.text._ZN7cutlass13device_kernelIN5flash22FlashAttnBwdPreprocessIN4cute5tupleIJNS3_1CILi64EEENS5_ILi256EEEEEENS_10bfloat16_tEfNS_4arch4Sm90ELb1ELb1EEEEEvNT_6ParamsE:
        .type           _ZN7cutlass13device_kernelIN5flash22FlashAttnBwdPreprocessIN4cute5tupleIJNS3_1CILi64EEENS5_ILi256EEEEEENS_10bfloat16_tEfNS_4arch4Sm90ELb1ELb1EEEEEvNT_6ParamsE,@function
        .size           _ZN7cutlass13device_kernelIN5flash22FlashAttnBwdPreprocessIN4cute5tupleIJNS3_1CILi64EEENS5_ILi256EEEEEENS_10bfloat16_tEfNS_4arch4Sm90ELb1ELb1EEEEEvNT_6ParamsE,(.L_x_1160 - _ZN7cutlass13device_kernelIN5flash22FlashAttnBwdPreprocessIN4cute5tupleIJNS3_1CILi64EEENS5_ILi256EEEEEENS_10bfloat16_tEfNS_4arch4Sm90ELb1ELb1EEEEEvNT_6ParamsE)
        .other          _ZN7cutlass13device_kernelIN5flash22FlashAttnBwdPreprocessIN4cute5tupleIJNS3_1CILi64EEENS5_ILi256EEEEEENS_10bfloat16_tEfNS_4arch4Sm90ELb1ELb1EEEEEvNT_6ParamsE,@"STO_CUDA_ENTRY STV_DEFAULT"
_ZN7cutlass13device_kernelIN5flash22FlashAttnBwdPreprocessIN4cute5tupleIJNS3_1CILi64EEENS5_ILi256EEEEEENS_10bfloat16_tEfNS_4arch4Sm90ELb1ELb1EEEEEvNT_6ParamsE:
[----:B------:R-:W-:Y:S08]  /*0000*/  LDC R1, c[0x0][0x28] ;  /* 0x00000a00ff017b82 */ /* 0x000ff00000000800 */
[----:B------:R-:W0:Y:S01]  /*0010*/  S2UR UR12, SR_CTAID.Z ;  /* 0x00000000000c79c3 */ /* 0x000e220000002700 */
[----:B------:R-:W-:Y:S01]  /*0020*/  ULDC.64 UR18, c[0x0][0x2f0] ;  /* 0x0000bc0000127ab9 */ /* 0x000fe20000000a00 */
[----:B------:R-:W-:Y:S01]  /*0030*/  ULDC.64 UR4, c[0x0][0x2f0] ;  /* 0x0000bc0000047ab9 */ /* 0x000fe20000000a00 */
[----:B------:R-:W-:Y:S01]  /*0040*/  UISETP.NE.U32.AND UP0, UPT, UR18, URZ, UPT ;  /* 0x0000003f1200728c */ /* 0x000fe2000bf05070 */
[----:B------:R-:W-:Y:S01]  /*0050*/  ULDC.64 UR6, c[0x0][0x2f8] ;  /* 0x0000be0000067ab9 */ /* 0x000fe20000000a00 */
[----:B------:R-:W-:-:S02]  /*0060*/  ULDC.64 UR10, c[0x0][0x208] ;  /* 0x00008200000a7ab9 */ /* 0x000fc40000000a00 */
[----:B------:R-:W-:Y:S02]  /*0070*/  UISETP.NE.AND.EX UP0, UPT, UR19, URZ, UPT, UP0 ;  /* 0x0000003f1300728c */ /* 0x000fe4000bf05300 */
[----:B------:R-:W-:-:S04]  /*0080*/  UISETP.NE.U32.AND UP1, UPT, UR6, URZ, UPT ;  /* 0x0000003f0600728c */ /* 0x000fc8000bf25070 */
[----:B------:R-:W-:Y:S01]  /*0090*/  PLOP3.LUT P0, PT, PT, PT, UP0, 0x80, 0x0 ;  /* 0x000000000000781c */ /* 0x000fe20003f0f008 */
[----:B------:R-:W-:Y:S02]  /*00a0*/  UISETP.NE.AND.EX UP1, UPT, UR7, URZ, UPT, UP1 ;  /* 0x0000003f0700728c */ /* 0x000fe4000bf25310 */
[----:B0-----:R-:W-:-:S06]  /*00b0*/  UIMAD.WIDE UR4, UR12, 0x4, UR4 ;  /* 0x000000040c0478a5 */ /* 0x001fcc000f8e0204 */
[----:B------:R-:W-:Y:S02]  /*00c0*/  IMAD.U32 R2, RZ, RZ, UR4 ;  /* 0x00000004ff027e24 */ /* 0x000fe4000f8e00ff */
[----:B------:R-:W-:Y:S01]  /*00d0*/  IMAD.U32 R3, RZ, RZ, UR5 ;  /* 0x00000005ff037e24 */ /* 0x000fe2000f8e00ff */
[----:B------:R-:W-:-:S04]  /*00e0*/  @UP1 ULDC.64 UR4, c[0x0][0x2f8] ;  /* 0x0000be0000041ab9 */ /* 0x000fc80000000a00 */
[----:B------:R-:W2:Y:S01]  /*00f0*/  @P0 LDG.E R0, desc[UR10][R2.64] ;  /* 0x0000000a02000981 */ /* 0x000ea2000c1e1900 */
[----:B------:R-:W-:Y:S01]  /*0100*/  PLOP3.LUT P1, PT, PT, PT, UP1, 0x80, 0x0 ;  /* 0x000000000000781c */ /* 0x000fe20003f2f018 */
[----:B------:R-:W-:-:S06]  /*0110*/  @UP1 UIMAD.WIDE UR4, UR12, 0x4, UR4 ;  /* 0x000000040c0418a5 */ /* 0x000fcc000f8e0204 */
[----:B------:R-:W-:Y:S01]  /*0120*/  IMAD.U32 R4, RZ, RZ, UR4 ;  /* 0x00000004ff047e24 */ /* 0x000fe2000f8e00ff */
[----:B------:R-:W-:-:S05]  /*0130*/  MOV R5, UR5 ;  /* 0x0000000500057c02 */ /* 0x000fca0008000f00 */
[----:B------:R-:W3:Y:S01]  /*0140*/  @P1 LDG.E R4, desc[UR10][R4.64] ;  /* 0x0000000a04041981 */ /* 0x000ee2000c1e1900 */
[----:B------:R-:W0:Y:S01]  /*0150*/  S2UR UR13, SR_CTAID.X ;  /* 0x00000000000d79c3 */ /* 0x000e220000002500 */
[----:B------:R-:W-:Y:S01]  /*0160*/  ULDC UR8, c[0x0][0x218] ;  /* 0x0000860000087ab9 */ /* 0x000fe20000000800 */
[----:B------:R-:W-:Y:S01]  /*0170*/  UMOV UR6, URZ ;  /* 0x0000003f00067c82 */ /* 0x000fe20008000000 */
[----:B------:R-:W1:Y:S01]  /*0180*/  S2R R7, SR_TID.X ;  /* 0x0000000000077919 */ /* 0x000e620000002100 */
[----:B------:R-:W-:-:S04]  /*0190*/  UMOV UR7, URZ ;  /* 0x0000003f00077c82 */ /* 0x000fc80008000000 */
[----:B------:R-:W4:Y:S01]  /*01a0*/  S2UR UR16, SR_CTAID.Y ;  /* 0x00000000001079c3 */ /* 0x000f220000002600 */
[----:B0-----:R-:W-:Y:S01]  /*01b0*/  USHF.L.U32 UR15, UR13, 0x6, URZ ;  /* 0x000000060d0f7899 */ /* 0x001fe2000800063f */
[----:B--2---:R-:W-:-:S13]  /*01c0*/  @P0 R2UR UR9, R0 ;  /* 0x00000000000902ca */ /* 0x004fda00000e0000 */
[----:B------:R-:W-:Y:S01]  /*01d0*/  @UP0 ULEA UR4, UR12, UR9, 0x6 ;  /* 0x000000090c040291 */ /* 0x000fe2000f8e303f */
[----:B---3--:R-:W-:Y:S01]  /*01e0*/  @P1 R2UR UR8, R4 ;  /* 0x00000000040812ca */ /* 0x008fe200000e0000 */
[----:B------:R-:W-:Y:S02]  /*01f0*/  @UP0 USHF.R.S32.HI UR14, URZ, 0x1f, UR9 ;  /* 0x0000001f3f0e0899 */ /* 0x000fe40008011409 */
[----:B------:R-:W-:Y:S01]  /*0200*/  @UP0 USHF.R.S32.HI UR5, URZ, 0x1f, UR4 ;  /* 0x0000001f3f050899 */ /* 0x000fe20008011404 */
[----:B------:R-:W-:-:S03]  /*0210*/  @UP0 UMOV UR6, UR9 ;  /* 0x0000000900060c82 */ /* 0x000fc60008000000 */
[----:B------:R-:W-:Y:S01]  /*0220*/  @UP0 ULEA.HI UR5, UR5, UR4, URZ, 0x6 ;  /* 0x0000000405050291 */ /* 0x000fe2000f8f303f */
[----:B------:R-:W-:Y:S02]  /*0230*/  @UP0 UMOV UR7, UR14 ;  /* 0x0000000e00070c82 */ /* 0x000fe40008000000 */
[----:B------:R-:W-:Y:S01]  /*0240*/  UMOV UR4, URZ ;  /* 0x0000003f00047c82 */ /* 0x000fe20008000000 */
[----:B------:R-:W-:Y:S01]  /*0250*/  @UP0 ULOP3.LUT UR4, UR5, 0xffffffc0, URZ, 0xc0, !UPT ;  /* 0xffffffc005040892 */ /* 0x000fe2000f8ec03f */
[----:B-1--4-:R-:W-:Y:S11]  /*0260*/  @P1 BRA `(.L_x_1117) ;  /* 0x0000000000181947 */ /* 0x012ff60003800000 */
[----:B------:R-:W-:Y:S05]  /*0270*/  @!P0 BRA `(.L_x_1117) ;  /* 0x0000000000148947 */ /* 0x000fea0003800000 */
[----:B------:R-:W2:Y:S04]  /*0280*/  LDG.E R4, desc[UR10][R2.64] ;  /* 0x0000000a02047981 */ /* 0x000ea8000c1e1900 */
[----:B------:R-:W3:Y:S01]  /*0290*/  LDG.E R0, desc[UR10][R2.64+0x4] ;  /* 0x0000040a02007981 */ /* 0x000ee2000c1e1900 */
[----:B--2---:R-:W-:Y:S02]  /*02a0*/  R2UR UR5, R4 ;  /* 0x00000000040572ca */ /* 0x004fe400000e0000 */
[----:B---3--:R-:W-:-:S13]  /*02b0*/  R2UR UR8, R0 ;  /* 0x00000000000872ca */ /* 0x008fda00000e0000 */
[----:B------:R-:W-:-:S12]  /*02c0*/  UIADD3 UR8, -UR5, UR8, URZ ;  /* 0x0000000805087290 */ /* 0x000fd8000fffe13f */
.L_x_1117:
[----:B------:R-:W-:Y:S01]  /*02d0*/  UISETP.NE.U32.AND UP0, UPT, UR18, URZ, UPT ;  /* 0x0000003f1200728c */ /* 0x000fe2000bf05070 */
[----:B------:R-:W-:-:S03]  /*02e0*/  IMAD.U32 R0, RZ, RZ, UR15 ;  /* 0x0000000fff007e24 */ /* 0x000fc6000f8e00ff */
[----:B------:R-:W-:Y:S02]  /*02f0*/  UISETP.NE.AND.EX UP0, UPT, UR19, URZ, UPT, UP0 ;  /* 0x0000003f1300728c */ /* 0x000fe4000bf05300 */
[----:B------:R-:W-:-:S04]  /*0300*/  ISETP.GE.AND P1, PT, R0, UR8, PT ;  /* 0x0000000800007c0c */ /* 0x000fc8000bf26270 */
[----:B------:R-:W-:-:S13]  /*0310*/  PLOP3.LUT P0, PT, PT, PT, UP0, 0x80, 0x0 ;  /* 0x000000000000781c */ /* 0x000fda0003f0f008 */
[----:B------:R-:W-:Y:S05]  /*0320*/  @P0 EXIT P1 ;  /* 0x000000000000094d */ /* 0x000fea0000800000 */
[----:B------:R-:W-:Y:S01]  /*0330*/  UIADD3 UR20, -UR15, UR8, URZ ;  /* 0x000000080f147290 */ /* 0x000fe2000fffe13f */
[----:B------:R-:W-:Y:S01]  /*0340*/  SHF.R.S32.HI R40, RZ, 0x1f, R7 ;  /* 0x0000001fff287819 */ /* 0x000fe20000011407 */
[----:B------:R-:W-:Y:S01]  /*0350*/  USHF.R.S32.HI UR5, URZ, 0x1f, UR12 ;  /* 0x0000001f3f057899 */ /* 0x000fe2000801140c */
[----:B------:R-:W-:Y:S01]  /*0360*/  BSSY B0, `(.L_x_1118) ;  /* 0x0000025000007945 */ /* 0x000fe20003800000 */
[----:B------:R-:W-:Y:S01]  /*0370*/  USHF.R.S32.HI UR14, URZ, 0x1f, UR16 ;  /* 0x0000001f3f0e7899 */ /* 0x000fe20008011410 */
[----:B------:R-:W-:Y:S01]  /*0380*/  LEA.HI R40, R40, R7, RZ, 0x4 ;  /* 0x0000000728287211 */ /* 0x000fe200078f20ff */
[----:B------:R-:W-:Y:S01]  /*0390*/  USEL UR17, UR12, URZ, !UP0 ;  /* 0x0000003f0c117287 */ /* 0x000fe2000c000000 */
[C---:B------:R-:W-:Y:S01]  /*03a0*/  ISETP.GE.AND P0, PT, R7.reuse, UR20, PT ;  /* 0x0000001407007c0c */ /* 0x040fe2000bf06270 */
[----:B------:R-:W-:Y:S01]  /*03b0*/  USEL UR5, UR5, URZ, !UP0 ;  /* 0x0000003f05057287 */ /* 0x000fe2000c000000 */
[----:B------:R-:W-:Y:S01]  /*03c0*/  SHF.R.S32.HI R0, RZ, 0x4, R40 ;  /* 0x00000004ff007819 */ /* 0x000fe20000011428 */
[----:B------:R-:W-:Y:S01]  /*03d0*/  IMAD.MOV.U32 R67, RZ, RZ, 0x7f800000 ;  /* 0x7f800000ff437424 */ /* 0x000fe200078e00ff */
[----:B------:R-:W-:Y:S01]  /*03e0*/  ISETP.GT.OR P0, PT, R7, 0x3f, P0 ;  /* 0x0000003f0700780c */ /* 0x000fe20000704670 */
[----:B------:R-:W-:Y:S01]  /*03f0*/  IMAD.U32 R11, RZ, RZ, UR13 ;  /* 0x0000000dff0b7e24 */ /* 0x000fe2000f8e00ff */
[----:B------:R-:W-:-:S02]  /*0400*/  LOP3.LUT R66, R40, 0xfffffff0, RZ, 0xc0, !PT ;  /* 0xfffffff028427812 */ /* 0x000fc400078ec0ff */
[----:B------:R-:W-:Y:S02]  /*0410*/  SHF.R.S32.HI R2, RZ, 0x1f, R0 ;  /* 0x0000001fff027819 */ /* 0x000fe40000011400 */
[----:B------:R-:W-:Y:S02]  /*0420*/  IADD3 R74, P1, R0, UR6, RZ ;  /* 0x00000006004a7c10 */ /* 0x000fe4000ff3e0ff */
[----:B------:R-:W-:Y:S02]  /*0430*/  IADD3 R66, -R66, R7, RZ ;  /* 0x0000000742427210 */ /* 0x000fe40007ffe1ff */
[----:B------:R-:W-:-:S03]  /*0440*/  IADD3.X R75, R2, UR7, RZ, P1, !PT ;  /* 0x00000007024b7c10 */ /* 0x000fc60008ffe4ff */
[----:B------:R-:W-:Y:S06]  /*0450*/  @P0 BRA `(.L_x_1119) ;  /* 0x0000000000540947 */ /* 0x000fec0003800000 */
[----:B------:R-:W0:Y:S01]  /*0460*/  LDC.64 R8, c[0x0][0x290] ;  /* 0x0000a400ff087b82 */ /* 0x000e220000000a00 */
[----:B------:R-:W-:Y:S02]  /*0470*/  USHF.R.S32.HI UR9, URZ, 0x1f, UR15 ;  /* 0x0000001f3f097899 */ /* 0x000fe4000801140f */
[----:B------:R-:W-:Y:S01]  /*0480*/  IMAD.U32 R2, RZ, RZ, UR15 ;  /* 0x0000000fff027e24 */ /* 0x000fe2000f8e00ff */
[----:B------:R-:W-:-:S04]  /*0490*/  ULDC.64 UR18, c[0x0][0x298] ;  /* 0x0000a60000127ab9 */ /* 0x000fc80000000a00 */
[--C-:B------:R-:W-:Y:S01]  /*04a0*/  IADD3 R2, P0, P1, R2, UR6, R7.reuse ;  /* 0x0000000602027c10 */ /* 0x100fe2000f91e007 */
[----:B------:R-:W-:Y:S01]  /*04b0*/  IMAD.U32 R6, RZ, RZ, UR9 ;  /* 0x00000009ff067e24 */ /* 0x000fe2000f8e00ff */
[----:B------:R-:W-:Y:S01]  /*04c0*/  SHF.R.S32.HI R7, RZ, 0x1f, R7 ;  /* 0x0000001fff077819 */ /* 0x000fe20000011407 */
[----:B------:R-:W-:-:S03]  /*04d0*/  UIMAD UR9, UR5, UR18, URZ ;  /* 0x00000012050972a4 */ /* 0x000fc6000f8e023f */
[----:B------:R-:W-:Y:S01]  /*04e0*/  IADD3.X R3, R6, UR7, R7, P0, P1 ;  /* 0x0000000706037c10 */ /* 0x000fe200087e2407 */
[----:B------:R-:W-:Y:S01]  /*04f0*/  UIMAD UR9, UR17, UR19, UR9 ;  /* 0x00000013110972a4 */ /* 0x000fe2000f8e0209 */
[C---:B0-----:R-:W-:Y:S02]  /*0500*/  IMAD R4, R8.reuse, UR14, RZ ;  /* 0x0000000e08047c24 */ /* 0x041fe4000f8e02ff */
[----:B------:R-:W-:-:S04]  /*0510*/  IMAD.WIDE.U32 R2, R8, UR16, R2 ;  /* 0x0000001008027c25 */ /* 0x000fc8000f8e0002 */
[----:B------:R-:W-:-:S04]  /*0520*/  IMAD R5, R9, UR16, R4 ;  /* 0x0000001009057c24 */ /* 0x000fc8000f8e0204 */
[----:B------:R-:W-:Y:S01]  /*0530*/  IMAD.IADD R3, R3, 0x1, R5 ;  /* 0x0000000103037824 */ /* 0x000fe200078e0205 */
[----:B------:R-:W-:Y:S01]  /*0540*/  MOV R5, UR18 ;  /* 0x0000001200057c02 */ /* 0x000fe20008000f00 */
[----:B------:R-:W-:-:S04]  /*0550*/  ULDC.64 UR18, c[0x0][0x288] ;  /* 0x0000a20000127ab9 */ /* 0x000fc80000000a00 */
[----:B------:R-:W-:-:S04]  /*0560*/  IMAD.WIDE.U32 R2, R5, UR17, R2 ;  /* 0x0000001105027c25 */ /* 0x000fc8000f8e0002 */
[----:B------:R-:W-:Y:S01]  /*0570*/  VIADD R3, R3, UR9 ;  /* 0x0000000903037c36 */ /* 0x000fe20008000000 */
[----:B------:R-:W-:-:S04]  /*0580*/  LEA R4, P0, R2, UR18, 0x2 ;  /* 0x0000001202047c11 */ /* 0x000fc8000f8010ff */
[----:B------:R-:W-:-:S05]  /*0590*/  LEA.HI.X R5, R2, UR19, R3, 0x2, P0 ;  /* 0x0000001302057c11 */ /* 0x000fca00080f1403 */
[----:B------:R0:W5:Y:S04]  /*05a0*/  LDG.E R67, desc[UR10][R4.64] ;  /* 0x0000000a04437981 */ /* 0x000168000c1e1900 */
.L_x_1119:
[----:B------:R-:W-:Y:S05]  /*05b0*/  BSYNC B0 ;  /* 0x0000000000007941 */ /* 0x000fea0003800000 */
.L_x_1118:
[----:B------:R-:W-:Y:S01]  /*05c0*/  ISETP.GE.AND P1, PT, R0, UR20, PT ;  /* 0x0000001400007c0c */ /* 0x000fe2000bf26270 */
[----:B------:R-:W-:Y:S01]  /*05d0*/  BSSY B0, `(.L_x_1120) ;  /* 0x0000022000007945 */ /* 0x000fe20003800000 */
[----:B------:R-:W-:Y:S01]  /*05e0*/  IMAD.WIDE R74, R11, 0x40, R74 ;  /* 0x000000400b4a7825 */ /* 0x000fe200078e024a */
[----:B0-----:R-:W-:Y:S02]  /*05f0*/  CS2R R4, SRZ ;  /* 0x0000000000047805 */ /* 0x001fe4000001ff00 */
[----:B------:R-:W-:Y:S02]  /*0600*/  CS2R R6, SRZ ;  /* 0x0000000000067805 */ /* 0x000fe4000001ff00 */
[----:B------:R-:W-:Y:S02]  /*0610*/  CS2R R28, SRZ ;  /* 0x00000000001c7805 */ /* 0x000fe4000001ff00 */
[----:B------:R-:W-:-:S04]  /*0620*/  CS2R R30, SRZ ;  /* 0x00000000001e7805 */ /* 0x000fc8000001ff00 */
[----:B------:R-:W-:Y:S05]  /*0630*/  @P1 BRA `(.L_x_1121) ;  /* 0x00000000006c1947 */ /* 0x000fea0003800000 */
[----:B------:R-:W0:Y:S01]  /*0640*/  LDC.64 R10, c[0x0][0x230] ;  /* 0x00008c00ff0a7b82 */ /* 0x000e220000000a00 */
[----:B------:R-:W-:Y:S01]  /*0650*/  IMAD.SHL.U32 R8, R66, 0x8, RZ ;  /* 0x0000000842087824 */ /* 0x000fe200078e00ff */
[----:B------:R-:W-:Y:S02]  /*0660*/  ULDC.64 UR18, c[0x0][0x238] ;  /* 0x00008e0000127ab9 */ /* 0x000fe40000000a00 */
[----:B------:R-:W-:Y:S02]  /*0670*/  UIMAD UR6, UR5, UR18, URZ ;  /* 0x00000012050672a4 */ /* 0x000fe4000f8e023f */
[----:B------:R-:W-:Y:S02]  /*0680*/  SHF.R.S32.HI R9, RZ, 0x1f, R8 ;  /* 0x0000001fff097819 */ /* 0x000fe40000011408 */
[----:B------:R-:W-:Y:S01]  /*0690*/  UIMAD UR6, UR17, UR19, UR6 ;  /* 0x00000013110672a4 */ /* 0x000fe2000f8e0206 */
[----:B0-----:R-:W-:-:S04]  /*06a0*/  IMAD R2, R10, UR14, RZ ;  /* 0x0000000e0a027c24 */ /* 0x001fc8000f8e02ff */
[----:B------:R-:W-:Y:S02]  /*06b0*/  IMAD R11, R11, UR16, R2 ;  /* 0x000000100b0b7c24 */ /* 0x000fe4000f8e0202 */
[----:B------:R-:W-:Y:S01]  /*06c0*/  IMAD.WIDE.U32 R2, R10, UR16, R8 ;  /* 0x000000100a027c25 */ /* 0x000fe2000f8e0008 */
[----:B------:R-:W-:Y:S01]  /*06d0*/  MOV R9, UR18 ;  /* 0x0000001200097c02 */ /* 0x000fe20008000f00 */
[----:B------:R-:W-:Y:S02]  /*06e0*/  ULDC.64 UR18, c[0x0][0x228] ;  /* 0x00008a0000127ab9 */ /* 0x000fe40000000a00 */
[----:B------:R-:W-:Y:S02]  /*06f0*/  IMAD.IADD R3, R3, 0x1, R11 ;  /* 0x0000000103037824 */ /* 0x000fe400078e020b */
[----:B------:R-:W-:Y:S02]  /*0700*/  VIADD R10, R8, 0x80 ;  /* 0x00000080080a7836 */ /* 0x000fe40000000000 */
[----:B------:R-:W-:-:S04]  /*0710*/  IMAD.WIDE.U32 R2, R9, UR17, R2 ;  /* 0x0000001109027c25 */ /* 0x000fc8000f8e0002 */
[----:B------:R-:W-:Y:S02]  /*0720*/  IMAD R9, R75, UR18, RZ ;  /* 0x000000124b097c24 */ /* 0x000fe4000f8e02ff */
[----:B------:R-:W-:Y:S01]  /*0730*/  VIADD R3, R3, UR6 ;  /* 0x0000000603037c36 */ /* 0x000fe20008000000 */
[----:B------:R-:W-:Y:S01]  /*0740*/  ULDC UR6, c[0x0][0x21c] ;  /* 0x0000870000067ab9 */ /* 0x000fe20000000800 */
[----:B------:R-:W-:Y:S01]  /*0750*/  IMAD R9, R74, UR19, R9 ;  /* 0x000000134a097c24 */ /* 0x000fe2000f8e0209 */
[----:B------:R-:W-:Y:S01]  /*0760*/  ISETP.GE.AND P0, PT, R8, UR6, PT ;  /* 0x0000000608007c0c */ /* 0x000fe2000bf06270 */
[----:B------:R-:W-:Y:S01]  /*0770*/  IMAD.WIDE.U32 R2, R74, UR18, R2 ;  /* 0x000000124a027c25 */ /* 0x000fe2000f8e0002 */
[----:B------:R-:W-:Y:S01]  /*0780*/  ISETP.GE.AND P2, PT, R10, UR6, PT ;  /* 0x000000060a007c0c */ /* 0x000fe2000bf46270 */
[----:B------:R-:W-:Y:S02]  /*0790*/  ULDC.64 UR6, c[0x0][0x210] ;  /* 0x0000840000067ab9 */ /* 0x000fe40000000a00 */
[----:B------:R-:W-:Y:S01]  /*07a0*/  IMAD.IADD R3, R3, 0x1, R9 ;  /* 0x0000000103037824 */ /* 0x000fe200078e0209 */
[----:B------:R-:W-:-:S04]  /*07b0*/  LEA R8, P3, R2, UR6, 0x1 ;  /* 0x0000000602087c11 */ /* 0x000fc8000f8608ff */
[----:B------:R-:W-:-:S05]  /*07c0*/  LEA.HI.X R9, R2, UR7, R3, 0x1, P3 ;  /* 0x0000000702097c11 */ /* 0x000fca00098f0c03 */
[----:B------:R0:W5:Y:S04]  /*07d0*/  @!P0 LDG.E.128 R4, desc[UR10][R8.64] ;  /* 0x0000000a08048981 */ /* 0x000168000c1e1d00 */
[----:B------:R0:W5:Y:S02]  /*07e0*/  @!P2 LDG.E.128 R28, desc[UR10][R8.64+0x100] ;  /* 0x0001000a081ca981 */ /* 0x000164000c1e1d00 */
.L_x_1121:
[----:B------:R-:W-:Y:S05]  /*07f0*/  BSYNC B0 ;  /* 0x0000000000007941 */ /* 0x000fea0003800000 */
.L_x_1120:
[----:B------:R-:W-:Y:S01]  /*0800*/  UIMAD UR9, UR13, -0x40, UR8 ;  /* 0xffffffc00d0978a4 */ /* 0x000fe2000f8e0208 */
[----:B------:R-:W-:Y:S01]  /*0810*/  IADD3 R0, R0, 0x10, RZ ;  /* 0x0000001000007810 */ /* 0x000fe20007ffe0ff */
[----:B------:R-:W-:Y:S01]  /*0820*/  BSSY B0, `(.L_x_1122) ;  /* 0x000003e000007945 */ /* 0x000fe20003800000 */
[----:B------:R-:W-:Y:S02]  /*0830*/  CS2R R44, SRZ ;  /* 0x00000000002c7805 */ /* 0x000fe4000001ff00 */
[----:B------:R-:W-:Y:S02]  /*0840*/  CS2R R46, SRZ ;  /* 0x00000000002e7805 */ /* 0x000fe4000001ff00 */
[----:B------:R-:W-:Y:S02]  /*0850*/  CS2R R24, SRZ ;  /* 0x0000000000187805 */ /* 0x000fe4000001ff00 */
[----:B------:R-:W-:Y:S02]  /*0860*/  ISETP.GE.AND P0, PT, R0, UR9, PT ;  /* 0x0000000900007c0c */ /* 0x000fe4000bf06270 */
[----:B------:R-:W-:-:S11]  /*0870*/  CS2R R26, SRZ ;  /* 0x00000000001a7805 */ /* 0x000fd6000001ff00 */
[----:B------:R-:W-:Y:S05]  /*0880*/  @P0 BRA `(.L_x_1123) ;  /* 0x0000000000dc0947 */ /* 0x000fea0003800000 */
[----:B------:R-:W1:Y:S01]  /*0890*/  LDC R3, c[0x0][0x21c] ;  /* 0x00008700ff037b82 */ /* 0x000e620000000800 */
[----:B0-----:R-:W-:Y:S01]  /*08a0*/  IMAD.SHL.U32 R8, R66, 0x8, RZ ;  /* 0x0000000842087824 */ /* 0x001fe200078e00ff */
[----:B------:R-:W-:Y:S03]  /*08b0*/  BSSY B1, `(.L_x_1124) ;  /* 0x000001c000017945 */ /* 0x000fe60003800000 */
[C---:B------:R-:W-:Y:S01]  /*08c0*/  VIADD R0, R8.reuse, 0x80 ;  /* 0x0000008008007836 */ /* 0x040fe20000000000 */
[----:B-1----:R-:W-:-:S04]  /*08d0*/  ISETP.GE.AND P0, PT, R8, R3, PT ;  /* 0x000000030800720c */ /* 0x002fc80003f06270 */
[----:B------:R-:W-:-:S09]  /*08e0*/  ISETP.GE.AND P2, PT, R0, R3, PT ;  /* 0x000000030000720c */ /* 0x000fd20003f46270 */
[----:B------:R-:W-:Y:S05]  /*08f0*/  @P0 BRA `(.L_x_1125) ;  /* 0x00000000005c0947 */ /* 0x000fea0003800000 */
[----:B------:R-:W0:Y:S01]  /*0900*/  LDC.64 R10, c[0x0][0x230] ;  /* 0x00008c00ff0a7b82 */ /* 0x000e220000000a00 */
[----:B------:R-:W-:Y:S01]  /*0910*/  SHF.R.S32.HI R9, RZ, 0x1f, R8 ;  /* 0x0000001fff097819 */ /* 0x000fe20000011408 */
[----:B------:R-:W-:Y:S02]  /*0920*/  ULDC.64 UR18, c[0x0][0x238] ;  /* 0x00008e0000127ab9 */ /* 0x000fe40000000a00 */
[----:B------:R-:W-:Y:S02]  /*0930*/  UIMAD UR6, UR5, UR18, URZ ;  /* 0x00000012050672a4 */ /* 0x000fe4000f8e023f */
[----:B------:R-:W-:Y:S02]  /*0940*/  MOV R13, UR18 ;  /* 0x00000012000d7c02 */ /* 0x000fe40008000f00 */
[----:B------:R-:W-:-:S03]  /*0950*/  UIMAD UR6, UR17, UR19, UR6 ;  /* 0x00000013110672a4 */ /* 0x000fc6000f8e0206 */
[----:B------:R-:W-:Y:S01]  /*0960*/  ULDC.64 UR18, c[0x0][0x228] ;  /* 0x00008a0000127ab9 */ /* 0x000fe20000000a00 */
[C---:B0-----:R-:W-:Y:S02]  /*0970*/  IMAD R0, R10.reuse, UR14, RZ ;  /* 0x0000000e0a007c24 */ /* 0x041fe4000f8e02ff */
[----:B------:R-:W-:-:S04]  /*0980*/  IMAD.WIDE.U32 R2, R10, UR16, R8 ;  /* 0x000000100a027c25 */ /* 0x000fc8000f8e0008 */
[----:B------:R-:W-:-:S04]  /*0990*/  IMAD R11, R11, UR16, R0 ;  /* 0x000000100b0b7c24 */ /* 0x000fc8000f8e0200 */
[----:B------:R-:W-:Y:S01]  /*09a0*/  IMAD.IADD R3, R3, 0x1, R11 ;  /* 0x0000000103037824 */ /* 0x000fe200078e020b */
[----:B------:R-:W-:Y:S01]  /*09b0*/  IADD3 R11, P0, R74, 0x10, RZ ;  /* 0x000000104a0b7810 */ /* 0x000fe20007f1e0ff */
[----:B------:R-:W-:-:S04]  /*09c0*/  IMAD.WIDE.U32 R2, R13, UR17, R2 ;  /* 0x000000110d027c25 */ /* 0x000fc8000f8e0002 */
[----:B------:R-:W-:Y:S02]  /*09d0*/  IMAD.X R0, RZ, RZ, R75, P0 ;  /* 0x000000ffff007224 */ /* 0x000fe400000e064b */
[----:B------:R-:W-:Y:S01]  /*09e0*/  VIADD R3, R3, UR6 ;  /* 0x0000000603037c36 */ /* 0x000fe20008000000 */
[----:B------:R-:W-:Y:S01]  /*09f0*/  ULDC.64 UR6, c[0x0][0x210] ;  /* 0x0000840000067ab9 */ /* 0x000fe20000000a00 */
[----:B------:R-:W-:Y:S02]  /*0a00*/  IMAD R0, R0, UR18, RZ ;  /* 0x0000001200007c24 */ /* 0x000fe4000f8e02ff */
[----:B------:R-:W-:-:S04]  /*0a10*/  IMAD.WIDE.U32 R2, R11, UR18, R2 ;  /* 0x000000120b027c25 */ /* 0x000fc8000f8e0002 */
[----:B------:R-:W-:Y:S01]  /*0a20*/  IMAD R13, R11, UR19, R0 ;  /* 0x000000130b0d7c24 */ /* 0x000fe2000f8e0200 */
[----:B------:R-:W-:-:S03]  /*0a30*/  LEA R44, P0, R2, UR6, 0x1 ;  /* 0x00000006022c7c11 */ /* 0x000fc6000f8008ff */
[----:B------:R-:W-:-:S05]  /*0a40*/  IMAD.IADD R3, R3, 0x1, R13 ;  /* 0x0000000103037824 */ /* 0x000fca00078e020d */
[----:B------:R-:W-:-:S06]  /*0a50*/  LEA.HI.X R45, R2, UR7, R3, 0x1, P0 ;  /* 0x00000007022d7c11 */ /* 0x000fcc00080f0c03 */
[----:B------:R-:W5:Y:S02]  /*0a60*/  LDG.E.128 R44, desc[UR10][R44.64] ;  /* 0x0000000a2c2c7981 */ /* 0x000f64000c1e1d00 */
.L_x_1125:
[----:B------:R-:W-:Y:S05]  /*0a70*/  BSYNC B1 ;  /* 0x0000000000017941 */ /* 0x000fea0003800000 */
.L_x_1124:
[----:B------:R-:W-:Y:S05]  /*0a80*/  @P2 BRA `(.L_x_1123) ;  /* 0x00000000005c2947 */ /* 0x000fea0003800000 */
[----:B------:R-:W0:Y:S01]  /*0a90*/  LDC.64 R2, c[0x0][0x230] ;  /* 0x00008c00ff027b82 */ /* 0x000e220000000a00 */
[----:B------:R-:W-:Y:S01]  /*0aa0*/  SHF.R.S32.HI R9, RZ, 0x1f, R8 ;  /* 0x0000001fff097819 */ /* 0x000fe20000011408 */
[----:B------:R-:W-:Y:S02]  /*0ab0*/  ULDC.64 UR18, c[0x0][0x238] ;  /* 0x00008e0000127ab9 */ /* 0x000fe40000000a00 */
[----:B------:R-:W-:Y:S02]  /*0ac0*/  UIMAD UR6, UR5, UR18, URZ ;  /* 0x00000012050672a4 */ /* 0x000fe4000f8e023f */
[----:B------:R-:W-:Y:S02]  /*0ad0*/  IMAD.U32 R11, RZ, RZ, UR18 ;  /* 0x00000012ff0b7e24 */ /* 0x000fe4000f8e00ff */
[----:B------:R-:W-:-:S03]  /*0ae0*/  UIMAD UR6, UR17, UR19, UR6 ;  /* 0x00000013110672a4 */ /* 0x000fc6000f8e0206 */
[----:B------:R-:W-:Y:S01]  /*0af0*/  ULDC.64 UR18, c[0x0][0x228] ;  /* 0x00008a0000127ab9 */ /* 0x000fe20000000a00 */
[C---:B0-----:R-:W-:Y:S02]  /*0b00*/  IMAD R0, R2.reuse, UR14, RZ ;  /* 0x0000000e02007c24 */ /* 0x041fe4000f8e02ff */
[----:B------:R-:W-:-:S04]  /*0b10*/  IMAD.WIDE.U32 R8, R2, UR16, R8 ;  /* 0x0000001002087c25 */ /* 0x000fc8000f8e0008 */
[----:B------:R-:W-:-:S05]  /*0b20*/  IMAD R3, R3, UR16, R0 ;  /* 0x0000001003037c24 */ /* 0x000fca000f8e0200 */
[----:B------:R-:W-:Y:S02]  /*0b30*/  IADD3 R9, R9, R3, RZ ;  /* 0x0000000309097210 */ /* 0x000fe40007ffe0ff */
        /* <DEDUP_REMOVED lines=8> */
[----:B------:R-:W-:-:S04]  /*0bc0*/  LEA R24, P0, R8, UR6, 0x1 ;  /* 0x0000000608187c11 */ /* 0x000fc8000f8008ff */
[----:B------:R-:W-:-:S04]  /*0bd0*/  IADD3 R11, R9, R11, RZ ;  /* 0x0000000b090b7210 */ /* 0x000fc80007ffe0ff */
[----:B------:R-:W-:-:S06]  /*0be0*/  LEA.HI.X R25, R8, UR7, R11, 0x1, P0 ;  /* 0x0000000708197c11 */ /* 0x000fcc00080f0c0b */
[----:B------:R-:W5:Y:S02]  /*0bf0*/  LDG.E.128 R24, desc[UR10][R24.64+0x100] ;  /* 0x0001000a18187981 */ /* 0x000f64000c1e1d00 */
.L_x_1123:
[----:B------:R-:W-:Y:S05]  /*0c00*/  BSYNC B0 ;  /* 0x0000000000007941 */ /* 0x000fea0003800000 */
.L_x_1122:
[----:B------:R-:W-:Y:S01]  /*0c10*/  LEA.HI.SX32 R0, R40, 0x20, 0x1c ;  /* 0x0000002028007811 */ /* 0x000fe200078fe2ff */
[----:B------:R-:W-:Y:S01]  /*0c20*/  BSSY B0, `(.L_x_1126) ;  /* 0x000003e000007945 */ /* 0x000fe20003800000 */
[----:B------:R-:W-:Y:S02]  /*0c30*/  CS2R R36, SRZ ;  /* 0x0000000000247805 */ /* 0x000fe4000001ff00 */
[----:B------:R-:W-:Y:S02]  /*0c40*/  CS2R R38, SRZ ;  /* 0x0000000000267805 */ /* 0x000fe4000001ff00 */
[----:B------:R-:W-:Y:S02]  /*0c50*/  ISETP.GE.AND P2, PT, R0, UR9, PT ;  /* 0x0000000900007c0c */ /* 0x000fe4000bf46270 */
[----:B------:R-:W-:Y:S02]  /*0c60*/  CS2R R32, SRZ ;  /* 0x0000000000207805 */ /* 0x000fe4000001ff00 */
[----:B------:R-:W-:-:S09]  /*0c70*/  CS2R R34, SRZ ;  /* 0x0000000000227805 */ /* 0x000fd2000001ff00 */
        /* <DEDUP_REMOVED lines=31> */
.L_x_1129:
[----:B------:R-:W-:Y:S05]  /*0e70*/  BSYNC B1 ;  /* 0x0000000000017941 */ /* 0x000fea0003800000 */
.L_x_1128:
        /* <DEDUP_REMOVED lines=24> */
.L_x_1127:
[----:B------:R-:W-:Y:S05]  /*1000*/  BSYNC B0 ;  /* 0x0000000000007941 */ /* 0x000fea0003800000 */
.L_x_1126:
[----:B------:R-:W1:Y:S01]  /*1010*/  LDC.64 R42, c[0x0][0x250] ;  /* 0x00009400ff2a7b82 */ /* 0x000e620000000a00 */
[C---:B-----5:R-:W-:Y:S01]  /*1020*/  SHF.L.U32 R96, R25.reuse, 0x10, RZ ;  /* 0x0000001019607819 */ /* 0x060fe200000006ff */
[----:B------:R-:W-:Y:S01]  /*1030*/  IMAD.SHL.U32 R76, R66, 0x8, RZ ;  /* 0x00000008424c7824 */ /* 0x000fe200078e00ff */
[----:B------:R-:W-:Y:S01]  /*1040*/  LOP3.LUT R99, R25, 0xffff0000, RZ, 0xc0, !PT ;  /* 0xffff000019637812 */ /* 0x000fe200078ec0ff */
[----:B------:R-:W-:Y:S01]  /*1050*/  IMAD.U32 R94, R24, 0x10000, RZ ;  /* 0x00010000185e7824 */ /* 0x000fe200078e00ff */
[----:B------:R-:W-:Y:S01]  /*1060*/  LEA.HI.SX32 R25, R40, 0x30, 0x1c ;  /* 0x0000003028197811 */ /* 0x000fe200078fe2ff */
[----:B------:R-:W-:Y:S01]  /*1070*/  BSSY B0, `(.L_x_1130) ;  /* 0x0000055000007945 */ /* 0x000fe20003800000 */
[----:B------:R-:W-:Y:S01]  /*1080*/  LOP3.LUT R97, R24, 0xffff0000, RZ, 0xc0, !PT ;  /* 0xffff000018617812 */ /* 0x000fe200078ec0ff */
[----:B------:R-:W-:Y:S01]  /*1090*/  IMAD.U32 R19, R7, 0x10000, RZ ;  /* 0x0001000007137824 */ /* 0x000fe200078e00ff */
[----:B------:R-:W-:Y:S01]  /*10a0*/  ISETP.GE.AND P0, PT, R25, UR9, PT ;  /* 0x0000000919007c0c */ /* 0x000fe2000bf06270 */
[----:B------:R-:W-:Y:S01]  /*10b0*/  IMAD.U32 R64, R4, 0x10000, RZ ;  /* 0x0001000004407824 */ /* 0x000fe200078e00ff */
[----:B------:R-:W-:Y:S01]  /*10c0*/  SHF.R.S32.HI R77, RZ, 0x1f, R76 ;  /* 0x0000001fff4d7819 */ /* 0x000fe2000001144c */
[----:B------:R-:W-:Y:S01]  /*10d0*/  IMAD.U32 R23, R5, 0x10000, RZ ;  /* 0x0001000005177824 */ /* 0x000fe200078e00ff */
[----:B------:R-:W-:Y:S01]  /*10e0*/  SHF.L.U32 R21, R6, 0x10, RZ ;  /* 0x0000001006157819 */ /* 0x000fe200000006ff */
[----:B------:R-:W-:Y:S01]  /*10f0*/  IMAD.U32 R0, R28, 0x10000, RZ ;  /* 0x000100001c007824 */ /* 0x000fe200078e00ff */
[----:B------:R-:W-:Y:S01]  /*1100*/  LOP3.LUT R20, R6, 0xffff0000, RZ, 0xc0, !PT ;  /* 0xffff000006147812 */ /* 0x000fe200078ec0ff */
[----:B------:R-:W-:Y:S01]  /*1110*/  IMAD.U32 R68, R29, 0x10000, RZ ;  /* 0x000100001d447824 */ /* 0x000fe200078e00ff */
[----:B------:R-:W-:Y:S01]  /*1120*/  LOP3.LUT R18, R7, 0xffff0000, RZ, 0xc0, !PT ;  /* 0xffff000007127812 */ /* 0x000fe200078ec0ff */
[----:B------:R-:W-:Y:S01]  /*1130*/  IMAD.U32 R7, R37, 0x10000, RZ ;  /* 0x0001000025077824 */ /* 0x000fe200078e00ff */
[----:B------:R-:W-:Y:S01]  /*1140*/  LOP3.LUT R65, R4, 0xffff0000, RZ, 0xc0, !PT ;  /* 0xffff000004417812 */ /* 0x000fe200078ec0ff */
[----:B------:R-:W-:Y:S01]  /*1150*/  IMAD.U32 R72, R31, 0x10000, RZ ;  /* 0x000100001f487824 */ /* 0x000fe200078e00ff */
[----:B------:R-:W-:Y:S01]  /*1160*/  LOP3.LUT R22, R5, 0xffff0000, RZ, 0xc0, !PT ;  /* 0xffff000005167812 */ /* 0x000fe200078ec0ff */
[----:B------:R-:W-:Y:S01]  /*1170*/  IMAD.U32 R98, R26, 0x10000, RZ ;  /* 0x000100001a627824 */ /* 0x000fe200078e00ff */
[----:B0-----:R-:W-:Y:S01]  /*1180*/  LOP3.LUT R9, R36, 0xffff0000, RZ, 0xc0, !PT ;  /* 0xffff000024097812 */ /* 0x001fe200078ec0ff */
[----:B-1----:R-:W-:Y:S01]  /*1190*/  IMAD R24, R42, UR14, RZ ;  /* 0x0000000e2a187c24 */ /* 0x002fe2000f8e02ff */
[----:B------:R-:W-:Y:S01]  /*11a0*/  SHF.L.U32 R8, R36, 0x10, RZ ;  /* 0x0000001024087819 */ /* 0x000fe200000006ff */
[----:B------:R-:W-:Y:S01]  /*11b0*/  IMAD.U32 R16, R44, 0x10000, RZ ;  /* 0x000100002c107824 */ /* 0x000fe200078e00ff */
[----:B------:R-:W-:Y:S01]  /*11c0*/  LOP3.LUT R6, R37, 0xffff0000, RZ, 0xc0, !PT ;  /* 0xffff000025067812 */ /* 0x000fe200078ec0ff */
[----:B------:R-:W-:Y:S01]  /*11d0*/  IMAD R43, R43, UR16, R24 ;  /* 0x000000102b2b7c24 */ /* 0x000fe2000f8e0218 */
[----:B------:R-:W-:Y:S01]  /*11e0*/  LOP3.LUT R69, R28, 0xffff0000, RZ, 0xc0, !PT ;  /* 0xffff00001c457812 */ /* 0x000fe200078ec0ff */
[----:B------:R-:W-:Y:S01]  /*11f0*/  IMAD.U32 R13, R46, 0x10000, RZ ;  /* 0x000100002e0d7824 */ /* 0x000fe200078e00ff */
[----:B------:R-:W-:Y:S01]  /*1200*/  LOP3.LUT R71, R29, 0xffff0000, RZ, 0xc0, !PT ;  /* 0xffff00001d477812 */ /* 0x000fe200078ec0ff */
[----:B------:R-:W-:Y:S01]  /*1210*/  IMAD.U32 R11, R47, 0x10000, RZ ;  /* 0x000100002f0b7824 */ /* 0x000fe200078e00ff */
[----:B------:R-:W-:Y:S01]  /*1220*/  SHF.L.U32 R70, R30, 0x10, RZ ;  /* 0x000000101e467819 */ /* 0x000fe200000006ff */
[----:B------:R-:W-:Y:S01]  /*1230*/  IMAD.U32 R5, R38, 0x10000, RZ ;  /* 0x0001000026057824 */ /* 0x000fe200078e00ff */
[----:B------:R-:W-:Y:S01]  /*1240*/  LOP3.LUT R73, R30, 0xffff0000, RZ, 0xc0, !PT ;  /* 0xffff00001e497812 */ /* 0x000fe200078ec0ff */
[----:B------:R-:W-:Y:S01]  /*1250*/  IMAD.WIDE.U32 R36, R42, UR16, R76 ;  /* 0x000000102a247c25 */ /* 0x000fe2000f8e004c */
[----:B------:R-:W-:-:S02]  /*1260*/  LOP3.LUT R95, R31, 0xffff0000, RZ, 0xc0, !PT ;  /* 0xffff00001f5f7812 */ /* 0x000fc400078ec0ff */
[----:B------:R-:W-:Y:S02]  /*1270*/  CS2R R24, SRZ ;  /* 0x0000000000187805 */ /* 0x000fe4000001ff00 */
[----:B------:R-:W-:Y:S01]  /*1280*/  LOP3.LUT R101, R26, 0xffff0000, RZ, 0xc0, !PT ;  /* 0xffff00001a657812 */ /* 0x000fe200078ec0ff */
[----:B------:R-:W-:Y:S01]  /*1290*/  IMAD.U32 R102, R32, 0x10000, RZ ;  /* 0x0001000020667824 */ /* 0x000fe200078e00ff */
[----:B------:R-:W-:Y:S01]  /*12a0*/  SHF.L.U32 R100, R27, 0x10, RZ ;  /* 0x000000101b647819 */ /* 0x000fe200000006ff */
[----:B------:R-:W-:Y:S01]  /*12b0*/  IMAD.U32 R104, R33, 0x10000, RZ ;  /* 0x0001000021687824 */ /* 0x000fe200078e00ff */
[----:B------:R-:W-:Y:S01]  /*12c0*/  LOP3.LUT R103, R27, 0xffff0000, RZ, 0xc0, !PT ;  /* 0xffff00001b677812 */ /* 0x000fe200078ec0ff */
[----:B------:R-:W-:Y:S01]  /*12d0*/  IMAD.U32 R109, R35, 0x10000, RZ ;  /* 0x00010000236d7824 */ /* 0x000fe200078e00ff */
[----:B------:R-:W-:Y:S02]  /*12e0*/  LOP3.LUT R17, R44, 0xffff0000, RZ, 0xc0, !PT ;  /* 0xffff00002c117812 */ /* 0x000fe400078ec0ff */
[----:B------:R-:W-:-:S02]  /*12f0*/  CS2R R26, SRZ ;  /* 0x00000000001a7805 */ /* 0x000fc4000001ff00 */
[C---:B------:R-:W-:Y:S02]  /*1300*/  SHF.L.U32 R15, R45.reuse, 0x10, RZ ;  /* 0x000000102d0f7819 */ /* 0x040fe400000006ff */
[----:B------:R-:W-:Y:S02]  /*1310*/  CS2R R28, SRZ ;  /* 0x00000000001c7805 */ /* 0x000fe4000001ff00 */
[----:B------:R-:W-:Y:S02]  /*1320*/  LOP3.LUT R14, R45, 0xffff0000, RZ, 0xc0, !PT ;  /* 0xffff00002d0e7812 */ /* 0x000fe400078ec0ff */
[----:B------:R-:W-:Y:S02]  /*1330*/  CS2R R30, SRZ ;  /* 0x00000000001e7805 */ /* 0x000fe4000001ff00 */
[----:B------:R-:W-:Y:S02]  /*1340*/  LOP3.LUT R12, R46, 0xffff0000, RZ, 0xc0, !PT ;  /* 0xffff00002e0c7812 */ /* 0x000fe400078ec0ff */
[----:B------:R-:W-:-:S02]  /*1350*/  LOP3.LUT R10, R47, 0xffff0000, RZ, 0xc0, !PT ;  /* 0xffff00002f0a7812 */ /* 0x000fc400078ec0ff */
[----:B------:R-:W-:Y:S02]  /*1360*/  LOP3.LUT R4, R38, 0xffff0000, RZ, 0xc0, !PT ;  /* 0xffff000026047812 */ /* 0x000fe400078ec0ff */
[C---:B------:R-:W-:Y:S02]  /*1370*/  SHF.L.U32 R3, R39.reuse, 0x10, RZ ;  /* 0x0000001027037819 */ /* 0x040fe400000006ff */
[----:B------:R-:W-:Y:S02]  /*1380*/  LOP3.LUT R2, R39, 0xffff0000, RZ, 0xc0, !PT ;  /* 0xffff000027027812 */ /* 0x000fe400078ec0ff */
[----:B------:R-:W-:Y:S02]  /*1390*/  LOP3.LUT R105, R32, 0xffff0000, RZ, 0xc0, !PT ;  /* 0xffff000020697812 */ /* 0x000fe400078ec0ff */
[----:B------:R-:W-:Y:S02]  /*13a0*/  LOP3.LUT R107, R33, 0xffff0000, RZ, 0xc0, !PT ;  /* 0xffff0000216b7812 */ /* 0x000fe400078ec0ff */
[----:B------:R-:W-:-:S02]  /*13b0*/  SHF.L.U32 R106, R34, 0x10, RZ ;  /* 0x00000010226a7819 */ /* 0x000fc400000006ff */
[----:B------:R-:W-:Y:S02]  /*13c0*/  LOP3.LUT R108, R34, 0xffff0000, RZ, 0xc0, !PT ;  /* 0xffff0000226c7812 */ /* 0x000fe400078ec0ff */
[----:B------:R-:W-:Y:S01]  /*13d0*/  LEA.HI.SX32 R40, R40, 0x10, 0x1c ;  /* 0x0000001028287811 */ /* 0x000fe200078fe2ff */
[----:B------:R-:W-:Y:S06]  /*13e0*/  @P0 BRA `(.L_x_1131) ;  /* 0x0000000000740947 */ /* 0x000fec0003800000 */
[----:B------:R-:W0:Y:S01]  /*13f0*/  LDC.64 R38, c[0x0][0x230] ;  /* 0x00008c00ff267b82 */ /* 0x000e220000000a00 */
[----:B------:R-:W-:Y:S01]  /*1400*/  IMAD.SHL.U32 R32, R66, 0x8, RZ ;  /* 0x0000000842207824 */ /* 0x000fe200078e00ff */
[----:B------:R-:W-:Y:S02]  /*1410*/  ULDC.64 UR18, c[0x0][0x238] ;  /* 0x00008e0000127ab9 */ /* 0x000fe40000000a00 */
[----:B------:R-:W-:Y:S01]  /*1420*/  UIMAD UR6, UR5, UR18, URZ ;  /* 0x00000012050672a4 */ /* 0x000fe2000f8e023f */
[----:B------:R-:W-:Y:S01]  /*1430*/  VIADD R42, R32, 0x80 ;  /* 0x00000080202a7836 */ /* 0x000fe20000000000 */
[----:B------:R-:W-:Y:S02]  /*1440*/  SHF.R.S32.HI R33, RZ, 0x1f, R32 ;  /* 0x0000001fff217819 */ /* 0x000fe40000011420 */
[----:B------:R-:W-:Y:S01]  /*1450*/  UIMAD UR6, UR17, UR19, UR6 ;  /* 0x00000013110672a4 */ /* 0x000fe2000f8e0206 */
[----:B0-----:R-:W-:-:S04]  /*1460*/  IMAD R34, R38, UR14, RZ ;  /* 0x0000000e26227c24 */ /* 0x001fc8000f8e02ff */
[----:B------:R-:W-:Y:S02]  /*1470*/  IMAD R41, R39, UR16, R34 ;  /* 0x0000001027297c24 */ /* 0x000fe4000f8e0222 */
[----:B------:R-:W-:Y:S01]  /*1480*/  IMAD.WIDE.U32 R38, R38, UR16, R32 ;  /* 0x0000001026267c25 */ /* 0x000fe2000f8e0020 */
[----:B------:R-:W-:-:S04]  /*1490*/  IADD3 R33, P3, R74, 0x30, RZ ;  /* 0x000000304a217810 */ /* 0x000fc80007f7e0ff */
[----:B------:R-:W-:Y:S01]  /*14a0*/  IADD3 R39, R39, R41, RZ ;  /* 0x0000002927277210 */ /* 0x000fe20007ffe0ff */
[----:B------:R-:W-:Y:S01]  /*14b0*/  IMAD.U32 R41, RZ, RZ, UR18 ;  /* 0x00000012ff297e24 */ /* 0x000fe2000f8e00ff */
[----:B------:R-:W-:Y:S01]  /*14c0*/  ULDC.64 UR18, c[0x0][0x228] ;  /* 0x00008a0000127ab9 */ /* 0x000fe20000000a00 */
[----:B------:R-:W-:Y:S02]  /*14d0*/  IMAD.X R34, RZ, RZ, R75, P3 ;  /* 0x000000ffff227224 */ /* 0x000fe400018e064b */
[----:B------:R-:W-:-:S04]  /*14e0*/  IMAD.WIDE.U32 R38, R41, UR17, R38 ;  /* 0x0000001129267c25 */ /* 0x000fc8000f8e0026 */
[----:B------:R-:W-:Y:S01]  /*14f0*/  IMAD R34, R34, UR18, RZ ;  /* 0x0000001222227c24 */ /* 0x000fe2000f8e02ff */
[----:B------:R-:W-:Y:S01]  /*1500*/  IADD3 R39, R39, UR6, RZ ;  /* 0x0000000627277c10 */ /* 0x000fe2000fffe0ff */
[----:B------:R-:W-:Y:S02]  /*1510*/  ULDC UR6, c[0x0][0x21c] ;  /* 0x0000870000067ab9 */ /* 0x000fe40000000800 */
[C---:B------:R-:W-:Y:S01]  /*1520*/  IMAD R41, R33.reuse, UR19, R34 ;  /* 0x0000001321297c24 */ /* 0x040fe2000f8e0222 */
        /* <DEDUP_REMOVED lines=9> */
.L_x_1131:
[----:B------:R-:W-:Y:S05]  /*15c0*/  BSYNC B0 ;  /* 0x0000000000007941 */ /* 0x000fea0003800000 */
.L_x_1130:
[----:B------:R-:W-:Y:S01]  /*15d0*/  ULDC.64 UR6, c[0x0][0x258] ;  /* 0x0000960000067ab9 */ /* 0x000fe20000000a00 */
[----:B------:R-:W-:Y:S01]  /*15e0*/  IADD3 R37, R37, R43, RZ ;  /* 0x0000002b25257210 */ /* 0x000fe20007ffe0ff */
[----:B------:R-:W-:Y:S01]  /*15f0*/  IMAD.U32 R79, RZ, RZ, UR6 ;  /* 0x00000006ff4f7e24 */ /* 0x000fe2000f8e00ff */
[----:B------:R-:W-:Y:S01]  /*1600*/  UIMAD UR6, UR5, UR6, URZ ;  /* 0x00000006050672a4 */ /* 0x000fe2000f8e023f */
[----:B------:R-:W-:Y:S01]  /*1610*/  BSSY B0, `(.L_x_1132) ;  /* 0x0000026000007945 */ /* 0x000fe20003800000 */
[----:B------:R-:W-:Y:S01]  /*1620*/  LOP3.LUT R110, R35, 0xffff0000, RZ, 0xc0, !PT ;  /* 0xffff0000236e7812 */ /* 0x000fe200078ec0ff */
[----:B------:R-:W-:Y:S01]  /*1630*/  IMAD.WIDE.U32 R78, R79, UR17, R36 ;  /* 0x000000114f4e7c25 */ /* 0x000fe2000f8e0024 */
[----:B------:R-:W-:Y:S01]  /*1640*/  UIMAD UR6, UR17, UR7, UR6 ;  /* 0x00000007110672a4 */ /* 0x000fe2000f8e0206 */
[----:B------:R-:W-:Y:S02]  /*1650*/  ISETP.GE.AND P3, PT, R40, UR9, PT ;  /* 0x0000000928007c0c */ /* 0x000fe4000bf66270 */
[----:B0-----:R-:W-:-:S02]  /*1660*/  CS2R R32, SRZ ;  /* 0x0000000000207805 */ /* 0x001fc4000001ff00 */
[----:B------:R-:W-:Y:S02]  /*1670*/  CS2R R34, SRZ ;  /* 0x0000000000227805 */ /* 0x000fe4000001ff00 */
[----:B------:R-:W-:Y:S02]  /*1680*/  CS2R R36, SRZ ;  /* 0x0000000000247805 */ /* 0x000fe4000001ff00 */
[----:B------:R-:W-:Y:S01]  /*1690*/  CS2R R38, SRZ ;  /* 0x0000000000267805 */ /* 0x000fe2000001ff00 */
[----:B------:R-:W-:Y:S01]  /*16a0*/  VIADD R81, R79, UR6 ;  /* 0x000000064f517c36 */ /* 0x000fe20008000000 */
        /* <DEDUP_REMOVED lines=12> */
[----:B------:R-:W-:Y:S06]  /*1770*/  @P1 BRA `(.L_x_1133) ;  /* 0x00000000003c1947 */ /* 0x000fec0003800000 */
[----:B------:R-:W-:Y:S01]  /*1780*/  ULDC.64 UR6, c[0x0][0x248] ;  /* 0x0000920000067ab9 */ /* 0x000fe20000000a00 */
[----:B------:R-:W-:Y:S01]  /*1790*/  IMAD.MOV.U32 R80, RZ, RZ, R78 ;  /* 0x000000ffff507224 */ /* 0x000fe200078e004e */
[----:B------:R-:W-:Y:S01]  /*17a0*/  IADD3 R82, R76, 0x80, RZ ;  /* 0x000000804c527810 */ /* 0x000fe20007ffe0ff */
[----:B------:R-:W-:Y:S01]  /*17b0*/  IMAD R83, R75, UR6, RZ ;  /* 0x000000064b537c24 */ /* 0x000fe2000f8e02ff */
[----:B------:R-:W-:Y:S01]  /*17c0*/  ULDC UR14, c[0x0][0x21c] ;  /* 0x00008700000e7ab9 */ /* 0x000fe20000000800 */
[----:B------:R-:W-:Y:S01]  /*17d0*/  IMAD.WIDE.U32 R84, R74, UR6, R80 ;  /* 0x000000064a547c25 */ /* 0x000fe2000f8e0050 */
[----:B------:R-:W-:Y:S02]  /*17e0*/  ISETP.GE.AND P4, PT, R76, UR14, PT ;  /* 0x0000000e4c007c0c */ /* 0x000fe4000bf86270 */
[----:B------:R-:W-:Y:S01]  /*17f0*/  ISETP.GE.AND P5, PT, R82, UR14, PT ;  /* 0x0000000e52007c0c */ /* 0x000fe2000bfa6270 */
[----:B------:R-:W-:Y:S01]  /*1800*/  IMAD R83, R74, UR7, R83 ;  /* 0x000000074a537c24 */ /* 0x000fe2000f8e0253 */
[----:B------:R-:W-:-:S02]  /*1810*/  ULDC.64 UR6, c[0x0][0x240] ;  /* 0x0000900000067ab9 */ /* 0x000fc40000000a00 */
[----:B------:R-:W-:Y:S01]  /*1820*/  LEA R82, P1, R84, UR6, 0x1 ;  /* 0x0000000654527c11 */ /* 0x000fe2000f8208ff */
[----:B------:R-:W-:-:S05]  /*1830*/  IMAD.IADD R83, R85, 0x1, R83 ;  /* 0x0000000155537824 */ /* 0x000fca00078e0253 */
[----:B------:R-:W-:-:S05]  /*1840*/  LEA.HI.X R83, R84, UR7, R83, 0x1, P1 ;  /* 0x0000000754537c11 */ /* 0x000fca00088f0c53 */
[----:B------:R0:W5:Y:S04]  /*1850*/  @!P4 LDG.E.128 R32, desc[UR10][R82.64] ;  /* 0x0000000a5220c981 */ /* 0x000168000c1e1d00 */
[----:B------:R0:W5:Y:S02]  /*1860*/  @!P5 LDG.E.128 R48, desc[UR10][R82.64+0x100] ;  /* 0x0001000a5230d981 */ /* 0x000164000c1e1d00 */
.L_x_1133:
[----:B------:R-:W-:Y:S05]  /*1870*/  BSYNC B0 ;  /* 0x0000000000007941 */ /* 0x000fea0003800000 */
.L_x_1132:
[----:B------:R-:W-:Y:S04]  /*1880*/  BSSY B0, `(.L_x_1134) ;  /* 0x0000020000007945 */ /* 0x000fe80003800000 */
[----:B------:R-:W-:Y:S05]  /*1890*/  @P3 BRA `(.L_x_1135) ;  /* 0x0000000000783947 */ /* 0x000fea0003800000 */
[----:B------:R-:W-:Y:S01]  /*18a0*/  ULDC UR6, c[0x0][0x21c] ;  /* 0x0000870000067ab9 */ /* 0x000fe20000000800 */
[----:B0-----:R-:W-:Y:S02]  /*18b0*/  LEA R82, R66, 0x80, 0x3 ;  /* 0x0000008042527811 */ /* 0x001fe400078e18ff */
[----:B------:R-:W-:Y:S02]  /*18c0*/  ISETP.GE.AND P3, PT, R76, UR6, PT ;  /* 0x000000064c007c0c */ /* 0x000fe4000bf66270 */
[----:B------:R-:W-:-:S11]  /*18d0*/  ISETP.GE.AND P1, PT, R82, UR6, PT ;  /* 0x0000000652007c0c */ /* 0x000fd6000bf26270 */
[----:B------:R-:W0:Y:S01]  /*18e0*/  @!P3 LDC.64 R82, c[0x0][0x248] ;  /* 0x00009200ff52bb82 */ /* 0x000e220000000a00 */
[C---:B------:R-:W-:Y:S01]  /*18f0*/  @!P3 IADD3 R111, P4, R74.reuse, 0x10, RZ ;  /* 0x000000104a6fb810 */ /* 0x040fe20007f9e0ff */
[--C-:B------:R-:W-:Y:S01]  /*1900*/  @!P3 IMAD.MOV.U32 R90, RZ, RZ, R78.reuse ;  /* 0x000000ffff5ab224 */ /* 0x100fe200078e004e */
[----:B------:R-:W-:Y:S01]  /*1910*/  @!P1 IADD3 R113, P5, R74, 0x10, RZ ;  /* 0x000000104a719810 */ /* 0x000fe20007fbe0ff */
[----:B------:R-:W-:Y:S01]  /*1920*/  @!P1 IMAD.MOV.U32 R92, RZ, RZ, R78 ;  /* 0x000000ffff5c9224 */ /* 0x000fe200078e004e */
[----:B------:R-:W-:Y:S02]  /*1930*/  @!P3 MOV R91, R81 ;  /* 0x00000051005bb202 */ /* 0x000fe40000000f00 */
[----:B------:R-:W-:Y:S01]  /*1940*/  @!P3 IADD3.X R93, RZ, R75, RZ, P4, !PT ;  /* 0x0000004bff5db210 */ /* 0x000fe200027fe4ff */
[----:B------:R-:W1:Y:S01]  /*1950*/  @!P1 LDC.64 R84, c[0x0][0x248] ;  /* 0x00009200ff549b82 */ /* 0x000e620000000a00 */
[----:B------:R-:W-:-:S07]  /*1960*/  @!P1 IMAD.X R115, RZ, RZ, R75, P5 ;  /* 0x000000ffff739224 */ /* 0x000fce00028e064b */
[----:B------:R-:W2:Y:S08]  /*1970*/  @!P3 LDC.64 R86, c[0x0][0x240] ;  /* 0x00009000ff56bb82 */ /* 0x000eb00000000a00 */
[----:B------:R-:W3:Y:S01]  /*1980*/  @!P1 LDC.64 R88, c[0x0][0x240] ;  /* 0x00009000ff589b82 */ /* 0x000ee20000000a00 */
[----:B0-----:R-:W-:-:S04]  /*1990*/  @!P3 IMAD.WIDE.U32 R90, R111, R82, R90 ;  /* 0x000000526f5ab225 */ /* 0x001fc800078e005a */
[----:B------:R-:W-:Y:S02]  /*19a0*/  @!P3 IMAD R82, R93, R82, RZ ;  /* 0x000000525d52b224 */ /* 0x000fe400078e02ff */
        /* <DEDUP_REMOVED lines=13> */
.L_x_1135:
[----:B------:R-:W-:Y:S05]  /*1a80*/  BSYNC B0 ;  /* 0x0000000000007941 */ /* 0x000fea0003800000 */
.L_x_1134:
        /* <DEDUP_REMOVED lines=8> */
[----:B------:R-:W-:Y:S01]  /*1b10*/  @!P2 IMAD.MOV.U32 R84, RZ, RZ, R78 ;  /* 0x000000ffff54a224 */ /* 0x000fe200078e004e */
[----:B------:R-:W-:Y:S01]  /*1b20*/  @!P1 IADD3 R113, P4, R74, 0x20, RZ ;  /* 0x000000204a719810 */ /* 0x000fe20007f9e0ff */
[----:B------:R-:W-:Y:S01]  /*1b30*/  @!P2 IMAD.MOV.U32 R85, RZ, RZ, R81 ;  /* 0x000000ffff55a224 */ /* 0x000fe200078e0051 */
[----:B------:R-:W-:Y:S01]  /*1b40*/  @!P1 MOV R92, R78 ;  /* 0x0000004e005c9202 */ /* 0x000fe20000000f00 */
[----:B------:R-:W-:Y:S01]  /*1b50*/  @!P2 IMAD.X R93, RZ, RZ, R75, P3 ;  /* 0x000000ffff5da224 */ /* 0x000fe200018e064b */
[----:B------:R-:W-:Y:S01]  /*1b60*/  @!P1 IADD3.X R115, RZ, R75, RZ, P4, !PT ;  /* 0x0000004bff739210 */ /* 0x000fe200027fe4ff */
[----:B-1----:R-:W1:Y:S08]  /*1b70*/  @!P1 LDC.64 R88, c[0x0][0x248] ;  /* 0x00009200ff589b82 */ /* 0x002e700000000a00 */
        /* <DEDUP_REMOVED lines=9> */
[----:B------:R-:W-:Y:S02]  /*1c10*/  @!P1 IMAD R89, R113, R89, R112 ;  /* 0x0000005971599224 */ /* 0x000fe400078e0270 */
[----:B------:R-:W-:-:S03]  /*1c20*/  @!P2 IMAD.IADD R85, R85, 0x1, R91 ;  /* 0x000000015555a824 */ /* 0x000fc600078e025b */
[----:B------:R-:W-:Y:S02]  /*1c30*/  @!P1 IADD3 R89, R93, R89, RZ ;  /* 0x000000595d599210 */ /* 0x000fe40007ffe0ff */
[----:B---3--:R-:W-:Y:S02]  /*1c40*/  @!P1 LEA R82, P4, R92, R82, 0x1 ;  /* 0x000000525c529211 */ /* 0x008fe400078808ff */
[----:B------:R-:W-:Y:S02]  /*1c50*/  @!P2 LEA.HI.X R87, R84, R87, R85, 0x1, P3 ;  /* 0x000000575457a211 */ /* 0x000fe400018f0c55 */
[----:B------:R-:W-:-:S03]  /*1c60*/  @!P1 LEA.HI.X R83, R92, R83, R89, 0x1, P4 ;  /* 0x000000535c539211 */ /* 0x000fc600020f0c59 */
[----:B------:R2:W5:Y:S04]  /*1c70*/  @!P2 LDG.E.128 R40, desc[UR10][R86.64] ;  /* 0x0000000a5628a981 */ /* 0x000568000c1e1d00 */
[----:B------:R2:W5:Y:S02]  /*1c80*/  @!P1 LDG.E.128 R56, desc[UR10][R82.64+0x100] ;  /* 0x0001000a52389981 */ /* 0x000564000c1e1d00 */
.L_x_1137:
[----:B------:R-:W-:Y:S05]  /*1c90*/  BSYNC B0 ;  /* 0x0000000000007941 */ /* 0x000fea0003800000 */
.L_x_1136:
[----:B------:R-:W-:Y:S04]  /*1ca0*/  BSSY B0, `(.L_x_1138) ;  /* 0x0000013000007945 */ /* 0x000fe80003800000 */
[----:B------:R-:W-:Y:S05]  /*1cb0*/  @P0 BRA `(.L_x_1139) ;  /* 0x0000000000440947 */ /* 0x000fea0003800000 */
[----:B------:R-:W-:Y:S01]  /*1cc0*/  IADD3 R77, P0, R74, 0x30, RZ ;  /* 0x000000304a4d7810 */ /* 0x000fe20007f1e0ff */
[----:B------:R-:W-:Y:S01]  /*1cd0*/  ULDC.64 UR14, c[0x0][0x248] ;  /* 0x00009200000e7ab9 */ /* 0x000fe20000000a00 */
[----:B------:R-:W-:Y:S01]  /*1ce0*/  IMAD.MOV.U32 R79, RZ, RZ, R81 ;  /* 0x000000ffff4f7224 */ /* 0x000fe200078e0051 */
[----:B------:R-:W-:Y:S01]  /*1cf0*/  LEA R66, R66, 0x80, 0x3 ;  /* 0x0000008042427811 */ /* 0x000fe200078e18ff */
[----:B------:R-:W-:Y:S01]  /*1d00*/  ULDC UR6, c[0x0][0x21c] ;  /* 0x0000870000067ab9 */ /* 0x000fe20000000800 */
[----:B------:R-:W-:Y:S01]  /*1d10*/  IMAD.X R74, RZ, RZ, R75, P0 ;  /* 0x000000ffff4a7224 */ /* 0x000fe200000e064b */
[----:B------:R-:W-:Y:S01]  /*1d20*/  ISETP.GE.AND P1, PT, R76, UR6, PT ;  /* 0x000000064c007c0c */ /* 0x000fe2000bf26270 */
[----:B------:R-:W-:Y:S01]  /*1d30*/  IMAD.WIDE.U32 R78, R77, UR14, R78 ;  /* 0x0000000e4d4e7c25 */ /* 0x000fe2000f8e004e */
[----:B------:R-:W-:-:S03]  /*1d40*/  ISETP.GE.AND P2, PT, R66, UR6, PT ;  /* 0x0000000642007c0c */ /* 0x000fc6000bf46270 */
[----:B------:R-:W-:-:S04]  /*1d50*/  IMAD R74, R74, UR14, RZ ;  /* 0x0000000e4a4a7c24 */ /* 0x000fc8000f8e02ff */
[----:B------:R-:W-:Y:S01]  /*1d60*/  IMAD R75, R77, UR15, R74 ;  /* 0x0000000f4d4b7c24 */ /* 0x000fe2000f8e024a */
[----:B------:R-:W-:Y:S02]  /*1d70*/  ULDC.64 UR14, c[0x0][0x240] ;  /* 0x00009000000e7ab9 */ /* 0x000fe40000000a00 */
[----:B------:R-:W-:Y:S02]  /*1d80*/  LEA R74, P0, R78, UR14, 0x1 ;  /* 0x0000000e4e4a7c11 */ /* 0x000fe4000f8008ff */
[----:B------:R-:W-:-:S04]  /*1d90*/  IADD3 R75, R79, R75, RZ ;  /* 0x0000004b4f4b7210 */ /* 0x000fc80007ffe0ff */
[----:B------:R-:W-:-:S05]  /*1da0*/  LEA.HI.X R75, R78, UR15, R75, 0x1, P0 ;  /* 0x0000000f4e4b7c11 */ /* 0x000fca00080f0c4b */
[----:B------:R3:W5:Y:S04]  /*1db0*/  @!P1 LDG.E.128 R44, desc[UR10][R74.64] ;  /* 0x0000000a4a2c9981 */ /* 0x000768000c1e1d00 */
[----:B------:R3:W5:Y:S02]  /*1dc0*/  @!P2 LDG.E.128 R60, desc[UR10][R74.64+0x100] ;  /* 0x0001000a4a3ca981 */ /* 0x000764000c1e1d00 */
.L_x_1139:
[----:B------:R-:W-:Y:S05]  /*1dd0*/  BSYNC B0 ;  /* 0x0000000000007941 */ /* 0x000fea0003800000 */
.L_x_1138:
[----:B---3-5:R-:W-:Y:S01]  /*1de0*/  SHF.L.U32 R74, R34, 0x10, RZ ;  /* 0x00000010224a7819 */ /* 0x028fe200000006ff */
[----:B------:R-:W-:Y:S01]  /*1df0*/  IMAD.U32 R78, R38, 0x10000, RZ ;  /* 0x00010000264e7824 */ /* 0x000fe200078e00ff */
[----:B------:R-:W-:Y:S01]  /*1e00*/  LOP3.LUT R77, R34, 0xffff0000, RZ, 0xc0, !PT ;  /* 0xffff0000224d7812 */ /* 0x000fe200078ec0ff */
[C---:B------:R-:W-:Y:S01]  /*1e10*/  IMAD.U32 R34, R35.reuse, 0x10000, RZ ;  /* 0x0001000023227824 */ /* 0x040fe200078e00ff */
[----:B------:R-:W-:Y:S01]  /*1e20*/  LOP3.LUT R79, R35, 0xffff0000, RZ, 0xc0, !PT ;  /* 0xffff0000234f7812 */ /* 0x000fe200078ec0ff */
[C---:B------:R-:W-:Y:S01]  /*1e30*/  IMAD.U32 R35, R36.reuse, 0x10000, RZ ;  /* 0x0001000024237824 */ /* 0x040fe200078e00ff */
[----:B------:R-:W-:Y:S01]  /*1e40*/  LOP3.LUT R76, R36, 0xffff0000, RZ, 0xc0, !PT ;  /* 0xffff0000244c7812 */ /* 0x000fe200078ec0ff */
[----:B0-2---:R-:W-:Y:S01]  /*1e50*/  IMAD.U32 R82, R42, 0x10000, RZ ;  /* 0x000100002a527824 */ /* 0x005fe200078e00ff */
[C---:B------:R-:W-:Y:S01]  /*1e60*/  SHF.L.U32 R36, R37.reuse, 0x10, RZ ;  /* 0x0000001025247819 */ /* 0x040fe200000006ff */
[----:B------:R-:W-:Y:S01]  /*1e70*/  IMAD.U32 R75, R32, 0x10000, RZ ;  /* 0x00010000204b7824 */ /* 0x000fe200078e00ff */
[----:B------:R-:W-:Y:S01]  /*1e80*/  LOP3.LUT R81, R37, 0xffff0000, RZ, 0xc0, !PT ;  /* 0xffff000025517812 */ /* 0x000fe200078ec0ff */
[----:B------:R-:W-:Y:S01]  /*1e90*/  FMUL.FTZ R119, R17, R76 ;  /* 0x0000004c11777220 */ /* 0x000fe20000410000 */
[----:B------:R-:W-:Y:S01]  /*1ea0*/  LOP3.LUT R37, R38, 0xffff0000, RZ, 0xc0, !PT ;  /* 0xffff000026257812 */ /* 0x000fe200078ec0ff */
[C---:B------:R-:W-:Y:S01]  /*1eb0*/  IMAD.U32 R38, R39.reuse, 0x10000, RZ ;  /* 0x0001000027267824 */ /* 0x040fe200078e00ff */
[----:B------:R-:W-:Y:S01]  /*1ec0*/  LOP3.LUT R83, R39, 0xffff0000, RZ, 0xc0, !PT ;  /* 0xffff000027537812 */ /* 0x000fe200078ec0ff */
[----:B-1----:R-:W-:Y:S01]  /*1ed0*/  IMAD.U32 R89, R45, 0x10000, RZ ;  /* 0x000100002d597824 */ /* 0x002fe200078e00ff */
[----:B------:R-:W-:Y:S01]  /*1ee0*/  LOP3.LUT R80, R40, 0xffff0000, RZ, 0xc0, !PT ;  /* 0xffff000028507812 */ /* 0x000fe200078ec0ff */
[----:B------:R-:W-:Y:S01]  /*1ef0*/  FFMA.FTZ R16, R16, R35, R119 ;  /* 0x0000002310107223 */ /* 0x000fe20000010077 */
[----:B------:R-:W-:Y:S01]  /*1f00*/  SHF.L.U32 R39, R40, 0x10, RZ ;  /* 0x0000001028277819 */ /* 0x000fe200000006ff */
[C---:B------:R-:W-:Y:S01]  /*1f10*/  IMAD.U32 R40, R41.reuse, 0x10000, RZ ;  /* 0x0001000029287824 */ /* 0x040fe200078e00ff */
[----:B------:R-:W-:Y:S01]  /*1f20*/  LOP3.LUT R85, R41, 0xffff0000, RZ, 0xc0, !PT ;  /* 0xffff000029557812 */ /* 0x000fe200078ec0ff */
[----:B------:R-:W-:Y:S01]  /*1f30*/  FMUL.FTZ R17, R9, R80 ;  /* 0x0000005009117220 */ /* 0x000fe20000410000 */
[----:B------:R-:W-:Y:S01]  /*1f40*/  LOP3.LUT R41, R42, 0xffff0000, RZ, 0xc0, !PT ;  /* 0xffff00002a297812 */ /* 0x000fe200078ec0ff */
[----:B------:R-:W-:Y:S01]  /*1f50*/  FFMA.FTZ R119, R15, R36, R16 ;  /* 0x000000240f777223 */ /* 0x000fe20000010010 */
[C---:B------:R-:W-:Y:S01]  /*1f60*/  SHF.L.U32 R42, R43.reuse, 0x10, RZ ;  /* 0x000000102b2a7819 */ /* 0x040fe200000006ff */
[----:B------:R-:W-:Y:S01]  /*1f70*/  FFMA.FTZ R8, R8, R39, R17 ;  /* 0x0000002708087223 */ /* 0x000fe20000010011 */
[----:B------:R-:W-:Y:S01]  /*1f80*/  LOP3.LUT R87, R43, 0xffff0000, RZ, 0xc0, !PT ;  /* 0xffff00002b577812 */ /* 0x000fe200078ec0ff */
[C---:B------:R-:W-:Y:S01]  /*1f90*/  IMAD.U32 R43, R24.reuse, 0x10000, RZ ;  /* 0x00010000182b7824 */ /* 0x040fe200078e00ff */
[----:B------:R-:W-:Y:S01]  /*1fa0*/  LOP3.LUT R84, R24, 0xffff0000, RZ, 0xc0, !PT ;  /* 0xffff000018547812 */ /* 0x000fe200078ec0ff */
[C---:B------:R-:W-:Y:S01]  /*1fb0*/  IMAD.U32 R24, R25.reuse, 0x10000, RZ ;  /* 0x0001000019187824 */ /* 0x040fe200078e00ff */
[----:B------:R-:W-:Y:S01]  /*1fc0*/  LOP3.LUT R86, R25, 0xffff0000, RZ, 0xc0, !PT ;  /* 0xffff000019567812 */ /* 0x000fe200078ec0ff */
[----:B------:R-:W-:Y:S01]  /*1fd0*/  FFMA.FTZ R7, R7, R40, R8 ;  /* 0x0000002807077223 */ /* 0x000fe20000010008 */
[----:B------:R-:W-:Y:S01]  /*1fe0*/  LOP3.LUT R66, R32, 0xffff0000, RZ, 0xc0, !PT ;  /* 0xffff000020427812 */ /* 0x000fe200078ec0ff */
[----:B------:R-:W-:Y:S01]  /*1ff0*/  IMAD.U32 R32, R33, 0x10000, RZ ;  /* 0x0001000021207824 */ /* 0x000fe200078e00ff */
[----:B------:R-:W-:Y:S01]  /*2000*/  LOP3.LUT R25, R44, 0xffff0000, RZ, 0xc0, !PT ;  /* 0xffff00002c197812 */ /* 0x000fe200078ec0ff */
[----:B------:R-:W-:Y:S01]  /*2010*/  IMAD.U32 R88, R26, 0x10000, RZ ;  /* 0x000100001a587824 */ /* 0x000fe200078e00ff */
[----:B------:R-:W-:Y:S01]  /*2020*/  SHF.L.U32 R44, R44, 0x10, RZ ;  /* 0x000000102c2c7819 */ /* 0x000fe200000006ff */
[----:B------:R-:W-:Y:S01]  /*2030*/  FMUL.FTZ R117, R65, R66 ;  /* 0x0000004241757220 */ /* 0x000fe20000410000 */
[----:B------:R-:W-:Y:S01]  /*2040*/  LOP3.LUT R33, R33, 0xffff0000, RZ, 0xc0, !PT ;  /* 0xffff000021217812 */ /* 0x000fe200078ec0ff */
[----:B------:R-:W-:Y:S01]  /*2050*/  FMUL.FTZ R84, R84, R25 ;  /* 0x0000001954547220 */ /* 0x000fe20000410000 */
[----:B------:R-:W-:Y:S01]  /*2060*/  LOP3.LUT R91, R45, 0xffff0000, RZ, 0xc0, !PT ;  /* 0xffff00002d5b7812 */ /* 0x000fe200078ec0ff */
[----:B------:R-:W-:Y:S01]  /*2070*/  FFMA.FTZ R64, R64, R75, R117 ;  /* 0x0000004b40407223 */ /* 0x000fe20000010075 */
[----:B------:R-:W-:-:S02]  /*2080*/  IMAD.U32 R111, R46, 0x10000, RZ ;  /* 0x000100002e6f7824 */ /* 0x000fc400078e00ff */
[----:B------:R-:W-:Y:S01]  /*2090*/  FFMA.FTZ R43, R43, R44, R84 ;  /* 0x0000002c2b2b7223 */ /* 0x000fe20000010054 */
[----:B------:R-:W-:Y:S01]  /*20a0*/  FFMA.FTZ R14, R14, R81, R119 ;  /* 0x000000510e0e7223 */ /* 0x000fe20000010077 */
[----:B------:R-:W-:Y:S01]  /*20b0*/  FFMA.FTZ R117, R23, R32, R64 ;  /* 0x0000002017757223 */ /* 0x000fe20000010040 */
[----:B------:R-:W-:Y:S01]  /*20c0*/  FFMA.FTZ R6, R6, R85, R7 ;  /* 0x0000005506067223 */ /* 0x000fe20000010007 */
        /* <DEDUP_REMOVED lines=8> */
[----:B------:R-:W-:Y:S01]  /*2150*/  FFMA.FTZ R88, R88, R111, R43 ;  /* 0x0000006f58587223 */ /* 0x000fe2000001002b */
[----:B------:R-:W-:Y:S01]  /*2160*/  SHF.L.U32 R26, R27, 0x10, RZ ;  /* 0x000000101b1a7819 */ /* 0x000fe200000006ff */
[----:B------:R-:W-:-:S02]  /*2170*/  IMAD.U32 R93, R47, 0x10000, RZ ;  /* 0x000100002f5d7824 */ /* 0x000fc400078e00ff */
        /* <DEDUP_REMOVED lines=10> */
[----:B------:R-:W-:Y:S01]  /*2220*/  SHF.L.U32 R47, R48, 0x10, RZ ;  /* 0x00000010302f7819 */ /* 0x000fe200000006ff */
[----:B------:R-:W-:Y:S01]  /*2230*/  IMAD.U32 R9, R52, 0x10000, RZ ;  /* 0x0001000034097824 */ /* 0x000fe200078e00ff */
[----:B------:R-:W-:Y:S01]  /*2240*/  SHF.L.U32 R17, R28, 0x10, RZ ;  /* 0x000000101c117819 */ /* 0x000fe200000006ff */
[----:B------:R-:W-:-:S02]  /*2250*/  IMAD.U32 R25, R56, 0x10000, RZ ;  /* 0x0001000038197824 */ /* 0x000fc400078e00ff */
[----:B------:R-:W-:Y:S01]  /*2260*/  FFMA.FTZ R19, R18, R79, R19 ;  /* 0x0000004f12137223 */ /* 0x000fe20000010013 */
[----:B------:R-:W-:Y:S02]  /*2270*/  IMAD.U32 R36, R60, 0x10000, RZ ;  /* 0x000100003c247824 */ /* 0x000fe400078e00ff */
        /* <DEDUP_REMOVED lines=12> */
[----:B------:R-:W-:Y:S01]  /*2340*/  IMAD.U32 R113, R49, 0x10000, RZ ;  /* 0x0001000031717824 */ /* 0x000fe200078e00ff */
[----:B------:R-:W-:Y:S01]  /*2350*/  SHF.L.U32 R115, R51, 0x10, RZ ;  /* 0x0000001033737819 */ /* 0x000fe200000006ff */
[----:B------:R-:W-:Y:S01]  /*2360*/  IMAD.U32 R28, R29, 0x10000, RZ ;  /* 0x000100001d1c7824 */ /* 0x000fe200078e00ff */
[----:B------:R-:W-:Y:S01]  /*2370*/  LOP3.LUT R112, R51, 0xffff0000, RZ, 0xc0, !PT ;  /* 0xffff000033707812 */ /* 0x000fe200078ec0ff */
[----:B------:R-:W-:Y:S01]  /*2380*/  IMAD.U32 R51, R53, 0x10000, RZ ;  /* 0x0001000035337824 */ /* 0x000fe200078e00ff */
        /* <DEDUP_REMOVED lines=15> */
[C---:B------:R-:W-:Y:S01]  /*2480*/  IMAD.U32 R65, R55.reuse, 0x10000, RZ ;  /* 0x0001000037417824 */ /* 0x040fe200078e00ff */
        /* <DEDUP_REMOVED lines=36> */
[----:B------:R-:W-:Y:S01]  /*26d0*/  FFMA.FTZ R16, R31, R16, R30 ;  /* 0x000000101f107223 */ /* 0x000fe2000001001e */
[----:B------:R-:W0:Y:S01]  /*26e0*/  S2R R12, SR_TID.X ;  /* 0x00000000000c7919 */ /* 0x000e220000002100 */
[----:B------:R-:W-:Y:S01]  /*26f0*/  USHF.L.U32 UR18, UR13, 0x6, URZ ;  /* 0x000000060d127899 */ /* 0x000fe2000800063f */
[----:B------:R-:W-:Y:S01]  /*2700*/  BSSY B0, `(.L_x_1140) ;  /* 0x000004c000007945 */ /* 0x000fe20003800000 */
[----:B------:R-:W-:Y:S01]  /*2710*/  USHF.R.S32.HI UR19, URZ, 0x1f, UR16 ;  /* 0x0000001f3f137899 */ /* 0x000fe20008011410 */
[----:B------:R-:W1:Y:S04]  /*2720*/  SHFL.BFLY PT, R3, R72, 0x8, 0x1f ;  /* 0x0d001f0048037f89 */ /* 0x000e6800000e0000 */
[----:B------:R-:W2:Y:S04]  /*2730*/  SHFL.BFLY PT, R5, R76, 0x8, 0x1f ;  /* 0x0d001f004c057f89 */ /* 0x000ea800000e0000 */
[----:B------:R-:W3:Y:S04]  /*2740*/  SHFL.BFLY PT, R0, R59, 0x8, 0x1f ;  /* 0x0d001f003b007f89 */ /* 0x000ee800000e0000 */
[----:B------:R-:W4:Y:S01]  /*2750*/  SHFL.BFLY PT, R7, R16, 0x8, 0x1f ;  /* 0x0d001f0010077f89 */ /* 0x000f2200000e0000 */
[----:B-1----:R-:W-:Y:S01]  /*2760*/  FADD.FTZ R3, R72, R3 ;  /* 0x0000000348037221 */ /* 0x002fe20000010000 */
[----:B--2---:R-:W-:Y:S01]  /*2770*/  FADD.FTZ R2, R76, R5 ;  /* 0x000000054c027221 */ /* 0x004fe20000010000 */
[----:B0-----:R-:W-:Y:S01]  /*2780*/  SHF.R.S32.HI R13, RZ, 0x1f, R12 ;  /* 0x0000001fff0d7819 */ /* 0x001fe2000001140c */
[----:B---3--:R-:W-:-:S03]  /*2790*/  FADD.FTZ R6, R59, R0 ;  /* 0x000000003b067221 */ /* 0x008fc60000010000 */
[----:B------:R-:W0:Y:S01]  /*27a0*/  SHFL.BFLY PT, R5, R2, 0x4, 0x1f ;  /* 0x0c801f0002057f89 */ /* 0x000e2200000e0000 */
[----:B------:R-:W-:Y:S01]  /*27b0*/  LEA.HI R13, R13, R12, RZ, 0x4 ;  /* 0x0000000c0d0d7211 */ /* 0x000fe200078f20ff */
[----:B----4-:R-:W-:Y:S02]  /*27c0*/  FADD.FTZ R9, R16, R7 ;  /* 0x0000000710097221 */ /* 0x010fe40000010000 */
[----:B------:R-:W1:Y:S04]  /*27d0*/  SHFL.BFLY PT, R0, R3, 0x4, 0x1f ;  /* 0x0c801f0003007f89 */ /* 0x000e6800000e0000 */
[----:B------:R-:W2:Y:S04]  /*27e0*/  SHFL.BFLY PT, R7, R6, 0x4, 0x1f ;  /* 0x0c801f0006077f89 */ /* 0x000ea800000e0000 */
[----:B------:R-:W3:Y:S01]  /*27f0*/  SHFL.BFLY PT, R10, R9, 0x4, 0x1f ;  /* 0x0c801f00090a7f89 */ /* 0x000ee200000e0000 */
[----:B0-----:R-:W-:Y:S01]  /*2800*/  FADD.FTZ R4, R2, R5 ;  /* 0x0000000502047221 */ /* 0x001fe20000010000 */
[----:B-1----:R-:W-:Y:S01]  /*2810*/  FADD.FTZ R0, R3, R0 ;  /* 0x0000000003007221 */ /* 0x002fe20000010000 */
[----:B--2---:R-:W-:-:S04]  /*2820*/  FADD.FTZ R8, R6, R7 ;  /* 0x0000000706087221 */ /* 0x004fc80000010000 */
[----:B------:R-:W0:Y:S01]  /*2830*/  SHFL.BFLY PT, R5, R0, 0x2, 0x1f ;  /* 0x0c401f0000057f89 */ /* 0x000e2200000e0000 */
[----:B---3--:R-:W-:-:S03]  /*2840*/  FADD.FTZ R11, R9, R10 ;  /* 0x0000000a090b7221 */ /* 0x008fc60000010000 */
[----:B------:R-:W1:Y:S04]  /*2850*/  SHFL.BFLY PT, R7, R4, 0x2, 0x1f ;  /* 0x0c401f0004077f89 */ /* 0x000e6800000e0000 */
[----:B------:R-:W2:Y:S04]  /*2860*/  SHFL.BFLY PT, R3, R8, 0x2, 0x1f ;  /* 0x0c401f0008037f89 */ /* 0x000ea800000e0000 */
[----:B------:R-:W3:Y:S01]  /*2870*/  SHFL.BFLY PT, R2, R11, 0x2, 0x1f ;  /* 0x0c401f000b027f89 */ /* 0x000ee200000e0000 */
[----:B0-----:R-:W-:Y:S01]  /*2880*/  FADD.FTZ R5, R0, R5 ;  /* 0x0000000500057221 */ /* 0x001fe20000010000 */
[----:B-1----:R-:W-:Y:S01]  /*2890*/  FADD.FTZ R7, R4, R7 ;  /* 0x0000000704077221 */ /* 0x002fe20000010000 */
[----:B--2---:R-:W-:-:S04]  /*28a0*/  FADD.FTZ R3, R8, R3 ;  /* 0x0000000308037221 */ /* 0x004fc80000010000 */
[----:B------:R-:W0:Y:S01]  /*28b0*/  SHFL.BFLY PT, R6, R7, 0x1, 0x1f ;  /* 0x0c201f0007067f89 */ /* 0x000e2200000e0000 */
[----:B---3--:R-:W-:Y:S01]  /*28c0*/  FADD.FTZ R9, R11, R2 ;  /* 0x000000020b097221 */ /* 0x008fe20000010000 */
[----:B------:R-:W-:Y:S02]  /*28d0*/  LOP3.LUT R11, R13, 0xfffffff0, RZ, 0xc0, !PT ;  /* 0xfffffff00d0b7812 */ /* 0x000fe400078ec0ff */
[----:B------:R-:W1:Y:S04]  /*28e0*/  SHFL.BFLY PT, R2, R5, 0x1, 0x1f ;  /* 0x0c201f0005027f89 */ /* 0x000e6800000e0000 */
[----:B------:R-:W2:Y:S01]  /*28f0*/  SHFL.BFLY PT, R10, R3, 0x1, 0x1f ;  /* 0x0c201f00030a7f89 */ /* 0x000ea200000e0000 */
[----:B------:R-:W-:-:S03]  /*2900*/  IMAD.IADD R11, R12, 0x1, -R11 ;  /* 0x000000010c0b7824 */ /* 0x000fc600078e0a0b */
[----:B------:R-:W3:Y:S02]  /*2910*/  SHFL.BFLY PT, R0, R9, 0x1, 0x1f ;  /* 0x0c201f0009007f89 */ /* 0x000ee400000e0000 */
[----:B------:R-:W-:Y:S01]  /*2920*/  ISETP.NE.AND P0, PT, R11, RZ, PT ;  /* 0x000000ff0b00720c */ /* 0x000fe20003f05270 */
[----:B0-----:R-:W-:Y:S01]  /*2930*/  FADD.FTZ R6, R7, R6 ;  /* 0x0000000607067221 */ /* 0x001fe20000010000 */
[----:B-1----:R-:W-:Y:S01]  /*2940*/  FADD.FTZ R8, R5, R2 ;  /* 0x0000000205087221 */ /* 0x002fe20000010000 */
[----:B--2---:R-:W-:Y:S01]  /*2950*/  FADD.FTZ R10, R3, R10 ;  /* 0x0000000a030a7221 */ /* 0x004fe20000010000 */
[----:B---3--:R-:W-:-:S09]  /*2960*/  FADD.FTZ R11, R9, R0 ;  /* 0x00000000090b7221 */ /* 0x008fd20000010000 */
[----:B------:R-:W-:Y:S05]  /*2970*/  @P0 BRA `(.L_x_1141) ;  /* 0x0000000000900947 */ /* 0x000fea0003800000 */
[----:B------:R-:W-:Y:S01]  /*2980*/  USHF.R.S32.HI UR7, URZ, 0x1f, UR4 ;  /* 0x0000001f3f077899 */ /* 0x000fe20008011404 */
[----:B------:R-:W-:Y:S01]  /*2990*/  SHF.R.S32.HI R0, RZ, 0x4, R13 ;  /* 0x00000004ff007819 */ /* 0x000fe2000001140d */
[----:B------:R-:W-:Y:S01]  /*29a0*/  UIADD3 UR6, UP0, UR18, UR4, URZ ;  /* 0x0000000412067290 */ /* 0x000fe2000ff1e03f */
[----:B------:R-:W-:Y:S01]  /*29b0*/  ULDC.64 UR14, c[0x0][0x278] ;  /* 0x00009e00000e7ab9 */ /* 0x000fe20000000a00 */
[----:B------:R-:W-:Y:S01]  /*29c0*/  UIMAD UR20, UR13, -0x40, UR8 ;  /* 0xffffffc00d1478a4 */ /* 0x000fe2000f8e0208 */
[----:B------:R-:W-:Y:S01]  /*29d0*/  SHF.R.S32.HI R4, RZ, 0x1f, R0 ;  /* 0x0000001fff047819 */ /* 0x000fe20000011400 */
[----:B------:R-:W-:Y:S01]  /*29e0*/  ULEA.HI.X.SX32 UR7, UR18, UR7, 0x1, UP0 ;  /* 0x0000000712077291 */ /* 0x000fe200080f0e3f */
[C---:B------:R-:W-:Y:S01]  /*29f0*/  VIADD R7, R0.reuse, 0x10 ;  /* 0x0000001000077836 */ /* 0x040fe20000000000 */
[----:B------:R-:W-:Y:S02]  /*2a00*/  UIMAD UR9, UR19, UR14, URZ ;  /* 0x0000000e130972a4 */ /* 0x000fe4000f8e023f */
[----:B------:R-:W-:Y:S01]  /*2a10*/  UIMAD.WIDE.U32 UR6, UR16, UR14, UR6 ;  /* 0x0000000e100672a5 */ /* 0x000fe2000f8e0006 */
[----:B------:R-:W-:Y:S01]  /*2a20*/  ISETP.GE.AND P3, PT, R0, UR20, PT ;  /* 0x0000001400007c0c */ /* 0x000fe2000bf66270 */
[----:B------:R-:W-:Y:S01]  /*2a30*/  UIMAD UR9, UR16, UR15, UR9 ;  /* 0x0000000f100972a4 */ /* 0x000fe2000f8e0209 */
[----:B------:R-:W-:-:S02]  /*2a40*/  ISETP.GE.AND P2, PT, R7, UR20, PT ;  /* 0x0000001407007c0c */ /* 0x000fc4000bf46270 */
[----:B------:R-:W-:Y:S01]  /*2a50*/  ULDC.64 UR14, c[0x0][0x280] ;  /* 0x0000a000000e7ab9 */ /* 0x000fe20000000a00 */
[----:B------:R-:W-:Y:S01]  /*2a60*/  UIADD3 UR7, UR7, UR9, URZ ;  /* 0x0000000907077290 */ /* 0x000fe2000fffe03f */
[----:B------:R-:W-:Y:S01]  /*2a70*/  FSEL R7, R6, RZ, !P2 ;  /* 0x000000ff06077208 */ /* 0x000fe20005000000 */
[----:B------:R-:W-:Y:S02]  /*2a80*/  UIMAD UR9, UR5, UR14, URZ ;  /* 0x0000000e050972a4 */ /* 0x000fe4000f8e023f */
[----:B------:R-:W-:Y:S02]  /*2a90*/  UIMAD.WIDE.U32 UR6, UR17, UR14, UR6 ;  /* 0x0000000e110672a5 */ /* 0x000fe4000f8e0006 */
[----:B------:R-:W-:-:S03]  /*2aa0*/  UIMAD UR9, UR17, UR15, UR9 ;  /* 0x0000000f110972a4 */ /* 0x000fc6000f8e0209 */
[----:B------:R-:W-:Y:S01]  /*2ab0*/  ULDC.64 UR14, c[0x0][0x260] ;  /* 0x00009800000e7ab9 */ /* 0x000fe20000000a00 */
[----:B------:R-:W-:Y:S02]  /*2ac0*/  IADD3 R3, P0, R0, UR6, RZ ;  /* 0x0000000600037c10 */ /* 0x000fe4000ff1e0ff */
[----:B------:R-:W-:Y:S02]  /*2ad0*/  MOV R5, UR9 ;  /* 0x0000000900057c02 */ /* 0x000fe40008000f00 */
[C---:B------:R-:W-:Y:S02]  /*2ae0*/  LEA R2, P4, R3.reuse, UR14, 0x2 ;  /* 0x0000000e03027c11 */ /* 0x040fe4000f8810ff */
[----:B------:R-:W-:Y:S01]  /*2af0*/  IADD3.X R4, R4, UR7, R5, P0, !PT ;  /* 0x0000000704047c10 */ /* 0x000fe200087fe405 */
[C---:B------:R-:W-:Y:S01]  /*2b00*/  VIADD R5, R0.reuse, 0x20 ;  /* 0x0000002000057836 */ /* 0x040fe20000000000 */
[----:B------:R-:W-:Y:S02]  /*2b10*/  IADD3 R0, R0, 0x30, RZ ;  /* 0x0000003000007810 */ /* 0x000fe40007ffe0ff */
[----:B------:R-:W-:-:S02]  /*2b20*/  LEA.HI.X R3, R3, UR15, R4, 0x2, P4 ;  /* 0x0000000f03037c11 */ /* 0x000fc4000a0f1404 */
[----:B------:R-:W-:Y:S02]  /*2b30*/  ISETP.GE.AND P1, PT, R5, UR20, PT ;  /* 0x0000001405007c0c */ /* 0x000fe4000bf26270 */
[----:B------:R-:W-:Y:S01]  /*2b40*/  ISETP.GE.AND P0, PT, R0, UR20, PT ;  /* 0x0000001400007c0c */ /* 0x000fe2000bf06270 */
[----:B------:R0:W-:Y:S01]  /*2b50*/  STG.E desc[UR10][R2.64+0x40], R7 ;  /* 0x0000400702007986 */ /* 0x0001e2000c10190a */
[----:B------:R-:W-:Y:S02]  /*2b60*/  FSEL R5, R8, RZ, !P3 ;  /* 0x000000ff08057208 */ /* 0x000fe40005800000 */
[----:B------:R-:W-:Y:S02]  /*2b70*/  FSEL R9, R10, RZ, !P1 ;  /* 0x000000ff0a097208 */ /* 0x000fe40004800000 */
[----:B------:R-:W-:Y:S01]  /*2b80*/  FSEL R11, R11, RZ, !P0 ;  /* 0x000000ff0b0b7208 */ /* 0x000fe20004000000 */
[----:B------:R0:W-:Y:S04]  /*2b90*/  STG.E desc[UR10][R2.64], R5 ;  /* 0x0000000502007986 */ /* 0x0001e8000c10190a */
[----:B------:R0:W-:Y:S04]  /*2ba0*/  STG.E desc[UR10][R2.64+0x80], R9 ;  /* 0x0000800902007986 */ /* 0x0001e8000c10190a */
[----:B------:R0:W-:Y:S02]  /*2bb0*/  STG.E desc[UR10][R2.64+0xc0], R11 ;  /* 0x0000c00b02007986 */ /* 0x0001e4000c10190a */
.L_x_1141:
[----:B------:R-:W-:Y:S05]  /*2bc0*/  BSYNC B0 ;  /* 0x0000000000007941 */ /* 0x000fea0003800000 */
.L_x_1140:
[----:B------:R-:W-:Y:S01]  /*2bd0*/  UIADD3 UR8, UR8, 0x3f, URZ ;  /* 0x0000003f08087890 */ /* 0x000fe2000fffe03f */
[----:B0-----:R-:W0:Y:S01]  /*2be0*/  LDC.64 R6, c[0x0][0x2d0] ;  /* 0x0000b400ff067b82 */ /* 0x001e220000000a00 */
[----:B------:R-:W-:Y:S02]  /*2bf0*/  BSSY B0, `(.L_x_1142) ;  /* 0x0000022000007945 */ /* 0x000fe40003800000 */
[----:B------:R-:W-:Y:S02]  /*2c00*/  USHF.R.S32.HI UR6, URZ, 0x1f, UR8 ;  /* 0x0000001f3f067899 */ /* 0x000fe40008011408 */
[----:B------:R-:W-:Y:S02]  /*2c10*/  UIMAD UR7, UR13, -0x40, UR8 ;  /* 0xffffffc00d0778a4 */ /* 0x000fe4000f8e0208 */
[----:B------:R-:W-:-:S04]  /*2c20*/  ULEA.HI UR6, UR6, UR8, URZ, 0x6 ;  /* 0x0000000806067291 */ /* 0x000fc8000f8f303f */
[----:B------:R-:W-:-:S04]  /*2c30*/  ULOP3.LUT UR6, UR6, 0xffffffc0, URZ, 0xc0, !UPT ;  /* 0xffffffc006067892 */ /* 0x000fc8000f8ec03f */
[----:B------:R-:W-:-:S06]  /*2c40*/  UIADD3 UR6, UR7, UR6, -UR8 ;  /* 0x0000000607067290 */ /* 0x000fcc000fffe808 */
[----:B------:R-:W-:-:S04]  /*2c50*/  ISETP.GE.AND P0, PT, R12, UR6, PT ;  /* 0x000000060c007c0c */ /* 0x000fc8000bf06270 */
[----:B------:R-:W-:-:S13]  /*2c60*/  ISETP.GT.OR P0, PT, R12, 0x3f, P0 ;  /* 0x0000003f0c00780c */ /* 0x000fda0000704670 */
[----:B------:R-:W-:Y:S05]  /*2c70*/  @P0 BRA `(.L_x_1143) ;  /* 0x0000000000640947 */ /* 0x000fea0003800000 */
[----:B------:R-:W1:Y:S01]  /*2c80*/  LDC.64 R4, c[0x0][0x2a8] ;  /* 0x0000aa00ff047b82 */ /* 0x000e620000000a00 */
[----:B------:R-:W-:Y:S01]  /*2c90*/  USHF.R.S32.HI UR6, URZ, 0x1f, UR18 ;  /* 0x0000001f3f067899 */ /* 0x000fe20008011412 */
[----:B------:R-:W-:Y:S01]  /*2ca0*/  IMAD.U32 R9, RZ, RZ, UR4 ;  /* 0x00000004ff097e24 */ /* 0x000fe2000f8e00ff */
[----:B------:R-:W-:Y:S01]  /*2cb0*/  USHF.R.S32.HI UR7, URZ, 0x1f, UR4 ;  /* 0x0000001f3f077899 */ /* 0x000fe20008011404 */
[--C-:B------:R-:W-:Y:S01]  /*2cc0*/  SHF.R.S32.HI R3, RZ, 0x1f, R12.reuse ;  /* 0x0000001fff037819 */ /* 0x100fe2000001140c */
[----:B------:R-:W-:Y:S02]  /*2cd0*/  ULDC.64 UR8, c[0x0][0x2b0] ;  /* 0x0000ac0000087ab9 */ /* 0x000fe40000000a00 */
[----:B------:R-:W-:Y:S01]  /*2ce0*/  IMAD.U32 R8, RZ, RZ, UR6 ;  /* 0x00000006ff087e24 */ /* 0x000fe2000f8e00ff */
[----:B------:R-:W-:Y:S01]  /*2cf0*/  IADD3 R2, P0, P1, R9, UR18, R12 ;  /* 0x0000001209027c10 */ /* 0x000fe2000f91e00c */
[----:B------:R-:W-:-:S03]  /*2d00*/  UIMAD UR6, UR5, UR8, URZ ;  /* 0x00000008050672a4 */ /* 0x000fc6000f8e023f */
[----:B------:R-:W-:Y:S01]  /*2d10*/  IADD3.X R3, R8, UR7, R3, P0, P1 ;  /* 0x0000000708037c10 */ /* 0x000fe200087e2403 */
[----:B------:R-:W-:Y:S01]  /*2d20*/  UIMAD UR6, UR17, UR9, UR6 ;  /* 0x00000009110672a4 */ /* 0x000fe2000f8e0206 */
[----:B------:R-:W-:Y:S01]  /*2d30*/  FSETP.NEU.FTZ.AND P0, PT, R67, -INF , PT ;  /* 0xff8000004300780b */ /* 0x000fe20003f1d000 */
[C---:B-1----:R-:W-:Y:S02]  /*2d40*/  IMAD R0, R4.reuse, UR19, RZ ;  /* 0x0000001304007c24 */ /* 0x042fe4000f8e02ff */
[----:B------:R-:W-:-:S04]  /*2d50*/  IMAD.WIDE.U32 R2, R4, UR16, R2 ;  /* 0x0000001004027c25 */ /* 0x000fc8000f8e0002 */
[----:B------:R-:W-:Y:S02]  /*2d60*/  IMAD R5, R5, UR16, R0 ;  /* 0x0000001005057c24 */ /* 0x000fe4000f8e0200 */
[----:B------:R-:W-:-:S03]  /*2d70*/  FMUL.FTZ R0, R67, 1.4426950216293334961 ;  /* 0x3fb8aa3b43007820 */ /* 0x000fc60000410000 */
[----:B------:R-:W-:Y:S01]  /*2d80*/  IADD3 R3, R3, R5, RZ ;  /* 0x0000000503037210 */ /* 0x000fe20007ffe0ff */
[----:B------:R-:W-:Y:S01]  /*2d90*/  IMAD.U32 R5, RZ, RZ, UR8 ;  /* 0x00000008ff057e24 */ /* 0x000fe2000f8e00ff */
[----:B------:R-:W-:-:S03]  /*2da0*/  ULDC.64 UR8, c[0x0][0x2a0] ;  /* 0x0000a80000087ab9 */ /* 0x000fc60000000a00 */
[----:B------:R-:W-:-:S04]  /*2db0*/  IMAD.WIDE.U32 R2, R5, UR17, R2 ;  /* 0x0000001105027c25 */ /* 0x000fc8000f8e0002 */
[----:B------:R-:W-:Y:S01]  /*2dc0*/  VIADD R3, R3, UR6 ;  /* 0x0000000603037c36 */ /* 0x000fe20008000000 */
[----:B------:R-:W-:-:S04]  /*2dd0*/  LEA R4, P1, R2, UR8, 0x2 ;  /* 0x0000000802047c11 */ /* 0x000fc8000f8210ff */
[----:B------:R-:W-:Y:S02]  /*2de0*/  LEA.HI.X R5, R2, UR9, R3, 0x2, P1 ;  /* 0x0000000902057c11 */ /* 0x000fe400088f1403 */
[----:B------:R-:W-:-:S05]  /*2df0*/  FSEL R3, R0, RZ, P0 ;  /* 0x000000ff00037208 */ /* 0x000fca0000000000 */
[----:B------:R1:W-:Y:S02]  /*2e00*/  STG.E desc[UR10][R4.64], R3 ;  /* 0x0000000304007986 */ /* 0x0003e4000c10190a */
.L_x_1143:
[----:B------:R-:W-:Y:S05]  /*2e10*/  BSYNC B0 ;  /* 0x0000000000007941 */ /* 0x000fea0003800000 */
.L_x_1142:
[----:B------:R-:W-:Y:S01]  /*2e20*/  USHF.L.U32 UR7, UR13, 0xe, URZ ;  /* 0x0000000e0d077899 */ /* 0x000fe2000800063f */
[----:B------:R-:W-:Y:S01]  /*2e30*/  SHF.L.U32 R0, R12, 0x2, RZ ;  /* 0x000000020c007819 */ /* 0x000fe200000006ff */
[----:B------:R-:W-:Y:S01]  /*2e40*/  USHF.L.U32 UR6, UR4, 0x8, URZ ;  /* 0x0000000804067899 */ /* 0x000fe2000800063f */
[----:B01----:R-:W-:Y:S01]  /*2e50*/  IMAD R4, R6, UR19, RZ ;  /* 0x0000001306047c24 */ /* 0x003fe2000f8e02ff */
[----:B------:R-:W-:Y:S02]  /*2e60*/  USHF.R.S32.HI UR8, URZ, 0x1f, UR7 ;  /* 0x0000001f3f087899 */ /* 0x000fe40008011407 */
[----:B------:R-:W-:Y:S01]  /*2e70*/  IMAD.U32 R3, RZ, RZ, UR7 ;  /* 0x00000007ff037e24 */ /* 0x000fe2000f8e00ff */
[----:B------:R-:W-:Y:S01]  /*2e80*/  USHF.R.S32.HI UR7, URZ, 0x1f, UR6 ;  /* 0x0000001f3f077899 */ /* 0x000fe20008011406 */
[----:B------:R-:W-:Y:S01]  /*2e90*/  IMAD R5, R7, UR16, R4 ;  /* 0x0000001007057c24 */ /* 0x000fe2000f8e0204 */
[----:B------:R-:W-:Y:S02]  /*2ea0*/  ULDC.64 UR14, c[0x0][0x2e8] ;  /* 0x0000ba00000e7ab9 */ /* 0x000fe40000000a00 */
[----:B------:R-:W-:Y:S01]  /*2eb0*/  IADD3 R2, P0, P1, R0, UR6, R3 ;  /* 0x0000000600027c10 */ /* 0x000fe2000f91e003 */
[----:B------:R-:W-:Y:S01]  /*2ec0*/  IMAD.U32 R3, RZ, RZ, UR8 ;  /* 0x00000008ff037e24 */ /* 0x000fe2000f8e00ff */
[----:B------:R-:W-:Y:S01]  /*2ed0*/  SHF.R.S32.HI R0, RZ, 0x1f, R0 ;  /* 0x0000001fff007819 */ /* 0x000fe20000011400 */
[----:B------:R-:W-:-:S02]  /*2ee0*/  ULDC.64 UR8, c[0x0][0x2d8] ;  /* 0x0000b60000087ab9 */ /* 0x000fc40000000a00 */
[----:B------:R-:W-:Y:S01]  /*2ef0*/  UIMAD UR6, UR5, UR8, URZ ;  /* 0x00000008050672a4 */ /* 0x000fe2000f8e023f */
[----:B------:R-:W-:Y:S02]  /*2f00*/  IADD3.X R3, R0, UR7, R3, P0, P1 ;  /* 0x0000000700037c10 */ /* 0x000fe400087e2403 */
[----:B------:R-:W-:Y:S01]  /*2f10*/  ISETP.NE.U32.AND P0, PT, RZ, UR14, PT ;  /* 0x0000000eff007c0c */ /* 0x000fe2000bf05070 */
[----:B------:R-:W-:Y:S01]  /*2f20*/  UIMAD UR6, UR17, UR9, UR6 ;  /* 0x00000009110672a4 */ /* 0x000fe2000f8e0206 */
[----:B------:R-:W-:Y:S02]  /*2f30*/  IMAD.WIDE.U32 R2, R6, UR16, R2 ;  /* 0x0000001006027c25 */ /* 0x000fe4000f8e0002 */
[----:B------:R-:W-:-:S03]  /*2f40*/  ISETP.NE.AND.EX P0, PT, RZ, UR15, PT, P0 ;  /* 0x0000000fff007c0c */ /* 0x000fc6000bf05300 */
[----:B------:R-:W-:Y:S01]  /*2f50*/  IADD3 R3, R3, R5, RZ ;  /* 0x0000000503037210 */ /* 0x000fe20007ffe0ff */
[----:B------:R-:W-:Y:S01]  /*2f60*/  IMAD.U32 R5, RZ, RZ, UR8 ;  /* 0x00000008ff057e24 */ /* 0x000fe2000f8e00ff */
[----:B------:R-:W-:Y:S01]  /*2f70*/  ISETP.NE.OR P0, PT, R12, RZ, !P0 ;  /* 0x000000ff0c00720c */ /* 0x000fe20004705670 */
[----:B------:R-:W-:Y:S02]  /*2f80*/  ULDC.64 UR8, c[0x0][0x2b8] ;  /* 0x0000ae0000087ab9 */ /* 0x000fe40000000a00 */
[----:B------:R-:W-:-:S04]  /*2f90*/  IMAD.WIDE.U32 R2, R5, UR17, R2 ;  /* 0x0000001105027c25 */ /* 0x000fc8000f8e0002 */
[----:B------:R-:W-:Y:S01]  /*2fa0*/  VIADD R3, R3, UR6 ;  /* 0x0000000603037c36 */ /* 0x000fe20008000000 */
[----:B------:R-:W-:-:S04]  /*2fb0*/  LEA R4, P1, R2, UR8, 0x2 ;  /* 0x0000000802047c11 */ /* 0x000fc8000f8210ff */
[----:B------:R-:W-:-:S05]  /*2fc0*/  LEA.HI.X R5, R2, UR9, R3, 0x2, P1 ;  /* 0x0000000902057c11 */ /* 0x000fca00088f1403 */
        /* <DEDUP_REMOVED lines=17> */
[----:B------:R-:W-:Y:S01]  /*30e0*/  ULDC UR4, c[0x0][0x2e0] ;  /* 0x0000b80000047ab9 */ /* 0x000fe20000000800 */
[----:B------:R-:W-:Y:S01]  /*30f0*/  ULDC UR6, c[0x0][0x220] ;  /* 0x0000880000067ab9 */ /* 0x000fe20000000800 */
[----:B------:R-:W-:-:S04]  /*3100*/  UIMAD UR4, UR13, UR4, UR12 ;  /* 0x000000040d0472a4 */ /* 0x000fc8000f8e020c */
[----:B------:R-:W-:-:S03]  /*3110*/  UIMAD UR6, UR4, UR6, UR16 ;  /* 0x00000006040672a4 */ /* 0x000fc6000f8e0210 */
[----:B------:R-:W-:Y:S02]  /*3120*/  ULDC.64 UR4, c[0x0][0x2e8] ;  /* 0x0000ba0000047ab9 */ /* 0x000fe40000000a00 */
[----:B------:R-:W-:-:S06]  /*3130*/  UIMAD.WIDE UR4, UR6, 0x4, UR4 ;  /* 0x00000004060478a5 */ /* 0x000fcc000f8e0204 */
[----:B------:R-:W-:Y:S01]  /*3140*/  MOV R2, UR4 ;  /* 0x0000000400027c02 */ /* 0x000fe20008000f00 */
[----:B------:R-:W-:-:S05]  /*3150*/  IMAD.U32 R3, RZ, RZ, UR5 ;  /* 0x00000005ff037e24 */ /* 0x000fca000f8e00ff */
[----:B------:R-:W-:Y:S01]  /*3160*/  STG.E desc[UR10][R2.64], RZ ;  /* 0x000000ff02007986 */ /* 0x000fe2000c10190a */
[----:B------:R-:W-:Y:S05]  /*3170*/  EXIT ;  /* 0x000000000000794d */ /* 0x000fea0003800000 */
.L_x_1144:
        /* <DEDUP_REMOVED lines=16> */
.L_x_1160:


//--------------------- .nv.global.init           --------------------------
	.section	.nv.global.init,"aw",@progbits
.nv.global.init:
	.type		$str$23,@object
	.size		$str$23,($str$24 - $str$23)
$str$23:
        /*0000*/ 	.byte	0x28, 0x61, 0x64, 0x64, 0x72, 0x65, 0x73, 0x73, 0x20, 0x26, 0x20, 0x6d, 0x61, 0x73, 0x6b, 0x29
        /*0010*/ 	.byte	0x20, 0x3d, 0x3d, 0x20, 0x30, 0x00
	.type		$str$24,@object
	.size		$str$24,(__unnamed_2 - $str$24)
$str$24:
        /*0016*/ 	.byte	0x2f, 0x74, 0x6d, 0x70, 0x2f, 0x6f, 0x73, 0x73, 0x5f, 0x6b, 0x65, 0x72, 0x6e, 0x65, 0x6c, 0x73
        /*0026*/ 	.byte	0x5f, 0x73, 0x72, 0x63, 0x2f, 0x66, 0x6c, 0x61, 0x73, 0x68, 0x5f, 0x61, 0x74, 0x74, 0x65, 0x6e
        /*0036*/ 	.byte	0x74, 0x69, 0x6f, 0x6e, 0x2f, 0x63, 0x73, 0x72, 0x63, 0x2f, 0x63, 0x75, 0x74, 0x6c, 0x61, 0x73
        /*0046*/ 	.byte	0x73, 0x2f, 0x69, 0x6e, 0x63, 0x6c, 0x75, 0x64, 0x65, 0x2f, 0x63, 0x75, 0x74, 0x65, 0x2f, 0x70
        /*0056*/ 	.byte	0x6f, 0x69, 0x6e, 0x74, 0x65, 0x72, 0x5f, 0x66, 0x6c, 0x61, 0x67, 0x67, 0x65, 0x64, 0x2e, 0x68
        /*0066*/ 	.byte	0x70, 0x70, 0x00
	.type		__unnamed_2,@object
	.size		__unnamed_2,(__unnamed_1 - __unnamed_2)
__unnamed_2:
        /* <DEDUP_REMOVED lines=20> */
        /*01a9*/ 	.byte	0x74, 0x65, 0x3a, 0x3a, 0x43, 0x3c, 0x36, 0x34, 0x3e, 0x3e, 0x3e, 0x3e, 0x5d, 0x00
	.type		__unnamed_1,@object
	.size		__unnamed_1,(.L_0 - __unnamed_1)
__unnamed_1:
        /* <DEDUP_REMOVED lines=24> */
        /*0337*/ 	.byte	0x5d, 0x00
.L_0:


//--------------------- .nv.shared._ZN7cutlass13device_kernelIN5flash11enable_sm90INS1_16FlashAttnBwdSm90INS1_25CollectiveMainloopBwdSm90ILi2ELi1ELi1EN4cute5tupleIJNS5_1CILi1EEES8_S8_EEENS6_IJNS7_ILi64EEENS7_ILi80EEENS7_ILi256EEEEEENS_10bfloat16_tEfNS_4arch4Sm90ELb0ELb0ELb1ELb0ELb0ELb0ELb1ELb1ELi2ELi1ELi1ELi1ELb0EEENS1_21CollectiveEpilogueBwdISD_SE_SG_Li256ELb0ELb1ELi2EEENS1_19SingleTileSchedulerILb0ELb0ELb0ELi80EEEEEEEEEvNT_6ParamsE --------------------------
	.section	.nv.shared._ZN7cutlass13device_kernelIN5flash11enable_sm90INS1_16FlashAttnBwdSm90INS1_25CollectiveMainloopBwdSm90ILi2ELi1ELi1EN4cute5tupleIJNS5_1CILi1EEES8_S8_EEENS6_IJNS7_ILi64EEENS7_ILi80EEENS7_ILi256EEEEEENS_10bfloat16_tEfNS_4arch4Sm90ELb0ELb0ELb1ELb0ELb0ELb0ELb1ELb1ELi2ELi1ELi1ELi1ELb0EEENS1_21CollectiveEpilogueBwdISD_SE_SG_Li256ELb0ELb1ELi2EEENS1_19SingleTileSchedulerILb0ELb0ELb0ELi80EEEEEEEEEvNT_6ParamsE,"aw",@nobits
	.sectionflags	@""
	.align	16
	.zero		1024


//--------------------- .nv.shared.reserved.0     --------------------------
	.section	.nv.shared.reserved.0,"aw",@nobits
	.weak		__nv_reservedSMEM_offset_0_alias
	.size		__nv_reservedSMEM_offset_0_alias, 0, 0
	.other		__nv_reservedSMEM_offset_0_alias,@"STO_CUDA_RESERVED_SHARED STV_DEFAULT"
__nv_reservedSMEM_offset_0_alias:
	.zero		0


//--------------------- .nv.global                --------------------------
	.section	.nv.global,"aw",@nobits
.nv.global:
	.type		_ZN74_INTERNAL_bac4eabe_38_flash_bwd_hdim256_bf16_softcap_sm90_cu_49158569_29404cute1_E,@object
	.size		_ZN74_INTERNAL_bac4eabe_38_flash_bwd_hdim256_bf16_softcap_sm90_cu_49158569_29404cute1_E,(_ZN74_INTERNAL_bac4eabe_38_flash_bwd_hdim256_bf16_softcap_sm90_cu_49158569_29404cuda3std3__45__cpo6cbeginE - _ZN74_INTERNAL_bac4eabe_38_flash_bwd_hdim256_bf16_softcap_sm90_cu_49158569_29404cute1_E)
_ZN74_INTERNAL_bac4eabe_38_flash_bwd_hdim256_bf16_softcap_sm90_cu_49158569_29404cute1_E:
	.zero		1
	.type		_ZN74_INTERNAL_bac4eabe_38_flash_bwd_hdim256_bf16_softcap_sm90_cu_49158569_29404cuda3std3__45__cpo6cbeginE,@object
	.size		_ZN74_INTERNAL_bac4eabe_38_flash_bwd_hdim256_bf16_softcap_sm90_cu_49158569_29404cuda3std3__45__cpo6cbeginE,(_ZN74_INTERNAL_bac4eabe_38_flash_bwd_hdim256_bf16_softcap_sm90_cu_49158569_29404cuda3std3__48in_placeE - _ZN74_INTERNAL_bac4eabe_38_flash_bwd_hdim256_bf16_softcap_sm90_cu_49158569_29404cuda3std3__45__cpo6cbeginE)
_ZN74_INTERNAL_bac4eabe_38_flash_bwd_hdim256_bf16_softcap_sm90_cu_49158569_29404cuda3std3__45__cpo6cbeginE:
	.zero		1
	.type		_ZN74_INTERNAL_bac4eabe_38_flash_bwd_hdim256_bf16_softcap_sm90_cu_49158569_29404cuda3std3__48in_placeE,@object
	.size		_ZN74_INTERNAL_bac4eabe_38_flash_bwd_hdim256_bf16_softcap_sm90_cu_49158569_29404cuda3std3__48in_placeE,(_ZN74_INTERNAL_bac4eabe_38_flash_bwd_hdim256_bf16_softcap_sm90_cu_49158569_29404cuda3std6ranges3__45__cpo9iter_moveE - _ZN74_INTERNAL_bac4eabe_38_flash_bwd_hdim256_bf16_softcap_sm90_cu_49158569_29404cuda3std3__48in_placeE)
_ZN74_INTERNAL_bac4eabe_38_flash_bwd_hdim256_bf16_softcap_sm90_cu_49158569_29404cuda3std3__48in_placeE:
	.zero		1
	.type		_ZN74_INTERNAL_bac4eabe_38_flash_bwd_hdim256_bf16_softcap_sm90_cu_49158569_29404cuda3std6ranges3__45__cpo9iter_moveE,@object
	.size		_ZN74_INTERNAL_bac4eabe_38_flash_bwd_hdim256_bf16_softcap_sm90_cu_49158569_29404cuda3std6ranges3__45__cpo9iter_moveE,(_ZN74_INTERNAL_bac4eabe_38_flash_bwd_hdim256_bf16_softcap_sm90_cu_49158569_29404cuda3std3__45__cpo5beginE - _ZN74_INTERNAL_bac4eabe_38_flash_bwd_hdim256_bf16_softcap_sm90_cu_49158569_29404cuda3std6ranges3__45__cpo9iter_moveE)
_ZN74_INTERNAL_bac4eabe_38_flash_bwd_hdim256_bf16_softcap_sm90_cu_49158569_29404cuda3std6ranges3__45__cpo9iter_moveE:
	.zero		1
	.type		_ZN74_INTERNAL_bac4eabe_38_flash_bwd_hdim256_bf16_softcap_sm90_cu_49158569_29404cuda3std3__45__cpo5beginE,@object
	.size		_ZN74_INTERNAL_bac4eabe_38_flash_bwd_hdim256_bf16_softcap_sm90_cu_49158569_29404cuda3std3__45__cpo5beginE,(_ZN74_INTERNAL_bac4eabe_38_flash_bwd_hdim256_bf16_softcap_sm90_cu_49158569_29404cuda3std3__476_GLOBAL__N__bac4eabe_38_flash_bwd_hdim256_bf16_softcap_sm90_cu_49158569_29406ignoreE - _ZN74_INTERNAL_bac4eabe_38_flash_bwd_hdim256_bf16_softcap_sm90_cu_49158569_29404cuda3std3__45__cpo5beginE)
_ZN74_INTERNAL_bac4eabe_38_flash_bwd_hdim256_bf16_softcap_sm90_cu_49158569_29404cuda3std3__45__cpo5beginE:
	.zero		1
	.type		_ZN74_INTERNAL_bac4eabe_38_flash_bwd_hdim256_bf16_softcap_sm90_cu_49158569_29404cuda3std3__476_GLOBAL__N__bac4eabe_38_flash_bwd_hdim256_bf16_softcap_sm90_cu_49158569_29406ignoreE,@object
	.size		_ZN74_INTERNAL_bac4eabe_38_flash_bwd_hdim256_bf16_softcap_sm90_cu_49158569_29404cuda3std3__476_GLOBAL__N__bac4eabe_38_flash_bwd_hdim256_bf16_softcap_sm90_cu_49158569_29406ignoreE,(_ZN74_INTERNAL_bac4eabe_38_flash_bwd_hdim256_bf16_softcap_sm90_cu_49158569_29404cute7productE - _ZN74_INTERNAL_bac4eabe_38_flash_bwd_hdim256_bf16_softcap_sm90_cu_49158569_29404cuda3std3__476_GLOBAL__N__bac4eabe_38_flash_bwd_hdim256_bf16_softcap_sm90_cu_49158569_29406ignoreE)
_ZN74_INTERNAL_bac4eabe_38_flash_bwd_hdim256_bf16_softcap_sm90_cu_49158569_29404cuda3std3__476_GLOBAL__N__bac4eabe_38_flash_bwd_hdim256_bf16_softcap_sm90_cu_49158569_29406ignoreE:
	.zero		1
	.type		_ZN74_INTERNAL_bac4eabe_38_flash_bwd_hdim256_bf16_softcap_sm90_cu_49158569_29404cute7productE,@object
	.size		_ZN74_INTERNAL_bac4eabe_38_flash_bwd_hdim256_bf16_softcap_sm90_cu_49158569_29404cute7productE,(_ZN74_INTERNAL_bac4eabe_38_flash_bwd_hdim256_bf16_softcap_sm90_cu_49158569_29404cuda3std3__45__cpo3endE - _ZN74_INTERNAL_bac4eabe_38_flash_bwd_hdim256_bf16_softcap_sm90_cu_49158569_29404cute7productE)
_ZN74_INTERNAL_bac4eabe_38_flash_bwd_hdim256_bf16_softcap_sm90_cu_49158569_29404cute7productE:
	.zero		1
	.type		_ZN74_INTERNAL_bac4eabe_38_flash_bwd_hdim256_bf16_softcap_sm90_cu_49158569_29404cuda3std3__45__cpo3endE,@object
	.size		_ZN74_INTERNAL_bac4eabe_38_flash_bwd_hdim256_bf16_softcap_sm90_cu_49158569_29404cuda3std3__45__cpo3endE,(_ZN74_INTERNAL_bac4eabe_38_flash_bwd_hdim256_bf16_softcap_sm90_cu_49158569_29404cuda3std3__419piecewise_constructE - _ZN74_INTERNAL_bac4eabe_38_flash_bwd_hdim256_bf16_softcap_sm90_cu_49158569_29404cuda3std3__45__cpo3endE)
_ZN74_INTERNAL_bac4eabe_38_flash_bwd_hdim256_bf16_softcap_sm90_cu_49158569_29404cuda3std3__45__cpo3endE:
	.zero		1
	.type		_ZN74_INTERNAL_bac4eabe_38_flash_bwd_hdim256_bf16_softcap_sm90_cu_49158569_29404cuda3std3__419piecewise_constructE,@object
	.size		_ZN74_INTERNAL_bac4eabe_38_flash_bwd_hdim256_bf16_softcap_sm90_cu_49158569_29404cuda3std3__419piecewise_constructE,(_ZN74_INTERNAL_bac4eabe_38_flash_bwd_hdim256_bf16_softcap_sm90_cu_49158569_29404cuda3std3__45__cpo4cendE - _ZN74_INTERNAL_bac4eabe_38_flash_bwd_hdim256_bf16_softcap_sm90_cu_49158569_29404cuda3std3__419piecewise_constructE)
_ZN74_INTERNAL_bac4eabe_38_flash_bwd_hdim256_bf16_softcap_sm90_cu_49158569_29404cuda3std3__419piecewise_constructE:
	.zero		1
	.type		_ZN74_INTERNAL_bac4eabe_38_flash_bwd_hdim256_bf16_softcap_sm90_cu_49158569_29404cuda3std3__45__cpo4cendE,@object
	.size		_ZN74_INTERNAL_bac4eabe_38_flash_bwd_hdim256_bf16_softcap_sm90_cu_49158569_29404cuda3std3__45__cpo4cendE,(_ZN74_INTERNAL_bac4eabe_38_flash_bwd_hdim256_bf16_softcap_sm90_cu_49158569_29404cuda3std6ranges3__45__cpo4swapE - _ZN74_INTERNAL_bac4eabe_38_flash_bwd_hdim256_bf16_softcap_sm90_cu_49158569_29404cuda3std3__45__cpo4cendE)
_ZN74_INTERNAL_bac4eabe_38_flash_bwd_hdim256_bf16_softcap_sm90_cu_49158569_29404cuda3std3__45__cpo4cendE:
	.zero		1
	.type		_ZN74_INTERNAL_bac4eabe_38_flash_bwd_hdim256_bf16_softcap_sm90_cu_49158569_29404cuda3std6ranges3__45__cpo4swapE,@object
	.size		_ZN74_INTERNAL_bac4eabe_38_flash_bwd_hdim256_bf16_softcap_sm90_cu_49158569_29404cuda3std6ranges3__45__cpo4swapE,(.L_9 - _ZN74_INTERNAL_bac4eabe_38_flash_bwd_hdim256_bf16_softcap_sm90_cu_49158569_29404cuda3std6ranges3__45__cpo4swapE)
_ZN74_INTERNAL_bac4eabe_38_flash_bwd_hdim256_bf16_softcap_sm90_cu_49158569_29404cuda3std6ranges3__45__cpo4swapE:
	.zero		1
.L_9:


//--------------------- .nv.shared._ZN7cutlass13device_kernelIN5flash11enable_sm90INS1_16FlashAttnBwdSm90INS1_25CollectiveMainloopBwdSm90ILi2ELi1ELi1EN4cute5tupleIJNS5_1CILi1EEES8_S8_EEENS6_IJNS7_ILi64EEENS7_ILi80EEENS7_ILi256EEEEEENS_10bfloat16_tEfNS_4arch4Sm90ELb0ELb0ELb1ELb0ELb0ELb0ELb1ELb1ELi2ELi1ELi1ELi1ELb0EEENS1_24CollectiveEpilogueBwdGQAISD_fSG_Li256ELb0ELb0EEENS1_19SingleTileSchedulerILb0ELb0ELb0ELi80EEEEEEEEEvNT_6ParamsE --------------------------
	.section	.nv.shared._ZN7cutlass13device_kernelIN5flash11enable_sm90INS1_16FlashAttnBwdSm90INS1_25CollectiveMainloopBwdSm90ILi2ELi1ELi1EN4cute5tupleIJNS5_1CILi1EEES8_S8_EEENS6_IJNS7_ILi64EEENS7_ILi80EEENS7_ILi256EEEEEENS_10bfloat16_tEfNS_4arch4Sm90ELb0ELb0ELb1ELb0ELb0ELb0ELb1ELb1ELi2ELi1ELi1ELi1ELb0EEENS1_24CollectiveEpilogueBwdGQAISD_fSG_Li256ELb0ELb0EEENS1_19SingleTileSchedulerILb0ELb0ELb0ELi80EEEEEEEEEvNT_6ParamsE,"aw",@nobits
	.sectionflags	@""
	.align	16
	.zero		1024


//--------------------- .nv.shared._ZN7cutlass13device_kernelIN5flash11enable_sm90INS1_16FlashAttnBwdSm90INS1_25CollectiveMainloopBwdSm90ILi2ELi1ELi1EN4cute5tupleIJNS5_1CILi1EEES8_S8_EEENS6_IJNS7_ILi64EEENS7_ILi80EEENS7_ILi256EEEEEENS_10bfloat16_tEfNS_4arch4Sm90ELb0ELb0ELb1ELb1ELb0ELb0ELb1ELb1ELi2ELi1ELi1ELi1ELb0EEENS1_21CollectiveEpilogueBwdISD_SE_SG_Li256ELb1ELb1ELi2EEENS1_19SingleTileSchedulerILb1ELb0ELb0ELi80EEEEEEEEEvNT_6ParamsE --------------------------
	.section	.nv.shared._ZN7cutlass13device_kernelIN5flash11enable_sm90INS1_16FlashAttnBwdSm90INS1_25CollectiveMainloopBwdSm90ILi2ELi1ELi1EN4cute5tupleIJNS5_1CILi1EEES8_S8_EEENS6_IJNS7_ILi64EEENS7_ILi80EEENS7_ILi256EEEEEENS_10bfloat16_tEfNS_4arch4Sm90ELb0ELb0ELb1ELb1ELb0ELb0ELb1ELb1ELi2ELi1ELi1ELi1ELb0EEENS1_21CollectiveEpilogueBwdISD_SE_SG_Li256ELb1ELb1ELi2EEENS1_19SingleTileSchedulerILb1ELb0ELb0ELi80EEEEEEEEEvNT_6ParamsE,"aw",@nobits
	.sectionflags	@""
	.align	16
	.zero		1024


//--------------------- .nv.shared._ZN7cutlass13device_kernelIN5flash11enable_sm90INS1_16FlashAttnBwdSm90INS1_25CollectiveMainloopBwdSm90ILi2ELi1ELi1EN4cute5tupleIJNS5_1CILi1EEES8_S8_EEENS6_IJNS7_ILi64EEENS7_ILi80EEENS7_ILi256EEEEEENS_10bfloat16_tEfNS_4arch4Sm90ELb0ELb0ELb1ELb1ELb0ELb0ELb1ELb1ELi2ELi1ELi1ELi1ELb0EEENS1_24CollectiveEpilogueBwdGQAISD_fSG_Li256ELb1ELb0EEENS1_19SingleTileSchedulerILb1ELb0ELb0ELi80EEEEEEEEEvNT_6ParamsE --------------------------
	.section	.nv.shared._ZN7cutlass13device_kernelIN5flash11enable_sm90INS1_16FlashAttnBwdSm90INS1_25CollectiveMainloopBwdSm90ILi2ELi1ELi1EN4cute5tupleIJNS5_1CILi1EEES8_S8_EEENS6_IJNS7_ILi64EEENS7_ILi80EEENS7_ILi256EEEEEENS_10bfloat16_tEfNS_4arch4Sm90ELb0ELb0ELb1ELb1ELb0ELb0ELb1ELb1ELi2ELi1ELi1ELi1ELb0EEENS1_24CollectiveEpilogueBwdGQAISD_fSG_Li256ELb1ELb0EEENS1_19SingleTileSchedulerILb1ELb0ELb0ELi80EEEEEEEEEvNT_6ParamsE,"aw",@nobits
	.sectionflags	@""
	.align	16
	.zero		1024


//--------------------- .nv.shared._ZN7cutlass13device_kernelIN5flash11enable_sm90INS1_16FlashAttnBwdSm90INS1_25CollectiveMainloopBwdSm90ILi2ELi1ELi1EN4cute5tupleIJNS5_1CILi1EEES8_S8_EEENS6_IJNS7_ILi64EEENS7_ILi80EEENS7_ILi256EEEEEENS_10bfloat16_tEfNS_4arch4Sm90ELb0ELb1ELb1ELb0ELb0ELb0ELb1ELb1ELi2ELi1ELi1ELi1ELb0EEENS1_21CollectiveEpilogueBwdISD_SE_SG_Li256ELb0ELb1ELi2EEENS1_19SingleTileSchedulerILb0ELb0ELb0ELi80EEEEEEEEEvNT_6ParamsE --------------------------
	.section	.nv.shared._ZN7cutlass13device_kernelIN5flash11enable_sm90INS1_16FlashAttnBwdSm90INS1_25CollectiveMainloopBwdSm90ILi2ELi1ELi1EN4cute5tupleIJNS5_1CILi1EEES8_S8_EEENS6_IJNS7_ILi64EEENS7_ILi80EEENS7_ILi256EEEEEENS_10bfloat16_tEfNS_4arch4Sm90ELb0ELb1ELb1ELb0ELb0ELb0ELb1ELb1ELi2ELi1ELi1ELi1ELb0EEENS1_21CollectiveEpilogueBwdISD_SE_SG_Li256ELb0ELb1ELi2EEENS1_19SingleTileSchedulerILb0ELb0ELb0ELi80EEEEEEEEEvNT_6ParamsE,"aw",@nobits
	.sectionflags	@""
	.align	16
	.zero		1024


//--------------------- .nv.shared._ZN7cutlass13device_kernelIN5flash11enable_sm90INS1_16FlashAttnBwdSm90INS1_25CollectiveMainloopBwdSm90ILi2ELi1ELi1EN4cute5tupleIJNS5_1CILi1EEES8_S8_EEENS6_IJNS7_ILi64EEENS7_ILi80EEENS7_ILi256EEEEEENS_10bfloat16_tEfNS_4arch4Sm90ELb0ELb1ELb1ELb0ELb0ELb0ELb1ELb1ELi2ELi1ELi1ELi1ELb0EEENS1_24CollectiveEpilogueBwdGQAISD_fSG_Li256ELb0ELb0EEENS1_19SingleTileSchedulerILb0ELb0ELb0ELi80EEEEEEEEEvNT_6ParamsE --------------------------
	.section	.nv.shared._ZN7cutlass13device_kernelIN5flash11enable_sm90INS1_16FlashAttnBwdSm90INS1_25CollectiveMainloopBwdSm90ILi2ELi1ELi1EN4cute5tupleIJNS5_1CILi1EEES8_S8_EEENS6_IJNS7_ILi64EEENS7_ILi80EEENS7_ILi256EEEEEENS_10bfloat16_tEfNS_4arch4Sm90ELb0ELb1ELb1ELb0ELb0ELb0ELb1ELb1ELi2ELi1ELi1ELi1ELb0EEENS1_24CollectiveEpilogueBwdGQAISD_fSG_Li256ELb0ELb0EEENS1_19SingleTileSchedulerILb0ELb0ELb0ELi80EEEEEEEEEvNT_6ParamsE,"aw",@nobits
	.sectionflags	@""
	.align	16
	.zero		1024


//--------------------- .nv.shared._ZN7cutlass13device_kernelIN5flash11enable_sm90INS1_16FlashAttnBwdSm90INS1_25CollectiveMainloopBwdSm90ILi2ELi1ELi1EN4cute5tupleIJNS5_1CILi1EEES8_S8_EEENS6_IJNS7_ILi64EEENS7_ILi80EEENS7_ILi256EEEEEENS_10bfloat16_tEfNS_4arch4Sm90ELb0ELb1ELb1ELb1ELb0ELb0ELb1ELb1ELi2ELi1ELi1ELi1ELb0EEENS1_21CollectiveEpilogueBwdISD_SE_SG_Li256ELb1ELb1ELi2EEENS1_19SingleTileSchedulerILb1ELb0ELb0ELi80EEEEEEEEEvNT_6ParamsE --------------------------
	.section	.nv.shared._ZN7cutlass13device_kernelIN5flash11enable_sm90INS1_16FlashAttnBwdSm90INS1_25CollectiveMainloopBwdSm90ILi2ELi1ELi1EN4cute5tupleIJNS5_1CILi1EEES8_S8_EEENS6_IJNS7_ILi64EEENS7_ILi80EEENS7_ILi256EEEEEENS_10bfloat16_tEfNS_4arch4Sm90ELb0ELb1ELb1ELb1ELb0ELb0ELb1ELb1ELi2ELi1ELi1ELi1ELb0EEENS1_21CollectiveEpilogueBwdISD_SE_SG_Li256ELb1ELb1ELi2EEENS1_19SingleTileSchedulerILb1ELb0ELb0ELi80EEEEEEEEEvNT_6ParamsE,"aw",@nobits
	.sectionflags	@""
	.align	16
	.zero		1024


//--------------------- .nv.shared._ZN7cutlass13device_kernelIN5flash11enable_sm90INS1_16FlashAttnBwdSm90INS1_25CollectiveMainloopBwdSm90ILi2ELi1ELi1EN4cute5tupleIJNS5_1CILi1EEES8_S8_EEENS6_IJNS7_ILi64EEENS7_ILi80EEENS7_ILi256EEEEEENS_10bfloat16_tEfNS_4arch4Sm90ELb0ELb1ELb1ELb1ELb0ELb0ELb1ELb1ELi2ELi1ELi1ELi1ELb0EEENS1_24CollectiveEpilogueBwdGQAISD_fSG_Li256ELb1ELb0EEENS1_19SingleTileSchedulerILb1ELb0ELb0ELi80EEEEEEEEEvNT_6ParamsE --------------------------
	.section	.nv.shared._ZN7cutlass13device_kernelIN5flash11enable_sm90INS1_16FlashAttnBwdSm90INS1_25CollectiveMainloopBwdSm90ILi2ELi1ELi1EN4cute5tupleIJNS5_1CILi1EEES8_S8_EEENS6_IJNS7_ILi64EEENS7_ILi80EEENS7_ILi256EEEEEENS_10bfloat16_tEfNS_4arch4Sm90ELb0ELb1ELb1ELb1ELb0ELb0ELb1ELb1ELi2ELi1ELi1ELi1ELb0EEENS1_24CollectiveEpilogueBwdGQAISD_fSG_Li256ELb1ELb0EEENS1_19SingleTileSchedulerILb1ELb0ELb0ELi80EEEEEEEEEvNT_6ParamsE,"aw",@nobits
	.sectionflags	@""
	.align	16
	.zero		1024


//--------------------- .nv.shared._ZN7cutlass13device_kernelIN5flash11enable_sm90INS1_16FlashAttnBwdSm90INS1_25CollectiveMainloopBwdSm90ILi2ELi1ELi1EN4cute5tupleIJNS5_1CILi1EEES8_S8_EEENS6_IJNS7_ILi64EEENS7_ILi80EEENS7_ILi256EEEEEENS_10bfloat16_tEfNS_4arch4Sm90ELb1ELb0ELb1ELb0ELb0ELb0ELb1ELb1ELi2ELi1ELi1ELi1ELb0EEENS1_21CollectiveEpilogueBwdISD_SE_SG_Li256ELb0ELb1ELi2EEENS1_25SingleTileBwdLPTSchedulerILb0ELi80ELb0EEEEEEEEEvNT_6ParamsE --------------------------
	.section	.nv.shared._ZN7cutlass13device_kernelIN5flash11enable_sm90INS1_16FlashAttnBwdSm90INS1_25CollectiveMainloopBwdSm90ILi2ELi1ELi1EN4cute5tupleIJNS5_1CILi1EEES8_S8_EEENS6_IJNS7_ILi64EEENS7_ILi80EEENS7_ILi256EEEEEENS_10bfloat16_tEfNS_4arch4Sm90ELb1ELb0ELb1ELb0ELb0ELb0ELb1ELb1ELi2ELi1ELi1ELi1ELb0EEENS1_21CollectiveEpilogueBwdISD_SE_SG_Li256ELb0ELb1ELi2EEENS1_25SingleTileBwdLPTSchedulerILb0ELi80ELb0EEEEEEEEEvNT_6ParamsE,"aw",@nobits
	.sectionflags	@""
	.align	16
	.zero		1024


//--------------------- .nv.shared._ZN7cutlass13device_kernelIN5flash11enable_sm90INS1_16FlashAttnBwdSm90INS1_25CollectiveMainloopBwdSm90ILi2ELi1ELi1EN4cute5tupleIJNS5_1CILi1EEES8_S8_EEENS6_IJNS7_ILi64EEENS7_ILi80EEENS7_ILi256EEEEEENS_10bfloat16_tEfNS_4arch4Sm90ELb1ELb0ELb1ELb0ELb0ELb0ELb1ELb1ELi2ELi1ELi1ELi1ELb0EEENS1_24CollectiveEpilogueBwdGQAISD_fSG_Li256ELb0ELb0EEENS1_25SingleTileBwdLPTSchedulerILb0ELi80ELb0EEEEEEEEEvNT_6ParamsE --------------------------
	.section	.nv.shared._ZN7cutlass13device_kernelIN5flash11enable_sm90INS1_16FlashAttnBwdSm90INS1_25CollectiveMainloopBwdSm90ILi2ELi1ELi1EN4cute5tupleIJNS5_1CILi1EEES8_S8_EEENS6_IJNS7_ILi64EEENS7_ILi80EEENS7_ILi256EEEEEENS_10bfloat16_tEfNS_4arch4Sm90ELb1ELb0ELb1ELb0ELb0ELb0ELb1ELb1ELi2ELi1ELi1ELi1ELb0EEENS1_24CollectiveEpilogueBwdGQAISD_fSG_Li256ELb0ELb0EEENS1_25SingleTileBwdLPTSchedulerILb0ELi80ELb0EEEEEEEEEvNT_6ParamsE,"aw",@nobits
	.sectionflags	@""
	.align	16
	.zero		1024


//--------------------- .nv.shared._ZN7cutlass13device_kernelIN5flash22FlashAttnBwdPreprocessIN4cute5tupleIJNS3_1CILi64EEENS5_ILi256EEEEEENS_10bfloat16_tEfNS_4arch4Sm90ELb1ELb0EEEEEvNT_6ParamsE --------------------------
	.section	.nv.shared._ZN7cutlass13device_kernelIN5flash22FlashAttnBwdPreprocessIN4cute5tupleIJNS3_1CILi64EEENS5_ILi256EEEEEENS_10bfloat16_tEfNS_4arch4Sm90ELb1ELb0EEEEEvNT_6ParamsE,"aw",@nobits
	.sectionflags	@""
	.align	16
	.zero		1024


//--------------------- .nv.shared._ZN7cutlass13device_kernelIN5flash11enable_sm90INS1_16FlashAttnBwdSm90INS1_25CollectiveMainloopBwdSm90ILi2ELi1ELi1EN4cute5tupleIJNS5_1CILi1EEES8_S8_EEENS6_IJNS7_ILi64EEENS7_ILi80EEENS7_ILi256EEEEEENS_10bfloat16_tEfNS_4arch4Sm90ELb1ELb0ELb1ELb1ELb0ELb0ELb1ELb1ELi2ELi1ELi1ELi1ELb0EEENS1_21CollectiveEpilogueBwdISD_SE_SG_Li256ELb1ELb1ELi2EEENS1_25SingleTileBwdLPTSchedulerILb1ELi80ELb0EEEEEEEEEvNT_6ParamsE --------------------------
	.section	.nv.shared._ZN7cutlass13device_kernelIN5flash11enable_sm90INS1_16FlashAttnBwdSm90INS1_25CollectiveMainloopBwdSm90ILi2ELi1ELi1EN4cute5tupleIJNS5_1CILi1EEES8_S8_EEENS6_IJNS7_ILi64EEENS7_ILi80EEENS7_ILi256EEEEEENS_10bfloat16_tEfNS_4arch4Sm90ELb1ELb0ELb1ELb1ELb0ELb0ELb1ELb1ELi2ELi1ELi1ELi1ELb0EEENS1_21CollectiveEpilogueBwdISD_SE_SG_Li256ELb1ELb1ELi2EEENS1_25SingleTileBwdLPTSchedulerILb1ELi80ELb0EEEEEEEEEvNT_6ParamsE,"aw",@nobits
	.sectionflags	@""
	.align	16
	.zero		1024


//--------------------- .nv.shared._ZN7cutlass13device_kernelIN5flash32FlashAttnBwdPostprocessConvertdQIN4cute5tupleIJNS3_1CILi80EEENS5_ILi256EEEEEENS_10bfloat16_tEfNS_4arch4Sm90ELi256ENS3_8TiledMMAINS3_8MMA_AtomIJNS3_4SM904GMMA27MMA_64x16x16_F32BF16BF16_SSILNSF_5MajorE1ELSH_1ELNSF_7ScaleInE1ELSI_1EEEEEENS3_6LayoutINS4_IJNS5_ILi2EEENS5_ILi1EEESN_EEENS4_IJSN_NS5_ILi0EEESP_EEEEENS4_IJNS3_10UnderscoreESS_SS_EEEEELb1EEEEEvNT_6ParamsE --------------------------
	.section	.nv.shared._ZN7cutlass13device_kernelIN5flash32FlashAttnBwdPostprocessConvertdQIN4cute5tupleIJNS3_1CILi80EEENS5_ILi256EEEEEENS_10bfloat16_tEfNS_4arch4Sm90ELi256ENS3_8TiledMMAINS3_8MMA_AtomIJNS3_4SM904GMMA27MMA_64x16x16_F32BF16BF16_SSILNSF_5MajorE1ELSH_1ELNSF_7ScaleInE1ELSI_1EEEEEENS3_6LayoutINS4_IJNS5_ILi2EEENS5_ILi1EEESN_EEENS4_IJSN_NS5_ILi0EEESP_EEEEENS4_IJNS3_10UnderscoreESS_SS_EEEEELb1EEEEEvNT_6ParamsE,"aw",@nobits
	.sectionflags	@""
	.align	16
	.zero		1024


//--------------------- .nv.shared._ZN7cutlass13device_kernelIN5flash32FlashAttnBwdPostprocessConvertdQIN4cute5tupleIJNS3_1CILi64EEENS5_ILi256EEEEEENS_10bfloat16_tEfNS_4arch4Sm90ELi256ENS3_8TiledMMAINS3_8MMA_AtomIJNS3_4SM904GMMA27MMA_64x64x16_F32BF16BF16_SSILNSF_5MajorE1ELSH_0ELNSF_7ScaleInE1ELSI_1EEEEEENS3_6LayoutINS4_IJNS5_ILi2EEENS5_ILi1EEESN_EEENS4_IJSN_NS5_ILi0EEESP_EEEEENS4_IJNS3_10UnderscoreESS_SS_EEEEELb1EEEEEvNT_6ParamsE --------------------------
	.section	.nv.shared._ZN7cutlass13device_kernelIN5flash32FlashAttnBwdPostprocessConvertdQIN4cute5tupleIJNS3_1CILi64EEENS5_ILi256EEEEEENS_10bfloat16_tEfNS_4arch4Sm90ELi256ENS3_8TiledMMAINS3_8MMA_AtomIJNS3_4SM904GMMA27MMA_64x64x16_F32BF16BF16_SSILNSF_5MajorE1ELSH_0ELNSF_7ScaleInE1ELSI_1EEEEEENS3_6LayoutINS4_IJNS5_ILi2EEENS5_ILi1EEESN_EEENS4_IJSN_NS5_ILi0EEESP_EEEEENS4_IJNS3_10UnderscoreESS_SS_EEEEELb1EEEEEvNT_6ParamsE,"aw",@nobits
	.sectionflags	@""
	.align	16
	.zero		1024


//--------------------- .nv.shared._ZN7cutlass13device_kernelIN5flash11enable_sm90INS1_16FlashAttnBwdSm90INS1_25CollectiveMainloopBwdSm90ILi2ELi1ELi1EN4cute5tupleIJNS5_1CILi1EEES8_S8_EEENS6_IJNS7_ILi64EEENS7_ILi80EEENS7_ILi256EEEEEENS_10bfloat16_tEfNS_4arch4Sm90ELb1ELb0ELb1ELb1ELb0ELb0ELb1ELb1ELi2ELi1ELi1ELi1ELb0EEENS1_24CollectiveEpilogueBwdGQAISD_fSG_Li256ELb1ELb0EEENS1_25SingleTileBwdLPTSchedulerILb1ELi80ELb0EEEEEEEEEvNT_6ParamsE --------------------------
	.section	.nv.shared._ZN7cutlass13device_kernelIN5flash11enable_sm90INS1_16FlashAttnBwdSm90INS1_25CollectiveMainloopBwdSm90ILi2ELi1ELi1EN4cute5tupleIJNS5_1CILi1EEES8_S8_EEENS6_IJNS7_ILi64EEENS7_ILi80EEENS7_ILi256EEEEEENS_10bfloat16_tEfNS_4arch4Sm90ELb1ELb0ELb1ELb1ELb0ELb0ELb1ELb1ELi2ELi1ELi1ELi1ELb0EEENS1_24CollectiveEpilogueBwdGQAISD_fSG_Li256ELb1ELb0EEENS1_25SingleTileBwdLPTSchedulerILb1ELi80ELb0EEEEEEEEEvNT_6ParamsE,"aw",@nobits
	.sectionflags	@""
	.align	16
	.zero		1024


//--------------------- .nv.shared._ZN7cutlass13device_kernelIN5flash22FlashAttnBwdPreprocessIN4cute5tupleIJNS3_1CILi64EEENS5_ILi256EEEEEENS_10bfloat16_tEfNS_4arch4Sm90ELb1ELb1EEEEEvNT_6ParamsE --------------------------
	.section	.nv.shared._ZN7cutlass13device_kernelIN5flash22FlashAttnBwdPreprocessIN4cute5tupleIJNS3_1CILi64EEENS5_ILi256EEEEEENS_10bfloat16_tEfNS_4arch4Sm90ELb1ELb1EEEEEvNT_6ParamsE,"aw",@nobits
	.sectionflags	@""
	.align	16
	.zero		1024


//--------------------- .nv.constant0._ZN7cutlass13device_kernelIN5flash11enable_sm90INS1_16FlashAttnBwdSm90INS1_25CollectiveMainloopBwdSm90ILi2ELi1ELi1EN4cute5tupleIJNS5_1CILi1EEES8_S8_EEENS6_IJNS7_ILi64EEENS7_ILi80EEENS7_ILi256EEEEEENS_10bfloat16_tEfNS_4arch4Sm90ELb0ELb0ELb1ELb0ELb0ELb0ELb1ELb1ELi2ELi1ELi1ELi1ELb0EEENS1_21CollectiveEpilogueBwdISD_SE_SG_Li256ELb0ELb1ELi2EEENS1_19SingleTileSchedulerILb0ELb0ELb0ELi80EEEEEEEEEvNT_6ParamsE --------------------------
	.section	.nv.constant0._ZN7cutlass13device_kernelIN5flash11enable_sm90INS1_16FlashAttnBwdSm90INS1_25CollectiveMainloopBwdSm90ILi2ELi1ELi1EN4cute5tupleIJNS5_1CILi1EEES8_S8_EEENS6_IJNS7_ILi64EEENS7_ILi80EEENS7_ILi256EEEEEENS_10bfloat16_tEfNS_4arch4Sm90ELb0ELb0ELb1ELb0ELb0ELb0ELb1ELb1ELi2ELi1ELi1ELi1ELb0EEENS1_21CollectiveEpilogueBwdISD_SE_SG_Li256ELb0ELb1ELi2EEENS1_19SingleTileSchedulerILb0ELb0ELb0ELi80EEEEEEEEEvNT_6ParamsE,"a",@progbits
	.sectionflags	@""
	.align	4
.nv.constant0._ZN7cutlass13device_kernelIN5flash11enable_sm90INS1_16FlashAttnBwdSm90INS1_25CollectiveMainloopBwdSm90ILi2ELi1ELi1EN4cute5tupleIJNS5_1CILi1EEES8_S8_EEENS6_IJNS7_ILi64EEENS7_ILi80EEENS7_ILi256EEEEEENS_10bfloat16_tEfNS_4arch4Sm90ELb0ELb0ELb1ELb0ELb0ELb0ELb1ELb1ELi2ELi1ELi1ELi1ELb0EEENS1_21CollectiveEpilogueBwdISD_SE_SG_Li256ELb0ELb1ELi2EEENS1_19SingleTileSchedulerILb0ELb0ELb0ELi80EEEEEEEEEvNT_6ParamsE:
	.zero		2944


//--------------------- .nv.constant0._ZN7cutlass13device_kernelIN5flash11enable_sm90INS1_16FlashAttnBwdSm90INS1_25CollectiveMainloopBwdSm90ILi2ELi1ELi1EN4cute5tupleIJNS5_1CILi1EEES8_S8_EEENS6_IJNS7_ILi64EEENS7_ILi80EEENS7_ILi256EEEEEENS_10bfloat16_tEfNS_4arch4Sm90ELb0ELb0ELb1ELb0ELb0ELb0ELb1ELb1ELi2ELi1ELi1ELi1ELb0EEENS1_24CollectiveEpilogueBwdGQAISD_fSG_Li256ELb0ELb0EEENS1_19SingleTileSchedulerILb0ELb0ELb0ELi80EEEEEEEEEvNT_6ParamsE --------------------------
	.section	.nv.constant0._ZN7cutlass13device_kernelIN5flash11enable_sm90INS1_16FlashAttnBwdSm90INS1_25CollectiveMainloopBwdSm90ILi2ELi1ELi1EN4cute5tupleIJNS5_1CILi1EEES8_S8_EEENS6_IJNS7_ILi64EEENS7_ILi80EEENS7_ILi256EEEEEENS_10bfloat16_tEfNS_4arch4Sm90ELb0ELb0ELb1ELb0ELb0ELb0ELb1ELb1ELi2ELi1ELi1ELi1ELb0EEENS1_24CollectiveEpilogueBwdGQAISD_fSG_Li256ELb0ELb0EEENS1_19SingleTileSchedulerILb0ELb0ELb0ELi80EEEEEEEEEvNT_6ParamsE,"a",@progbits
	.sectionflags	@""
	.align	4
.nv.constant0._ZN7cutlass13device_kernelIN5flash11enable_sm90INS1_16FlashAttnBwdSm90INS1_25CollectiveMainloopBwdSm90ILi2ELi1ELi1EN4cute5tupleIJNS5_1CILi1EEES8_S8_EEENS6_IJNS7_ILi64EEENS7_ILi80EEENS7_ILi256EEEEEENS_10bfloat16_tEfNS_4arch4Sm90ELb0ELb0ELb1ELb0ELb0ELb0ELb1ELb1ELi2ELi1ELi1ELi1ELb0EEENS1_24CollectiveEpilogueBwdGQAISD_fSG_Li256ELb0ELb0EEENS1_19SingleTileSchedulerILb0ELb0ELb0ELi80EEEEEEEEEvNT_6ParamsE:
	.zero		2304


//--------------------- .nv.constant0._ZN7cutlass13device_kernelIN5flash11enable_sm90INS1_16FlashAttnBwdSm90INS1_25CollectiveMainloopBwdSm90ILi2ELi1ELi1EN4cute5tupleIJNS5_1CILi1EEES8_S8_EEENS6_IJNS7_ILi64EEENS7_ILi80EEENS7_ILi256EEEEEENS_10bfloat16_tEfNS_4arch4Sm90ELb0ELb0ELb1ELb1ELb0ELb0ELb1ELb1ELi2ELi1ELi1ELi1ELb0EEENS1_21CollectiveEpilogueBwdISD_SE_SG_Li256ELb1ELb1ELi2EEENS1_19SingleTileSchedulerILb1ELb0ELb0ELi80EEEEEEEEEvNT_6ParamsE --------------------------
	.section	.nv.constant0._ZN7cutlass13device_kernelIN5flash11enable_sm90INS1_16FlashAttnBwdSm90INS1_25CollectiveMainloopBwdSm90ILi2ELi1ELi1EN4cute5tupleIJNS5_1CILi1EEES8_S8_EEENS6_IJNS7_ILi64EEENS7_ILi80EEENS7_ILi256EEEEEENS_10bfloat16_tEfNS_4arch4Sm90ELb0ELb0ELb1ELb1ELb0ELb0ELb1ELb1ELi2ELi1ELi1ELi1ELb0EEENS1_21CollectiveEpilogueBwdISD_SE_SG_Li256ELb1ELb1ELi2EEENS1_19SingleTileSchedulerILb1ELb0ELb0ELi80EEEEEEEEEvNT_6ParamsE,"a",@progbits
	.sectionflags	@""
	.align	4
.nv.constant0._ZN7cutlass13device_kernelIN5flash11enable_sm90INS1_16FlashAttnBwdSm90INS1_25CollectiveMainloopBwdSm90ILi2ELi1ELi1EN4cute5tupleIJNS5_1CILi1EEES8_S8_EEENS6_IJNS7_ILi64EEENS7_ILi80EEENS7_ILi256EEEEEENS_10bfloat16_tEfNS_4arch4Sm90ELb0ELb0ELb1ELb1ELb0ELb0ELb1ELb1ELi2ELi1ELi1ELi1ELb0EEENS1_21CollectiveEpilogueBwdISD_SE_SG_Li256ELb1ELb1ELi2EEENS1_19SingleTileSchedulerILb1ELb0ELb0ELi80EEEEEEEEEvNT_6ParamsE:
	.zero		2304


//--------------------- .nv.constant0._ZN7cutlass13device_kernelIN5flash11enable_sm90INS1_16FlashAttnBwdSm90INS1_25CollectiveMainloopBwdSm90ILi2ELi1ELi1EN4cute5tupleIJNS5_1CILi1EEES8_S8_EEENS6_IJNS7_ILi64EEENS7_ILi80EEENS7_ILi256EEEEEENS_10bfloat16_tEfNS_4arch4Sm90ELb0ELb0ELb1ELb1ELb0ELb0ELb1ELb1ELi2ELi1ELi1ELi1ELb0EEENS1_24CollectiveEpilogueBwdGQAISD_fSG_Li256ELb1ELb0EEENS1_19SingleTileSchedulerILb1ELb0ELb0ELi80EEEEEEEEEvNT_6ParamsE --------------------------
	.section	.nv.constant0._ZN7cutlass13device_kernelIN5flash11enable_sm90INS1_16FlashAttnBwdSm90INS1_25CollectiveMainloopBwdSm90ILi2ELi1ELi1EN4cute5tupleIJNS5_1CILi1EEES8_S8_EEENS6_IJNS7_ILi64EEENS7_ILi80EEENS7_ILi256EEEEEENS_10bfloat16_tEfNS_4arch4Sm90ELb0ELb0ELb1ELb1ELb0ELb0ELb1ELb1ELi2ELi1ELi1ELi1ELb0EEENS1_24CollectiveEpilogueBwdGQAISD_fSG_Li256ELb1ELb0EEENS1_19SingleTileSchedulerILb1ELb0ELb0ELi80EEEEEEEEEvNT_6ParamsE,"a",@progbits
	.sectionflags	@""
	.align	4
.nv.constant0._ZN7cutlass13device_kernelIN5flash11enable_sm90INS1_16FlashAttnBwdSm90INS1_25CollectiveMainloopBwdSm90ILi2ELi1ELi1EN4cute5tupleIJNS5_1CILi1EEES8_S8_EEENS6_IJNS7_ILi64EEENS7_ILi80EEENS7_ILi256EEEEEENS_10bfloat16_tEfNS_4arch4Sm90ELb0ELb0ELb1ELb1ELb0ELb0ELb1ELb1ELi2ELi1ELi1ELi1ELb0EEENS1_24CollectiveEpilogueBwdGQAISD_fSG_Li256ELb1ELb0EEENS1_19SingleTileSchedulerILb1ELb0ELb0ELi80EEEEEEEEEvNT_6ParamsE:
	.zero		2304


//--------------------- .nv.constant0._ZN7cutlass13device_kernelIN5flash11enable_sm90INS1_16FlashAttnBwdSm90INS1_25CollectiveMainloopBwdSm90ILi2ELi1ELi1EN4cute5tupleIJNS5_1CILi1EEES8_S8_EEENS6_IJNS7_ILi64EEENS7_ILi80EEENS7_ILi256EEEEEENS_10bfloat16_tEfNS_4arch4Sm90ELb0ELb1ELb1ELb0ELb0ELb0ELb1ELb1ELi2ELi1ELi1ELi1ELb0EEENS1_21CollectiveEpilogueBwdISD_SE_SG_Li256ELb0ELb1ELi2EEENS1_19SingleTileSchedulerILb0ELb0ELb0ELi80EEEEEEEEEvNT_6ParamsE --------------------------
	.section	.nv.constant0._ZN7cutlass13device_kernelIN5flash11enable_sm90INS1_16FlashAttnBwdSm90INS1_25CollectiveMainloopBwdSm90ILi2ELi1ELi1EN4cute5tupleIJNS5_1CILi1EEES8_S8_EEENS6_IJNS7_ILi64EEENS7_ILi80EEENS7_ILi256EEEEEENS_10bfloat16_tEfNS_4arch4Sm90ELb0ELb1ELb1ELb0ELb0ELb0ELb1ELb1ELi2ELi1ELi1ELi1ELb0EEENS1_21CollectiveEpilogueBwdISD_SE_SG_Li256ELb0ELb1ELi2EEENS1_19SingleTileSchedulerILb0ELb0ELb0ELi80EEEEEEEEEvNT_6ParamsE,"a",@progbits
	.sectionflags	@""
	.align	4
.nv.constant0._ZN7cutlass13device_kernelIN5flash11enable_sm90INS1_16FlashAttnBwdSm90INS1_25CollectiveMainloopBwdSm90ILi2ELi1ELi1EN4cute5tupleIJNS5_1CILi1EEES8_S8_EEENS6_IJNS7_ILi64EEENS7_ILi80EEENS7_ILi256EEEEEENS_10bfloat16_tEfNS_4arch4Sm90ELb0ELb1ELb1ELb0ELb0ELb0ELb1ELb1ELi2ELi1ELi1ELi1ELb0EEENS1_21CollectiveEpilogueBwdISD_SE_SG_Li256ELb0ELb1ELi2EEENS1_19SingleTileSchedulerILb0ELb0ELb0ELi80EEEEEEEEEvNT_6ParamsE:
	.zero		2944


//--------------------- .nv.constant0._ZN7cutlass13device_kernelIN5flash11enable_sm90INS1_16FlashAttnBwdSm90INS1_25CollectiveMainloopBwdSm90ILi2ELi1ELi1EN4cute5tupleIJNS5_1CILi1EEES8_S8_EEENS6_IJNS7_ILi64EEENS7_ILi80EEENS7_ILi256EEEEEENS_10bfloat16_tEfNS_4arch4Sm90ELb0ELb1ELb1ELb0ELb0ELb0ELb1ELb1ELi2ELi1ELi1ELi1ELb0EEENS1_24CollectiveEpilogueBwdGQAISD_fSG_Li256ELb0ELb0EEENS1_19SingleTileSchedulerILb0ELb0ELb0ELi80EEEEEEEEEvNT_6ParamsE --------------------------
	.section	.nv.constant0._ZN7cutlass13device_kernelIN5flash11enable_sm90INS1_16FlashAttnBwdSm90INS1_25CollectiveMainloopBwdSm90ILi2ELi1ELi1EN4cute5tupleIJNS5_1CILi1EEES8_S8_EEENS6_IJNS7_ILi64EEENS7_ILi80EEENS7_ILi256EEEEEENS_10bfloat16_tEfNS_4arch4Sm90ELb0ELb1ELb1ELb0ELb0ELb0ELb1ELb1ELi2ELi1ELi1ELi1ELb0EEENS1_24CollectiveEpilogueBwdGQAISD_fSG_Li256ELb0ELb0EEENS1_19SingleTileSchedulerILb0ELb0ELb0ELi80EEEEEEEEEvNT_6ParamsE,"a",@progbits
	.sectionflags	@""
	.align	4
.nv.constant0._ZN7cutlass13device_kernelIN5flash11enable_sm90INS1_16FlashAttnBwdSm90INS1_25CollectiveMainloopBwdSm90ILi2ELi1ELi1EN4cute5tupleIJNS5_1CILi1EEES8_S8_EEENS6_IJNS7_ILi64EEENS7_ILi80EEENS7_ILi256EEEEEENS_10bfloat16_tEfNS_4arch4Sm90ELb0ELb1ELb1ELb0ELb0ELb0ELb1ELb1ELi2ELi1ELi1ELi1ELb0EEENS1_24CollectiveEpilogueBwdGQAISD_fSG_Li256ELb0ELb0EEENS1_19SingleTileSchedulerILb0ELb0ELb0ELi80EEEEEEEEEvNT_6ParamsE:
	.zero		2304


//--------------------- .nv.constant0._ZN7cutlass13device_kernelIN5flash11enable_sm90INS1_16FlashAttnBwdSm90INS1_25CollectiveMainloopBwdSm90ILi2ELi1ELi1EN4cute5tupleIJNS5_1CILi1EEES8_S8_EEENS6_IJNS7_ILi64EEENS7_ILi80EEENS7_ILi256EEEEEENS_10bfloat16_tEfNS_4arch4Sm90ELb0ELb1ELb1ELb1ELb0ELb0ELb1ELb1ELi2ELi1ELi1ELi1ELb0EEENS1_21CollectiveEpilogueBwdISD_SE_SG_Li256ELb1ELb1ELi2EEENS1_19SingleTileSchedulerILb1ELb0ELb0ELi80EEEEEEEEEvNT_6ParamsE --------------------------
	.section	.nv.constant0._ZN7cutlass13device_kernelIN5flash11enable_sm90INS1_16FlashAttnBwdSm90INS1_25CollectiveMainloopBwdSm90ILi2ELi1ELi1EN4cute5tupleIJNS5_1CILi1EEES8_S8_EEENS6_IJNS7_ILi64EEENS7_ILi80EEENS7_ILi256EEEEEENS_10bfloat16_tEfNS_4arch4Sm90ELb0ELb1ELb1ELb1ELb0ELb0ELb1ELb1ELi2ELi1ELi1ELi1ELb0EEENS1_21CollectiveEpilogueBwdISD_SE_SG_Li256ELb1ELb1ELi2EEENS1_19SingleTileSchedulerILb1ELb0ELb0ELi80EEEEEEEEEvNT_6ParamsE,"a",@progbits
	.sectionflags	@""
	.align	4
.nv.constant0._ZN7cutlass13device_kernelIN5flash11enable_sm90INS1_16FlashAttnBwdSm90INS1_25CollectiveMainloopBwdSm90ILi2ELi1ELi1EN4cute5tupleIJNS5_1CILi1EEES8_S8_EEENS6_IJNS7_ILi64EEENS7_ILi80EEENS7_ILi256EEEEEENS_10bfloat16_tEfNS_4arch4Sm90ELb0ELb1ELb1ELb1ELb0ELb0ELb1ELb1ELi2ELi1ELi1ELi1ELb0EEENS1_21CollectiveEpilogueBwdISD_SE_SG_Li256ELb1ELb1ELi2EEENS1_19SingleTileSchedulerILb1ELb0ELb0ELi80EEEEEEEEEvNT_6ParamsE:
	.zero		2304


//--------------------- .nv.constant0._ZN7cutlass13device_kernelIN5flash11enable_sm90INS1_16FlashAttnBwdSm90INS1_25CollectiveMainloopBwdSm90ILi2ELi1ELi1EN4cute5tupleIJNS5_1CILi1EEES8_S8_EEENS6_IJNS7_ILi64EEENS7_ILi80EEENS7_ILi256EEEEEENS_10bfloat16_tEfNS_4arch4Sm90ELb0ELb1ELb1ELb1ELb0ELb0ELb1ELb1ELi2ELi1ELi1ELi1ELb0EEENS1_24CollectiveEpilogueBwdGQAISD_fSG_Li256ELb1ELb0EEENS1_19SingleTileSchedulerILb1ELb0ELb0ELi80EEEEEEEEEvNT_6ParamsE --------------------------
	.section	.nv.constant0._ZN7cutlass13device_kernelIN5flash11enable_sm90INS1_16FlashAttnBwdSm90INS1_25CollectiveMainloopBwdSm90ILi2ELi1ELi1EN4cute5tupleIJNS5_1CILi1EEES8_S8_EEENS6_IJNS7_ILi64EEENS7_ILi80EEENS7_ILi256EEEEEENS_10bfloat16_tEfNS_4arch4Sm90ELb0ELb1ELb1ELb1ELb0ELb0ELb1ELb1ELi2ELi1ELi1ELi1ELb0EEENS1_24CollectiveEpilogueBwdGQAISD_fSG_Li256ELb1ELb0EEENS1_19SingleTileSchedulerILb1ELb0ELb0ELi80EEEEEEEEEvNT_6ParamsE,"a",@progbits
	.sectionflags	@""
	.align	4
.nv.constant0._ZN7cutlass13device_kernelIN5flash11enable_sm90INS1_16FlashAttnBwdSm90INS1_25CollectiveMainloopBwdSm90ILi2ELi1ELi1EN4cute5tupleIJNS5_1CILi1EEES8_S8_EEENS6_IJNS7_ILi64EEENS7_ILi80EEENS7_ILi256EEEEEENS_10bfloat16_tEfNS_4arch4Sm90ELb0ELb1ELb1ELb1ELb0ELb0ELb1ELb1ELi2ELi1ELi1ELi1ELb0EEENS1_24CollectiveEpilogueBwdGQAISD_fSG_Li256ELb1ELb0EEENS1_19SingleTileSchedulerILb1ELb0ELb0ELi80EEEEEEEEEvNT_6ParamsE:
	.zero		2304


//--------------------- .nv.constant0._ZN7cutlass13device_kernelIN5flash11enable_sm90INS1_16FlashAttnBwdSm90INS1_25CollectiveMainloopBwdSm90ILi2ELi1ELi1EN4cute5tupleIJNS5_1CILi1EEES8_S8_EEENS6_IJNS7_ILi64EEENS7_ILi80EEENS7_ILi256EEEEEENS_10bfloat16_tEfNS_4arch4Sm90ELb1ELb0ELb1ELb0ELb0ELb0ELb1ELb1ELi2ELi1ELi1ELi1ELb0EEENS1_21CollectiveEpilogueBwdISD_SE_SG_Li256ELb0ELb1ELi2EEENS1_25SingleTileBwdLPTSchedulerILb0ELi80ELb0EEEEEEEEEvNT_6ParamsE --------------------------
	.section	.nv.constant0._ZN7cutlass13device_kernelIN5flash11enable_sm90INS1_16FlashAttnBwdSm90INS1_25CollectiveMainloopBwdSm90ILi2ELi1ELi1EN4cute5tupleIJNS5_1CILi1EEES8_S8_EEENS6_IJNS7_ILi64EEENS7_ILi80EEENS7_ILi256EEEEEENS_10bfloat16_tEfNS_4arch4Sm90ELb1ELb0ELb1ELb0ELb0ELb0ELb1ELb1ELi2ELi1ELi1ELi1ELb0EEENS1_21CollectiveEpilogueBwdISD_SE_SG_Li256ELb0ELb1ELi2EEENS1_25SingleTileBwdLPTSchedulerILb0ELi80ELb0EEEEEEEEEvNT_6ParamsE,"a",@progbits
	.sectionflags	@""
	.align	4
.nv.constant0._ZN7cutlass13device_kernelIN5flash11enable_sm90INS1_16FlashAttnBwdSm90INS1_25CollectiveMainloopBwdSm90ILi2ELi1ELi1EN4cute5tupleIJNS5_1CILi1EEES8_S8_EEENS6_IJNS7_ILi64EEENS7_ILi80EEENS7_ILi256EEEEEENS_10bfloat16_tEfNS_4arch4Sm90ELb1ELb0ELb1ELb0ELb0ELb0ELb1ELb1ELi2ELi1ELi1ELi1ELb0EEENS1_21CollectiveEpilogueBwdISD_SE_SG_Li256ELb0ELb1ELi2EEENS1_25SingleTileBwdLPTSchedulerILb0ELi80ELb0EEEEEEEEEvNT_6ParamsE:
	.zero		2944


//--------------------- .nv.constant0._ZN7cutlass13device_kernelIN5flash11enable_sm90INS1_16FlashAttnBwdSm90INS1_25CollectiveMainloopBwdSm90ILi2ELi1ELi1EN4cute5tupleIJNS5_1CILi1EEES8_S8_EEENS6_IJNS7_ILi64EEENS7_ILi80EEENS7_ILi256EEEEEENS_10bfloat16_tEfNS_4arch4Sm90ELb1ELb0ELb1ELb0ELb0ELb0ELb1ELb1ELi2ELi1ELi1ELi1ELb0EEENS1_24CollectiveEpilogueBwdGQAISD_fSG_Li256ELb0ELb0EEENS1_25SingleTileBwdLPTSchedulerILb0ELi80ELb0EEEEEEEEEvNT_6ParamsE --------------------------
	.section	.nv.constant0._ZN7cutlass13device_kernelIN5flash11enable_sm90INS1_16FlashAttnBwdSm90INS1_25CollectiveMainloopBwdSm90ILi2ELi1ELi1EN4cute5tupleIJNS5_1CILi1EEES8_S8_EEENS6_IJNS7_ILi64EEENS7_ILi80EEENS7_ILi256EEEEEENS_10bfloat16_tEfNS_4arch4Sm90ELb1ELb0ELb1ELb0ELb0ELb0ELb1ELb1ELi2ELi1ELi1ELi1ELb0EEENS1_24CollectiveEpilogueBwdGQAISD_fSG_Li256ELb0ELb0EEENS1_25SingleTileBwdLPTSchedulerILb0ELi80ELb0EEEEEEEEEvNT_6ParamsE,"a",@progbits
	.sectionflags	@""
	.align	4
.nv.constant0._ZN7cutlass13device_kernelIN5flash11enable_sm90INS1_16FlashAttnBwdSm90INS1_25CollectiveMainloopBwdSm90ILi2ELi1ELi1EN4cute5tupleIJNS5_1CILi1EEES8_S8_EEENS6_IJNS7_ILi64EEENS7_ILi80EEENS7_ILi256EEEEEENS_10bfloat16_tEfNS_4arch4Sm90ELb1ELb0ELb1ELb0ELb0ELb0ELb1ELb1ELi2ELi1ELi1ELi1ELb0EEENS1_24CollectiveEpilogueBwdGQAISD_fSG_Li256ELb0ELb0EEENS1_25SingleTileBwdLPTSchedulerILb0ELi80ELb0EEEEEEEEEvNT_6ParamsE:
	.zero		2432


//--------------------- .nv.constant0._ZN7cutlass13device_kernelIN5flash22FlashAttnBwdPreprocessIN4cute5tupleIJNS3_1CILi64EEENS5_ILi256EEEEEENS_10bfloat16_tEfNS_4arch4Sm90ELb1ELb0EEEEEvNT_6ParamsE --------------------------
	.section	.nv.constant0._ZN7cutlass13device_kernelIN5flash22FlashAttnBwdPreprocessIN4cute5tupleIJNS3_1CILi64EEENS5_ILi256EEEEEENS_10bfloat16_tEfNS_4arch4Sm90ELb1ELb0EEEEEvNT_6ParamsE,"a",@progbits
	.sectionflags	@""
	.align	4
.nv.constant0._ZN7cutlass13device_kernelIN5flash22FlashAttnBwdPreprocessIN4cute5tupleIJNS3_1CILi64EEENS5_ILi256EEEEEENS_10bfloat16_tEfNS_4arch4Sm90ELb1ELb0EEEEEvNT_6ParamsE:
	.zero		768


//--------------------- .nv.constant0._ZN7cutlass13device_kernelIN5flash11enable_sm90INS1_16FlashAttnBwdSm90INS1_25CollectiveMainloopBwdSm90ILi2ELi1ELi1EN4cute5tupleIJNS5_1CILi1EEES8_S8_EEENS6_IJNS7_ILi64EEENS7_ILi80EEENS7_ILi256EEEEEENS_10bfloat16_tEfNS_4arch4Sm90ELb1ELb0ELb1ELb1ELb0ELb0ELb1ELb1ELi2ELi1ELi1ELi1ELb0EEENS1_21CollectiveEpilogueBwdISD_SE_SG_Li256ELb1ELb1ELi2EEENS1_25SingleTileBwdLPTSchedulerILb1ELi80ELb0EEEEEEEEEvNT_6ParamsE --------------------------
	.section	.nv.constant0._ZN7cutlass13device_kernelIN5flash11enable_sm90INS1_16FlashAttnBwdSm90INS1_25CollectiveMainloopBwdSm90ILi2ELi1ELi1EN4cute5tupleIJNS5_1CILi1EEES8_S8_EEENS6_IJNS7_ILi64EEENS7_ILi80EEENS7_ILi256EEEEEENS_10bfloat16_tEfNS_4arch4Sm90ELb1ELb0ELb1ELb1ELb0ELb0ELb1ELb1ELi2ELi1ELi1ELi1ELb0EEENS1_21CollectiveEpilogueBwdISD_SE_SG_Li256ELb1ELb1ELi2EEENS1_25SingleTileBwdLPTSchedulerILb1ELi80ELb0EEEEEEEEEvNT_6ParamsE,"a",@progbits
	.sectionflags	@""
	.align	4
.nv.constant0._ZN7cutlass13device_kernelIN5flash11enable_sm90INS1_16FlashAttnBwdSm90INS1_25CollectiveMainloopBwdSm90ILi2ELi1ELi1EN4cute5tupleIJNS5_1CILi1EEES8_S8_EEENS6_IJNS7_ILi64EEENS7_ILi80EEENS7_ILi256EEEEEENS_10bfloat16_tEfNS_4arch4Sm90ELb1ELb0ELb1ELb1ELb0ELb0ELb1ELb1ELi2ELi1ELi1ELi1ELb0EEENS1_21CollectiveEpilogueBwdISD_SE_SG_Li256ELb1ELb1ELi2EEENS1_25SingleTileBwdLPTSchedulerILb1ELi80ELb0EEEEEEEEEvNT_6ParamsE:
	.zero		2304


//--------------------- .nv.constant0._ZN7cutlass13device_kernelIN5flash32FlashAttnBwdPostprocessConvertdQIN4cute5tupleIJNS3_1CILi80EEENS5_ILi256EEEEEENS_10bfloat16_tEfNS_4arch4Sm90ELi256ENS3_8TiledMMAINS3_8MMA_AtomIJNS3_4SM904GMMA27MMA_64x16x16_F32BF16BF16_SSILNSF_5MajorE1ELSH_1ELNSF_7ScaleInE1ELSI_1EEEEEENS3_6LayoutINS4_IJNS5_ILi2EEENS5_ILi1EEESN_EEENS4_IJSN_NS5_ILi0EEESP_EEEEENS4_IJNS3_10UnderscoreESS_SS_EEEEELb1EEEEEvNT_6ParamsE --------------------------
	.section	.nv.constant0._ZN7cutlass13device_kernelIN5flash32FlashAttnBwdPostprocessConvertdQIN4cute5tupleIJNS3_1CILi80EEENS5_ILi256EEEEEENS_10bfloat16_tEfNS_4arch4Sm90ELi256ENS3_8TiledMMAINS3_8MMA_AtomIJNS3_4SM904GMMA27MMA_64x16x16_F32BF16BF16_SSILNSF_5MajorE1ELSH_1ELNSF_7ScaleInE1ELSI_1EEEEEENS3_6LayoutINS4_IJNS5_ILi2EEENS5_ILi1EEESN_EEENS4_IJSN_NS5_ILi0EEESP_EEEEENS4_IJNS3_10UnderscoreESS_SS_EEEEELb1EEEEEvNT_6ParamsE,"a",@progbits
	.sectionflags	@""
	.align	4
.nv.constant0._ZN7cutlass13device_kernelIN5flash32FlashAttnBwdPostprocessConvertdQIN4cute5tupleIJNS3_1CILi80EEENS5_ILi256EEEEEENS_10bfloat16_tEfNS_4arch4Sm90ELi256ENS3_8TiledMMAINS3_8MMA_AtomIJNS3_4SM904GMMA27MMA_64x16x16_F32BF16BF16_SSILNSF_5MajorE1ELSH_1ELNSF_7ScaleInE1ELSI_1EEEEEENS3_6LayoutINS4_IJNS5_ILi2EEENS5_ILi1EEESN_EEENS4_IJSN_NS5_ILi0EEESP_EEEEENS4_IJNS3_10UnderscoreESS_SS_EEEEELb1EEEEEvNT_6ParamsE:
	.zero		640


//--------------------- .nv.constant0._ZN7cutlass13device_kernelIN5flash32FlashAttnBwdPostprocessConvertdQIN4cute5tupleIJNS3_1CILi64EEENS5_ILi256EEEEEENS_10bfloat16_tEfNS_4arch4Sm90ELi256ENS3_8TiledMMAINS3_8MMA_AtomIJNS3_4SM904GMMA27MMA_64x64x16_F32BF16BF16_SSILNSF_5MajorE1ELSH_0ELNSF_7ScaleInE1ELSI_1EEEEEENS3_6LayoutINS4_IJNS5_ILi2EEENS5_ILi1EEESN_EEENS4_IJSN_NS5_ILi0EEESP_EEEEENS4_IJNS3_10UnderscoreESS_SS_EEEEELb1EEEEEvNT_6ParamsE --------------------------
	.section	.nv.constant0._ZN7cutlass13device_kernelIN5flash32FlashAttnBwdPostprocessConvertdQIN4cute5tupleIJNS3_1CILi64EEENS5_ILi256EEEEEENS_10bfloat16_tEfNS_4arch4Sm90ELi256ENS3_8TiledMMAINS3_8MMA_AtomIJNS3_4SM904GMMA27MMA_64x64x16_F32BF16BF16_SSILNSF_5MajorE1ELSH_0ELNSF_7ScaleInE1ELSI_1EEEEEENS3_6LayoutINS4_IJNS5_ILi2EEENS5_ILi1EEESN_EEENS4_IJSN_NS5_ILi0EEESP_EEEEENS4_IJNS3_10UnderscoreESS_SS_EEEEELb1EEEEEvNT_6ParamsE,"a",@progbits
	.sectionflags	@""
	.align	4
.nv.constant0._ZN7cutlass13device_kernelIN5flash32FlashAttnBwdPostprocessConvertdQIN4cute5tupleIJNS3_1CILi64EEENS5_ILi256EEEEEENS_10bfloat16_tEfNS_4arch4Sm90ELi256ENS3_8TiledMMAINS3_8MMA_AtomIJNS3_4SM904GMMA27MMA_64x64x16_F32BF16BF16_SSILNSF_5MajorE1ELSH_0ELNSF_7ScaleInE1ELSI_1EEEEEENS3_6LayoutINS4_IJNS5_ILi2EEENS5_ILi1EEESN_EEENS4_IJSN_NS5_ILi0EEESP_EEEEENS4_IJNS3_10UnderscoreESS_SS_EEEEELb1EEEEEvNT_6ParamsE:
	.zero		640


//--------------------- .nv.constant0._ZN7cutlass13device_kernelIN5flash11enable_sm90INS1_16FlashAttnBwdSm90INS1_25CollectiveMainloopBwdSm90ILi2ELi1ELi1EN4cute5tupleIJNS5_1CILi1EEES8_S8_EEENS6_IJNS7_ILi64EEENS7_ILi80EEENS7_ILi256EEEEEENS_10bfloat16_tEfNS_4arch4Sm90ELb1ELb0ELb1ELb1ELb0ELb0ELb1ELb1ELi2ELi1ELi1ELi1ELb0EEENS1_24CollectiveEpilogueBwdGQAISD_fSG_Li256ELb1ELb0EEENS1_25SingleTileBwdLPTSchedulerILb1ELi80ELb0EEEEEEEEEvNT_6ParamsE --------------------------
	.section	.nv.constant0._ZN7cutlass13device_kernelIN5flash11enable_sm90INS1_16FlashAttnBwdSm90INS1_25CollectiveMainloopBwdSm90ILi2ELi1ELi1EN4cute5tupleIJNS5_1CILi1EEES8_S8_EEENS6_IJNS7_ILi64EEENS7_ILi80EEENS7_ILi256EEEEEENS_10bfloat16_tEfNS_4arch4Sm90ELb1ELb0ELb1ELb1ELb0ELb0ELb1ELb1ELi2ELi1ELi1ELi1ELb0EEENS1_24CollectiveEpilogueBwdGQAISD_fSG_Li256ELb1ELb0EEENS1_25SingleTileBwdLPTSchedulerILb1ELi80ELb0EEEEEEEEEvNT_6ParamsE,"a",@progbits
	.sectionflags	@""
	.align	4
.nv.constant0._ZN7cutlass13device_kernelIN5flash11enable_sm90INS1_16FlashAttnBwdSm90INS1_25CollectiveMainloopBwdSm90ILi2ELi1ELi1EN4cute5tupleIJNS5_1CILi1EEES8_S8_EEENS6_IJNS7_ILi64EEENS7_ILi80EEENS7_ILi256EEEEEENS_10bfloat16_tEfNS_4arch4Sm90ELb1ELb0ELb1ELb1ELb0ELb0ELb1ELb1ELi2ELi1ELi1ELi1ELb0EEENS1_24CollectiveEpilogueBwdGQAISD_fSG_Li256ELb1ELb0EEENS1_25SingleTileBwdLPTSchedulerILb1ELi80ELb0EEEEEEEEEvNT_6ParamsE:
	.zero		2432


//--------------------- .nv.constant0._ZN7cutlass13device_kernelIN5flash22FlashAttnBwdPreprocessIN4cute5tupleIJNS3_1CILi64EEENS5_ILi256EEEEEENS_10bfloat16_tEfNS_4arch4Sm90ELb1ELb1EEEEEvNT_6ParamsE --------------------------
	.section	.nv.constant0._ZN7cutlass13device_kernelIN5flash22FlashAttnBwdPreprocessIN4cute5tupleIJNS3_1CILi64EEENS5_ILi256EEEEEENS_10bfloat16_tEfNS_4arch4Sm90ELb1ELb1EEEEEvNT_6ParamsE,"a",@progbits
	.sectionflags	@""
	.align	4
.nv.constant0._ZN7cutlass13device_kernelIN5flash22FlashAttnBwdPreprocessIN4cute5tupleIJNS3_1CILi64EEENS5_ILi256EEEEEENS_10bfloat16_tEfNS_4arch4Sm90ELb1ELb1EEEEEvNT_6ParamsE:
	.zero		768


//--------------------- SYMBOLS --------------------------

	.type		.nv.reservedSmem.offset0,@object
	.size		.nv.reservedSmem.offset0,0x4
	.type		__assertfail,@function
